//
// Generated by NVIDIA NVVM Compiler
//
// Compiler Build ID: CL-36424714
// Cuda compilation tools, release 13.0, V13.0.88
// Based on NVVM 20.0.0
//

.version 9.0
.target sm_100
.address_size 64

	// .globl	_Z15init_randombondPaPKfxxf
// _ZZN3cub18CUB_300001_SM_10006detail6reduce28DeviceReduceSingleTileKernelINS2_10policy_hubIN6thrust24THRUST_300001_SM_1000_NS7complexIfEEyN4cuda3std3__44plusIvEEE10Policy1000EPS8_SG_ySD_S8_S8_NSB_10__identityEEEvT0_T1_T2_T3_T4_T6_E12temp_storage has been demoted
// _ZZN3cub18CUB_300001_SM_10006detail6reduce18DeviceReduceKernelINS2_10policy_hubIN6thrust24THRUST_300001_SM_1000_NS7complexIfEEyN4cuda3std3__44plusIvEEE10Policy1000EPS8_ySD_S8_NSB_10__identityEEEvT0_PT3_T1_NS0_13GridEvenShareISL_EET2_T4_E12temp_storage has been demoted
// _ZZN3cub18CUB_300001_SM_10006detail6reduce28DeviceReduceSingleTileKernelINS2_10policy_hubIN6thrust24THRUST_300001_SM_1000_NS7complexIfEEyN4cuda3std3__44plusIvEEE10Policy1000EPS8_SG_iSD_S8_S8_NSB_10__identityEEEvT0_T1_T2_T3_T4_T6_E12temp_storage has been demoted
// _ZZN3cub18CUB_300001_SM_10006detail6reduce28DeviceReduceSingleTileKernelINS2_10policy_hubIfyN4cuda3std3__44plusIvEEE10Policy1000EPfSC_yS9_ffNS7_10__identityEEEvT0_T1_T2_T3_T4_T6_E12temp_storage has been demoted
// _ZZN3cub18CUB_300001_SM_10006detail6reduce18DeviceReduceKernelINS2_10policy_hubIfyN4cuda3std3__44plusIvEEE10Policy1000EPfyS9_fNS7_10__identityEEEvT0_PT3_T1_NS0_13GridEvenShareISH_EET2_T4_E12temp_storage has been demoted
// _ZZN3cub18CUB_300001_SM_10006detail6reduce28DeviceReduceSingleTileKernelINS2_10policy_hubIfyN4cuda3std3__44plusIvEEE10Policy1000EPfSC_iS9_ffNS7_10__identityEEEvT0_T1_T2_T3_T4_T6_E12temp_storage has been demoted
.global .align 1 .b8 _ZN34_INTERNAL_e84bda1b_4_k_cu_e117567a4cuda3std3__45__cpo5beginE[1];
.global .align 1 .b8 _ZN34_INTERNAL_e84bda1b_4_k_cu_e117567a4cuda3std3__45__cpo3endE[1];
.global .align 1 .b8 _ZN34_INTERNAL_e84bda1b_4_k_cu_e117567a4cuda3std3__45__cpo6cbeginE[1];
.global .align 1 .b8 _ZN34_INTERNAL_e84bda1b_4_k_cu_e117567a4cuda3std3__45__cpo4cendE[1];
.global .align 1 .b8 _ZN34_INTERNAL_e84bda1b_4_k_cu_e117567a4cuda3std3__45__cpo6rbeginE[1];
.global .align 1 .b8 _ZN34_INTERNAL_e84bda1b_4_k_cu_e117567a4cuda3std3__45__cpo4rendE[1];
.global .align 1 .b8 _ZN34_INTERNAL_e84bda1b_4_k_cu_e117567a4cuda3std3__45__cpo7crbeginE[1];
.global .align 1 .b8 _ZN34_INTERNAL_e84bda1b_4_k_cu_e117567a4cuda3std3__45__cpo5crendE[1];
.global .align 1 .b8 _ZN34_INTERNAL_e84bda1b_4_k_cu_e117567a4cuda3std3__436_GLOBAL__N__e84bda1b_4_k_cu_e117567a6ignoreE[1];
.global .align 1 .b8 _ZN34_INTERNAL_e84bda1b_4_k_cu_e117567a4cuda3std3__419piecewise_constructE[1];
.global .align 1 .b8 _ZN34_INTERNAL_e84bda1b_4_k_cu_e117567a4cuda3std3__48in_placeE[1];
.global .align 1 .b8 _ZN34_INTERNAL_e84bda1b_4_k_cu_e117567a4cuda3std3__420unreachable_sentinelE[1];
.global .align 1 .b8 _ZN34_INTERNAL_e84bda1b_4_k_cu_e117567a4cuda3std3__47nulloptE[1];
.global .align 1 .b8 _ZN34_INTERNAL_e84bda1b_4_k_cu_e117567a4cuda3std3__48unexpectE[1];
.global .align 1 .b8 _ZN34_INTERNAL_e84bda1b_4_k_cu_e117567a4cuda3std6ranges3__45__cpo4swapE[1];
.global .align 1 .b8 _ZN34_INTERNAL_e84bda1b_4_k_cu_e117567a4cuda3std6ranges3__45__cpo9iter_moveE[1];
.global .align 1 .b8 _ZN34_INTERNAL_e84bda1b_4_k_cu_e117567a4cuda3std6ranges3__45__cpo5beginE[1];
.global .align 1 .b8 _ZN34_INTERNAL_e84bda1b_4_k_cu_e117567a4cuda3std6ranges3__45__cpo3endE[1];
.global .align 1 .b8 _ZN34_INTERNAL_e84bda1b_4_k_cu_e117567a4cuda3std6ranges3__45__cpo6cbeginE[1];
.global .align 1 .b8 _ZN34_INTERNAL_e84bda1b_4_k_cu_e117567a4cuda3std6ranges3__45__cpo4cendE[1];
.global .align 1 .b8 _ZN34_INTERNAL_e84bda1b_4_k_cu_e117567a4cuda3std6ranges3__45__cpo7advanceE[1];
.global .align 1 .b8 _ZN34_INTERNAL_e84bda1b_4_k_cu_e117567a4cuda3std6ranges3__45__cpo9iter_swapE[1];
.global .align 1 .b8 _ZN34_INTERNAL_e84bda1b_4_k_cu_e117567a4cuda3std6ranges3__45__cpo4nextE[1];
.global .align 1 .b8 _ZN34_INTERNAL_e84bda1b_4_k_cu_e117567a4cuda3std6ranges3__45__cpo4prevE[1];
.global .align 1 .b8 _ZN34_INTERNAL_e84bda1b_4_k_cu_e117567a4cuda3std6ranges3__45__cpo4dataE[1];
.global .align 1 .b8 _ZN34_INTERNAL_e84bda1b_4_k_cu_e117567a4cuda3std6ranges3__45__cpo5cdataE[1];
.global .align 1 .b8 _ZN34_INTERNAL_e84bda1b_4_k_cu_e117567a4cuda3std6ranges3__45__cpo4sizeE[1];
.global .align 1 .b8 _ZN34_INTERNAL_e84bda1b_4_k_cu_e117567a4cuda3std6ranges3__45__cpo5ssizeE[1];
.global .align 1 .b8 _ZN34_INTERNAL_e84bda1b_4_k_cu_e117567a4cuda3std6ranges3__45__cpo8distanceE[1];
.global .align 1 .b8 _ZN34_INTERNAL_e84bda1b_4_k_cu_e117567a6thrust24THRUST_300001_SM_1000_NS6system6detail10sequential3seqE[1];
.global .align 1 .b8 _ZN34_INTERNAL_e84bda1b_4_k_cu_e117567a6thrust24THRUST_300001_SM_1000_NS12placeholders2_1E[1];
.global .align 1 .b8 _ZN34_INTERNAL_e84bda1b_4_k_cu_e117567a6thrust24THRUST_300001_SM_1000_NS12placeholders2_2E[1];
.global .align 1 .b8 _ZN34_INTERNAL_e84bda1b_4_k_cu_e117567a6thrust24THRUST_300001_SM_1000_NS12placeholders2_3E[1];
.global .align 1 .b8 _ZN34_INTERNAL_e84bda1b_4_k_cu_e117567a6thrust24THRUST_300001_SM_1000_NS12placeholders2_4E[1];
.global .align 1 .b8 _ZN34_INTERNAL_e84bda1b_4_k_cu_e117567a6thrust24THRUST_300001_SM_1000_NS12placeholders2_5E[1];
.global .align 1 .b8 _ZN34_INTERNAL_e84bda1b_4_k_cu_e117567a6thrust24THRUST_300001_SM_1000_NS12placeholders2_6E[1];
.global .align 1 .b8 _ZN34_INTERNAL_e84bda1b_4_k_cu_e117567a6thrust24THRUST_300001_SM_1000_NS12placeholders2_7E[1];
.global .align 1 .b8 _ZN34_INTERNAL_e84bda1b_4_k_cu_e117567a6thrust24THRUST_300001_SM_1000_NS12placeholders2_8E[1];
.global .align 1 .b8 _ZN34_INTERNAL_e84bda1b_4_k_cu_e117567a6thrust24THRUST_300001_SM_1000_NS12placeholders2_9E[1];
.global .align 1 .b8 _ZN34_INTERNAL_e84bda1b_4_k_cu_e117567a6thrust24THRUST_300001_SM_1000_NS12placeholders3_10E[1];
.global .align 4 .b8 __cudart_i2opi_f[24] = {65, 144, 67, 60, 153, 149, 98, 219, 192, 221, 52, 245, 209, 87, 39, 252, 41, 21, 68, 78, 110, 131, 249, 162};

.visible .entry _Z15init_randombondPaPKfxxf(
	.param .u64 .ptr .align 1 _Z15init_randombondPaPKfxxf_param_0,
	.param .u64 .ptr .align 1 _Z15init_randombondPaPKfxxf_param_1,
	.param .u64 _Z15init_randombondPaPKfxxf_param_2,
	.param .u64 _Z15init_randombondPaPKfxxf_param_3,
	.param .f32 _Z15init_randombondPaPKfxxf_param_4
)
{
	.reg .pred 	%p<3>;
	.reg .b16 	%rs<2>;
	.reg .b32 	%r<5>;
	.reg .b32 	%f<3>;
	.reg .b64 	%rd<13>;

	ld.param.u64 	%rd2, [_Z15init_randombondPaPKfxxf_param_0];
	ld.param.u64 	%rd3, [_Z15init_randombondPaPKfxxf_param_1];
	ld.param.u64 	%rd4, [_Z15init_randombondPaPKfxxf_param_2];
	ld.param.u64 	%rd5, [_Z15init_randombondPaPKfxxf_param_3];
	ld.param.f32 	%f1, [_Z15init_randombondPaPKfxxf_param_4];
	mov.u32 	%r1, %tid.x;
	mov.u32 	%r2, %ctaid.x;
	mov.u32 	%r3, %ntid.x;
	mad.lo.s32 	%r4, %r2, %r3, %r1;
	cvt.u64.u32 	%rd1, %r4;
	mul.lo.s64 	%rd6, %rd4, %rd5;
	shl.b64 	%rd7, %rd6, 1;
	setp.le.s64 	%p1, %rd7, %rd1;
	@%p1 bra 	$L__BB0_2;
	cvta.to.global.u64 	%rd8, %rd3;
	cvta.to.global.u64 	%rd9, %rd2;
	shl.b64 	%rd10, %rd1, 2;
	add.s64 	%rd11, %rd8, %rd10;
	ld.global.nc.f32 	%f2, [%rd11];
	setp.lt.f32 	%p2, %f2, %f1;
	selp.b16 	%rs1, -1, 1, %p2;
	add.s64 	%rd12, %rd9, %rd1;
	st.global.u8 	[%rd12], %rs1;
$L__BB0_2:
	ret;

}
	// .globl	_Z10init_spinsPaPKfxx
.visible .entry _Z10init_spinsPaPKfxx(
	.param .u64 .ptr .align 1 _Z10init_spinsPaPKfxx_param_0,
	.param .u64 .ptr .align 1 _Z10init_spinsPaPKfxx_param_1,
	.param .u64 _Z10init_spinsPaPKfxx_param_2,
	.param .u64 _Z10init_spinsPaPKfxx_param_3
)
{
	.reg .pred 	%p<3>;
	.reg .b16 	%rs<2>;
	.reg .b32 	%r<4>;
	.reg .b32 	%f<2>;
	.reg .b64 	%rd<14>;

	ld.param.u64 	%rd2, [_Z10init_spinsPaPKfxx_param_0];
	ld.param.u64 	%rd3, [_Z10init_spinsPaPKfxx_param_1];
	ld.param.u64 	%rd4, [_Z10init_spinsPaPKfxx_param_2];
	ld.param.u64 	%rd5, [_Z10init_spinsPaPKfxx_param_3];
	mov.u32 	%r1, %ntid.x;
	mov.u32 	%r2, %ctaid.x;
	mul.wide.u32 	%rd6, %r1, %r2;
	mov.u32 	%r3, %tid.x;
	cvt.u64.u32 	%rd7, %r3;
	add.s64 	%rd1, %rd6, %rd7;
	mul.lo.s64 	%rd8, %rd5, %rd4;
	setp.ge.s64 	%p1, %rd1, %rd8;
	@%p1 bra 	$L__BB1_2;
	cvta.to.global.u64 	%rd9, %rd3;
	cvta.to.global.u64 	%rd10, %rd2;
	shl.b64 	%rd11, %rd1, 2;
	add.s64 	%rd12, %rd9, %rd11;
	ld.global.nc.f32 	%f1, [%rd12];
	setp.lt.f32 	%p2, %f1, 0f3F000000;
	selp.b16 	%rs1, -1, 1, %p2;
	add.s64 	%rd13, %rd10, %rd1;
	st.global.u8 	[%rd13], %rs1;
$L__BB1_2:
	ret;

}
	// .globl	_Z11B2_latticesPaS_PKfPN6thrust24THRUST_300001_SM_1000_NS7complexIfEEii
.visible .entry _Z11B2_latticesPaS_PKfPN6thrust24THRUST_300001_SM_1000_NS7complexIfEEii(
	.param .u64 .ptr .align 1 _Z11B2_latticesPaS_PKfPN6thrust24THRUST_300001_SM_1000_NS7complexIfEEii_param_0,
	.param .u64 .ptr .align 1 _Z11B2_latticesPaS_PKfPN6thrust24THRUST_300001_SM_1000_NS7complexIfEEii_param_1,
	.param .u64 .ptr .align 1 _Z11B2_latticesPaS_PKfPN6thrust24THRUST_300001_SM_1000_NS7complexIfEEii_param_2,
	.param .u64 .ptr .align 1 _Z11B2_latticesPaS_PKfPN6thrust24THRUST_300001_SM_1000_NS7complexIfEEii_param_3,
	.param .u32 _Z11B2_latticesPaS_PKfPN6thrust24THRUST_300001_SM_1000_NS7complexIfEEii_param_4,
	.param .u32 _Z11B2_latticesPaS_PKfPN6thrust24THRUST_300001_SM_1000_NS7complexIfEEii_param_5
)
{
	.local .align 4 .b8 	__local_depot2[28];
	.reg .b64 	%SP;
	.reg .b64 	%SPL;
	.reg .pred 	%p<112>;
	.reg .b16 	%rs<11>;
	.reg .b32 	%r<514>;
	.reg .b32 	%f<405>;
	.reg .b64 	%rd<232>;
	.reg .b64 	%fd<25>;

	mov.u64 	%SPL, __local_depot2;
	ld.param.u64 	%rd88, [_Z11B2_latticesPaS_PKfPN6thrust24THRUST_300001_SM_1000_NS7complexIfEEii_param_0];
	ld.param.u64 	%rd89, [_Z11B2_latticesPaS_PKfPN6thrust24THRUST_300001_SM_1000_NS7complexIfEEii_param_1];
	ld.param.u64 	%rd90, [_Z11B2_latticesPaS_PKfPN6thrust24THRUST_300001_SM_1000_NS7complexIfEEii_param_2];
	ld.param.u64 	%rd91, [_Z11B2_latticesPaS_PKfPN6thrust24THRUST_300001_SM_1000_NS7complexIfEEii_param_3];
	ld.param.u32 	%r164, [_Z11B2_latticesPaS_PKfPN6thrust24THRUST_300001_SM_1000_NS7complexIfEEii_param_4];
	ld.param.u32 	%r163, [_Z11B2_latticesPaS_PKfPN6thrust24THRUST_300001_SM_1000_NS7complexIfEEii_param_5];
	add.u64 	%rd1, %SPL, 0;
	mov.u32 	%r165, %ntid.x;
	mov.u32 	%r166, %ctaid.x;
	mov.u32 	%r167, %tid.x;
	mad.lo.s32 	%r1, %r165, %r166, %r167;
	div.s32 	%r2, %r1, %r163;
	setp.ge.s32 	%p1, %r2, %r164;
	setp.lt.s32 	%p2, %r163, 0;
	or.pred  	%p3, %p2, %p1;
	@%p3 bra 	$L__BB2_120;
	cvta.to.global.u64 	%rd93, %rd90;
	cvta.to.global.u64 	%rd2, %rd88;
	and.b32  	%r168, %r2, 1;
	rem.s32 	%r169, %r1, %r163;
	shl.b32 	%r170, %r169, 1;
	xor.b32  	%r171, %r168, 1;
	or.b32  	%r172, %r170, %r171;
	or.b32  	%r173, %r170, %r168;
	ld.global.f32 	%f87, [%rd93];
	cvt.rn.f32.s32 	%f88, %r2;
	mul.f32 	%f89, %f87, %f88;
	ld.global.f32 	%f90, [%rd93+4];
	cvt.rn.f32.s32 	%f91, %r172;
	fma.rn.f32 	%f396, %f90, %f91, %f89;
	cvt.rn.f32.s32 	%f92, %r173;
	fma.rn.f32 	%f404, %f90, %f92, %f89;
	mul.f32 	%f3, %f396, 0f00000000;
	mov.b32 	%r3, %f396;
	and.b32  	%r4, %r3, 2147483647;
	setp.ne.s32 	%p4, %r4, 0;
	@%p4 bra 	$L__BB2_3;
	fma.rn.f32 	%f228, %f3, 0f3BBB989D, 0f3F000000;
	cvt.sat.f32.f32 	%f229, %f228;
	mov.f32 	%f230, 0f4B400001;
	mov.f32 	%f231, 0f437C0000;
	fma.rm.f32 	%f232, %f229, %f231, %f230;
	add.f32 	%f233, %f232, 0fCB40007F;
	neg.f32 	%f234, %f233;
	fma.rn.f32 	%f235, %f3, 0f3FB8AA3B, %f234;
	fma.rn.f32 	%f236, %f3, 0f32A57060, %f235;
	mov.b32 	%r318, %f232;
	shl.b32 	%r319, %r318, 23;
	mov.b32 	%f237, %r319;
	ex2.approx.ftz.f32 	%f238, %f236;
	mul.f32 	%f395, %f238, %f237;
	bra.uni 	$L__BB2_60;
$L__BB2_3:
	mov.b32 	%r5, %f3;
	and.b32  	%r6, %r5, 2147483647;
	setp.ne.s32 	%p5, %r6, 0;
	@%p5 bra 	$L__BB2_21;
	mul.f32 	%f194, %f396, 0f3F22F983;
	cvt.rni.s32.f32 	%r473, %f194;
	cvt.rn.f32.s32 	%f195, %r473;
	fma.rn.f32 	%f196, %f195, 0fBFC90FDA, %f396;
	fma.rn.f32 	%f197, %f195, 0fB3A22168, %f196;
	fma.rn.f32 	%f390, %f195, 0fA7C234C5, %f197;
	abs.f32 	%f6, %f396;
	setp.ltu.f32 	%p42, %f6, 0f47CE4780;
	mov.u32 	%r469, %r473;
	mov.f32 	%f389, %f390;
	@%p42 bra 	$L__BB2_12;
	setp.neu.f32 	%p43, %f6, 0f7F800000;
	@%p43 bra 	$L__BB2_7;
	mov.f32 	%f200, 0f00000000;
	mul.rn.f32 	%f389, %f396, %f200;
	mov.b32 	%r469, 0;
	bra.uni 	$L__BB2_12;
$L__BB2_7:
	shl.b32 	%r276, %r3, 8;
	or.b32  	%r8, %r276, -2147483648;
	mov.b64 	%rd198, 0;
	mov.b32 	%r466, 0;
	mov.u64 	%rd196, __cudart_i2opi_f;
	mov.u64 	%rd197, %rd1;
$L__BB2_8:
	.pragma "nounroll";
	ld.global.nc.u32 	%r277, [%rd196];
	mad.wide.u32 	%rd128, %r277, %r8, %rd198;
	shr.u64 	%rd198, %rd128, 32;
	st.local.u32 	[%rd197], %rd128;
	add.s32 	%r466, %r466, 1;
	add.s64 	%rd197, %rd197, 4;
	add.s64 	%rd196, %rd196, 4;
	setp.ne.s32 	%p44, %r466, 6;
	@%p44 bra 	$L__BB2_8;
	shr.u32 	%r278, %r3, 23;
	st.local.u32 	[%rd1+24], %rd198;
	and.b32  	%r11, %r278, 31;
	and.b32  	%r279, %r278, 224;
	add.s32 	%r280, %r279, -128;
	shr.u32 	%r281, %r280, 5;
	mul.wide.u32 	%rd129, %r281, 4;
	sub.s64 	%rd9, %rd1, %rd129;
	ld.local.u32 	%r467, [%rd9+24];
	ld.local.u32 	%r468, [%rd9+20];
	setp.eq.s32 	%p45, %r11, 0;
	@%p45 bra 	$L__BB2_11;
	shf.l.wrap.b32 	%r467, %r468, %r467, %r11;
	ld.local.u32 	%r282, [%rd9+16];
	shf.l.wrap.b32 	%r468, %r282, %r468, %r11;
$L__BB2_11:
	shr.u32 	%r283, %r467, 30;
	shf.l.wrap.b32 	%r284, %r468, %r467, 2;
	shl.b32 	%r285, %r468, 2;
	shr.u32 	%r286, %r284, 31;
	add.s32 	%r287, %r286, %r283;
	neg.s32 	%r288, %r287;
	setp.lt.s32 	%p46, %r3, 0;
	selp.b32 	%r469, %r288, %r287, %p46;
	xor.b32  	%r289, %r284, %r3;
	shr.s32 	%r290, %r284, 31;
	xor.b32  	%r291, %r290, %r284;
	xor.b32  	%r292, %r290, %r285;
	cvt.u64.u32 	%rd130, %r291;
	shl.b64 	%rd131, %rd130, 32;
	cvt.u64.u32 	%rd132, %r292;
	or.b64  	%rd133, %rd131, %rd132;
	cvt.rn.f64.s64 	%fd9, %rd133;
	mul.f64 	%fd10, %fd9, 0d3BF921FB54442D19;
	cvt.rn.f32.f64 	%f198, %fd10;
	neg.f32 	%f199, %f198;
	setp.lt.s32 	%p47, %r289, 0;
	selp.f32 	%f389, %f199, %f198, %p47;
$L__BB2_12:
	setp.ltu.f32 	%p48, %f6, 0f47CE4780;
	add.s32 	%r294, %r469, 1;
	mul.rn.f32 	%f201, %f389, %f389;
	and.b32  	%r295, %r469, 1;
	setp.eq.b32 	%p49, %r295, 1;
	selp.f32 	%f202, %f389, 0f3F800000, %p49;
	fma.rn.f32 	%f203, %f201, %f202, 0f00000000;
	fma.rn.f32 	%f204, %f201, 0f37CBAC00, 0fBAB607ED;
	selp.f32 	%f205, 0fB94D4153, %f204, %p49;
	selp.f32 	%f206, 0f3C0885E4, 0f3D2AAABB, %p49;
	fma.rn.f32 	%f207, %f205, %f201, %f206;
	selp.f32 	%f208, 0fBE2AAAA8, 0fBEFFFFFF, %p49;
	fma.rn.f32 	%f209, %f207, %f201, %f208;
	fma.rn.f32 	%f210, %f209, %f203, %f202;
	and.b32  	%r296, %r294, 2;
	setp.eq.s32 	%p50, %r296, 0;
	mov.f32 	%f211, 0f00000000;
	sub.f32 	%f212, %f211, %f210;
	selp.f32 	%f395, %f210, %f212, %p50;
	@%p48 bra 	$L__BB2_20;
	setp.neu.f32 	%p51, %f6, 0f7F800000;
	@%p51 bra 	$L__BB2_15;
	mov.f32 	%f215, 0f00000000;
	mul.rn.f32 	%f390, %f396, %f215;
	mov.b32 	%r473, 0;
	bra.uni 	$L__BB2_20;
$L__BB2_15:
	shl.b32 	%r298, %r3, 8;
	or.b32  	%r20, %r298, -2147483648;
	mov.b64 	%rd201, 0;
	mov.b32 	%r470, 0;
	mov.u64 	%rd199, __cudart_i2opi_f;
	mov.u64 	%rd200, %rd1;
$L__BB2_16:
	.pragma "nounroll";
	ld.global.nc.u32 	%r299, [%rd199];
	mad.wide.u32 	%rd136, %r299, %r20, %rd201;
	shr.u64 	%rd201, %rd136, 32;
	st.local.u32 	[%rd200], %rd136;
	add.s32 	%r470, %r470, 1;
	add.s64 	%rd200, %rd200, 4;
	add.s64 	%rd199, %rd199, 4;
	setp.ne.s32 	%p52, %r470, 6;
	@%p52 bra 	$L__BB2_16;
	shr.u32 	%r300, %r3, 23;
	st.local.u32 	[%rd1+24], %rd201;
	and.b32  	%r23, %r300, 31;
	and.b32  	%r301, %r300, 224;
	add.s32 	%r302, %r301, -128;
	shr.u32 	%r303, %r302, 5;
	mul.wide.u32 	%rd137, %r303, 4;
	sub.s64 	%rd16, %rd1, %rd137;
	ld.local.u32 	%r471, [%rd16+24];
	ld.local.u32 	%r472, [%rd16+20];
	setp.eq.s32 	%p53, %r23, 0;
	@%p53 bra 	$L__BB2_19;
	shf.l.wrap.b32 	%r471, %r472, %r471, %r23;
	ld.local.u32 	%r304, [%rd16+16];
	shf.l.wrap.b32 	%r472, %r304, %r472, %r23;
$L__BB2_19:
	shr.u32 	%r305, %r471, 30;
	shf.l.wrap.b32 	%r306, %r472, %r471, 2;
	shl.b32 	%r307, %r472, 2;
	shr.u32 	%r308, %r306, 31;
	add.s32 	%r309, %r308, %r305;
	neg.s32 	%r310, %r309;
	setp.lt.s32 	%p54, %r3, 0;
	selp.b32 	%r473, %r310, %r309, %p54;
	xor.b32  	%r311, %r306, %r3;
	shr.s32 	%r312, %r306, 31;
	xor.b32  	%r313, %r312, %r306;
	xor.b32  	%r314, %r312, %r307;
	cvt.u64.u32 	%rd138, %r313;
	shl.b64 	%rd139, %rd138, 32;
	cvt.u64.u32 	%rd140, %r314;
	or.b64  	%rd141, %rd139, %rd140;
	cvt.rn.f64.s64 	%fd11, %rd141;
	mul.f64 	%fd12, %fd11, 0d3BF921FB54442D19;
	cvt.rn.f32.f64 	%f213, %fd12;
	neg.f32 	%f214, %f213;
	setp.lt.s32 	%p55, %r311, 0;
	selp.f32 	%f390, %f214, %f213, %p55;
$L__BB2_20:
	mul.rn.f32 	%f216, %f390, %f390;
	and.b32  	%r316, %r473, 1;
	setp.eq.b32 	%p56, %r316, 1;
	selp.f32 	%f217, 0f3F800000, %f390, %p56;
	fma.rn.f32 	%f218, %f216, %f217, 0f00000000;
	fma.rn.f32 	%f219, %f216, 0f37CBAC00, 0fBAB607ED;
	selp.f32 	%f220, %f219, 0fB94D4153, %p56;
	selp.f32 	%f221, 0f3D2AAABB, 0f3C0885E4, %p56;
	fma.rn.f32 	%f222, %f220, %f216, %f221;
	selp.f32 	%f223, 0fBEFFFFFF, 0fBE2AAAA8, %p56;
	fma.rn.f32 	%f224, %f222, %f216, %f223;
	fma.rn.f32 	%f225, %f224, %f218, %f217;
	and.b32  	%r317, %r473, 2;
	setp.eq.s32 	%p57, %r317, 0;
	mov.f32 	%f226, 0f00000000;
	sub.f32 	%f227, %f226, %f225;
	selp.f32 	%f396, %f225, %f227, %p57;
	bra.uni 	$L__BB2_60;
$L__BB2_21:
	setp.lt.u32 	%p6, %r4, 2139095040;
	@%p6 bra 	$L__BB2_25;
	setp.eq.s32 	%p40, %r6, 2139095040;
	@%p40 bra 	$L__BB2_24;
	sub.f32 	%f395, %f396, %f396;
	mov.f32 	%f396, %f395;
	bra.uni 	$L__BB2_60;
$L__BB2_24:
	setp.gt.s32 	%p41, %r5, -1;
	sub.f32 	%f193, %f396, %f396;
	selp.f32 	%f395, %f3, 0f00000000, %p41;
	selp.f32 	%f396, %f193, 0f00000000, %p41;
	bra.uni 	$L__BB2_60;
$L__BB2_25:
	add.s32 	%r174, %r5, -1118925336;
	setp.gt.u32 	%p7, %r174, 9342556;
	@%p7 bra 	$L__BB2_43;
	add.f32 	%f140, %f3, 0fC322E3BC;
	fma.rn.f32 	%f141, %f140, 0f3BBB989D, 0f3F000000;
	cvt.sat.f32.f32 	%f142, %f141;
	mov.f32 	%f143, 0f4B400001;
	mov.f32 	%f144, 0f437C0000;
	fma.rm.f32 	%f145, %f142, %f144, %f143;
	add.f32 	%f146, %f145, 0fCB40007F;
	neg.f32 	%f147, %f146;
	fma.rn.f32 	%f148, %f140, 0f3FB8AA3B, %f147;
	fma.rn.f32 	%f149, %f140, 0f32A57060, %f148;
	mov.b32 	%r220, %f145;
	shl.b32 	%r221, %r220, 23;
	mov.b32 	%f150, %r221;
	ex2.approx.ftz.f32 	%f151, %f149;
	mul.f32 	%f152, %f151, %f150;
	mov.b32 	%r222, %f152;
	shr.u32 	%r223, %r222, 23;
	add.s32 	%r224, %r223, -19;
	and.b32  	%r225, %r222, 8388607;
	or.b32  	%r226, %r225, 2130706432;
	mov.b32 	%f18, %r226;
	cvt.u16.u32 	%rs1, %r224;
	shr.u16 	%rs2, %rs1, 15;
	add.s16 	%rs3, %rs1, %rs2;
	shr.s16 	%rs4, %rs3, 1;
	cvt.s32.s16 	%r227, %rs4;
	shl.b32 	%r228, %r227, 23;
	add.s32 	%r229, %r228, 1065353216;
	mov.b32 	%f19, %r229;
	sub.s32 	%r230, %r224, %r227;
	shl.b32 	%r231, %r230, 23;
	add.s32 	%r32, %r231, 1065353216;
	mul.f32 	%f153, %f396, 0f3F22F983;
	cvt.rni.s32.f32 	%r481, %f153;
	cvt.rn.f32.s32 	%f154, %r481;
	fma.rn.f32 	%f155, %f154, 0fBFC90FDA, %f396;
	fma.rn.f32 	%f156, %f154, 0fB3A22168, %f155;
	fma.rn.f32 	%f392, %f154, 0fA7C234C5, %f156;
	abs.f32 	%f21, %f396;
	setp.ltu.f32 	%p24, %f21, 0f47CE4780;
	mov.u32 	%r477, %r481;
	mov.f32 	%f391, %f392;
	@%p24 bra 	$L__BB2_34;
	setp.neu.f32 	%p25, %f21, 0f7F800000;
	@%p25 bra 	$L__BB2_29;
	mov.f32 	%f159, 0f00000000;
	mul.rn.f32 	%f391, %f396, %f159;
	mov.b32 	%r477, 0;
	bra.uni 	$L__BB2_34;
$L__BB2_29:
	shl.b32 	%r233, %r3, 8;
	or.b32  	%r34, %r233, -2147483648;
	mov.b64 	%rd204, 0;
	mov.b32 	%r474, 0;
	mov.u64 	%rd202, __cudart_i2opi_f;
	mov.u64 	%rd203, %rd1;
$L__BB2_30:
	.pragma "nounroll";
	ld.global.nc.u32 	%r234, [%rd202];
	mad.wide.u32 	%rd112, %r234, %r34, %rd204;
	shr.u64 	%rd204, %rd112, 32;
	st.local.u32 	[%rd203], %rd112;
	add.s32 	%r474, %r474, 1;
	add.s64 	%rd203, %rd203, 4;
	add.s64 	%rd202, %rd202, 4;
	setp.ne.s32 	%p26, %r474, 6;
	@%p26 bra 	$L__BB2_30;
	shr.u32 	%r235, %r3, 23;
	st.local.u32 	[%rd1+24], %rd204;
	and.b32  	%r37, %r235, 31;
	and.b32  	%r236, %r235, 224;
	add.s32 	%r237, %r236, -128;
	shr.u32 	%r238, %r237, 5;
	mul.wide.u32 	%rd113, %r238, 4;
	sub.s64 	%rd23, %rd1, %rd113;
	ld.local.u32 	%r475, [%rd23+24];
	ld.local.u32 	%r476, [%rd23+20];
	setp.eq.s32 	%p27, %r37, 0;
	@%p27 bra 	$L__BB2_33;
	shf.l.wrap.b32 	%r475, %r476, %r475, %r37;
	ld.local.u32 	%r239, [%rd23+16];
	shf.l.wrap.b32 	%r476, %r239, %r476, %r37;
$L__BB2_33:
	shr.u32 	%r240, %r475, 30;
	shf.l.wrap.b32 	%r241, %r476, %r475, 2;
	shl.b32 	%r242, %r476, 2;
	shr.u32 	%r243, %r241, 31;
	add.s32 	%r244, %r243, %r240;
	neg.s32 	%r245, %r244;
	setp.lt.s32 	%p28, %r3, 0;
	selp.b32 	%r477, %r245, %r244, %p28;
	xor.b32  	%r246, %r241, %r3;
	shr.s32 	%r247, %r241, 31;
	xor.b32  	%r248, %r247, %r241;
	xor.b32  	%r249, %r247, %r242;
	cvt.u64.u32 	%rd114, %r248;
	shl.b64 	%rd115, %rd114, 32;
	cvt.u64.u32 	%rd116, %r249;
	or.b64  	%rd117, %rd115, %rd116;
	cvt.rn.f64.s64 	%fd5, %rd117;
	mul.f64 	%fd6, %fd5, 0d3BF921FB54442D19;
	cvt.rn.f32.f64 	%f157, %fd6;
	neg.f32 	%f158, %f157;
	setp.lt.s32 	%p29, %r246, 0;
	selp.f32 	%f391, %f158, %f157, %p29;
$L__BB2_34:
	setp.ltu.f32 	%p30, %f21, 0f47CE4780;
	add.s32 	%r251, %r477, 1;
	mul.rn.f32 	%f160, %f391, %f391;
	and.b32  	%r252, %r477, 1;
	setp.eq.b32 	%p31, %r252, 1;
	selp.f32 	%f161, %f391, 0f3F800000, %p31;
	fma.rn.f32 	%f162, %f160, %f161, 0f00000000;
	fma.rn.f32 	%f163, %f160, 0f37CBAC00, 0fBAB607ED;
	selp.f32 	%f164, 0fB94D4153, %f163, %p31;
	selp.f32 	%f165, 0f3C0885E4, 0f3D2AAABB, %p31;
	fma.rn.f32 	%f166, %f164, %f160, %f165;
	selp.f32 	%f167, 0fBE2AAAA8, 0fBEFFFFFF, %p31;
	fma.rn.f32 	%f168, %f166, %f160, %f167;
	fma.rn.f32 	%f169, %f168, %f162, %f161;
	and.b32  	%r253, %r251, 2;
	setp.eq.s32 	%p32, %r253, 0;
	mov.f32 	%f170, 0f00000000;
	sub.f32 	%f171, %f170, %f169;
	selp.f32 	%f172, %f169, %f171, %p32;
	mul.f32 	%f173, %f172, %f18;
	mul.f32 	%f25, %f173, %f19;
	@%p30 bra 	$L__BB2_42;
	setp.neu.f32 	%p33, %f21, 0f7F800000;
	@%p33 bra 	$L__BB2_37;
	mov.f32 	%f176, 0f00000000;
	mul.rn.f32 	%f392, %f396, %f176;
	mov.b32 	%r481, 0;
	bra.uni 	$L__BB2_42;
$L__BB2_37:
	shl.b32 	%r255, %r3, 8;
	or.b32  	%r46, %r255, -2147483648;
	mov.b64 	%rd207, 0;
	mov.b32 	%r478, 0;
	mov.u64 	%rd205, __cudart_i2opi_f;
	mov.u64 	%rd206, %rd1;
$L__BB2_38:
	.pragma "nounroll";
	ld.global.nc.u32 	%r256, [%rd205];
	mad.wide.u32 	%rd120, %r256, %r46, %rd207;
	shr.u64 	%rd207, %rd120, 32;
	st.local.u32 	[%rd206], %rd120;
	add.s32 	%r478, %r478, 1;
	add.s64 	%rd206, %rd206, 4;
	add.s64 	%rd205, %rd205, 4;
	setp.ne.s32 	%p34, %r478, 6;
	@%p34 bra 	$L__BB2_38;
	shr.u32 	%r257, %r3, 23;
	st.local.u32 	[%rd1+24], %rd207;
	and.b32  	%r49, %r257, 31;
	and.b32  	%r258, %r257, 224;
	add.s32 	%r259, %r258, -128;
	shr.u32 	%r260, %r259, 5;
	mul.wide.u32 	%rd121, %r260, 4;
	sub.s64 	%rd30, %rd1, %rd121;
	ld.local.u32 	%r479, [%rd30+24];
	ld.local.u32 	%r480, [%rd30+20];
	setp.eq.s32 	%p35, %r49, 0;
	@%p35 bra 	$L__BB2_41;
	shf.l.wrap.b32 	%r479, %r480, %r479, %r49;
	ld.local.u32 	%r261, [%rd30+16];
	shf.l.wrap.b32 	%r480, %r261, %r480, %r49;
$L__BB2_41:
	shr.u32 	%r262, %r479, 30;
	shf.l.wrap.b32 	%r263, %r480, %r479, 2;
	shl.b32 	%r264, %r480, 2;
	shr.u32 	%r265, %r263, 31;
	add.s32 	%r266, %r265, %r262;
	neg.s32 	%r267, %r266;
	setp.lt.s32 	%p36, %r3, 0;
	selp.b32 	%r481, %r267, %r266, %p36;
	xor.b32  	%r268, %r263, %r3;
	shr.s32 	%r269, %r263, 31;
	xor.b32  	%r270, %r269, %r263;
	xor.b32  	%r271, %r269, %r264;
	cvt.u64.u32 	%rd122, %r270;
	shl.b64 	%rd123, %rd122, 32;
	cvt.u64.u32 	%rd124, %r271;
	or.b64  	%rd125, %rd123, %rd124;
	cvt.rn.f64.s64 	%fd7, %rd125;
	mul.f64 	%fd8, %fd7, 0d3BF921FB54442D19;
	cvt.rn.f32.f64 	%f174, %fd8;
	neg.f32 	%f175, %f174;
	setp.lt.s32 	%p37, %r268, 0;
	selp.f32 	%f392, %f175, %f174, %p37;
$L__BB2_42:
	mov.b32 	%f177, %r32;
	mul.rn.f32 	%f178, %f392, %f392;
	and.b32  	%r273, %r481, 1;
	setp.eq.b32 	%p38, %r273, 1;
	selp.f32 	%f179, 0f3F800000, %f392, %p38;
	fma.rn.f32 	%f180, %f178, %f179, 0f00000000;
	fma.rn.f32 	%f181, %f178, 0f37CBAC00, 0fBAB607ED;
	selp.f32 	%f182, %f181, 0fB94D4153, %p38;
	selp.f32 	%f183, 0f3D2AAABB, 0f3C0885E4, %p38;
	fma.rn.f32 	%f184, %f182, %f178, %f183;
	selp.f32 	%f185, 0fBEFFFFFF, 0fBE2AAAA8, %p38;
	fma.rn.f32 	%f186, %f184, %f178, %f185;
	fma.rn.f32 	%f187, %f186, %f180, %f179;
	and.b32  	%r274, %r481, 2;
	setp.eq.s32 	%p39, %r274, 0;
	mov.f32 	%f188, 0f00000000;
	sub.f32 	%f189, %f188, %f187;
	selp.f32 	%f190, %f187, %f189, %p39;
	mul.f32 	%f191, %f190, %f18;
	mul.f32 	%f192, %f191, %f19;
	mul.f32 	%f396, %f192, %f177;
	mul.f32 	%f395, %f25, %f177;
	bra.uni 	$L__BB2_60;
$L__BB2_43:
	mul.f32 	%f93, %f396, 0f3F22F983;
	cvt.rni.s32.f32 	%r489, %f93;
	cvt.rn.f32.s32 	%f94, %r489;
	fma.rn.f32 	%f95, %f94, 0fBFC90FDA, %f396;
	fma.rn.f32 	%f96, %f94, 0fB3A22168, %f95;
	fma.rn.f32 	%f394, %f94, 0fA7C234C5, %f96;
	abs.f32 	%f32, %f396;
	setp.ltu.f32 	%p8, %f32, 0f47CE4780;
	mov.u32 	%r485, %r489;
	mov.f32 	%f393, %f394;
	@%p8 bra 	$L__BB2_51;
	setp.neu.f32 	%p9, %f32, 0f7F800000;
	@%p9 bra 	$L__BB2_46;
	mov.f32 	%f99, 0f00000000;
	mul.rn.f32 	%f393, %f396, %f99;
	mov.b32 	%r485, 0;
	bra.uni 	$L__BB2_51;
$L__BB2_46:
	shl.b32 	%r176, %r3, 8;
	or.b32  	%r59, %r176, -2147483648;
	mov.b64 	%rd210, 0;
	mov.b32 	%r482, 0;
	mov.u64 	%rd208, __cudart_i2opi_f;
	mov.u64 	%rd209, %rd1;
$L__BB2_47:
	.pragma "nounroll";
	ld.global.nc.u32 	%r177, [%rd208];
	mad.wide.u32 	%rd96, %r177, %r59, %rd210;
	shr.u64 	%rd210, %rd96, 32;
	st.local.u32 	[%rd209], %rd96;
	add.s32 	%r482, %r482, 1;
	add.s64 	%rd209, %rd209, 4;
	add.s64 	%rd208, %rd208, 4;
	setp.ne.s32 	%p10, %r482, 6;
	@%p10 bra 	$L__BB2_47;
	shr.u32 	%r178, %r3, 23;
	st.local.u32 	[%rd1+24], %rd210;
	and.b32  	%r62, %r178, 31;
	and.b32  	%r179, %r178, 224;
	add.s32 	%r180, %r179, -128;
	shr.u32 	%r181, %r180, 5;
	mul.wide.u32 	%rd97, %r181, 4;
	sub.s64 	%rd37, %rd1, %rd97;
	ld.local.u32 	%r483, [%rd37+24];
	ld.local.u32 	%r484, [%rd37+20];
	setp.eq.s32 	%p11, %r62, 0;
	@%p11 bra 	$L__BB2_50;
	shf.l.wrap.b32 	%r483, %r484, %r483, %r62;
	ld.local.u32 	%r182, [%rd37+16];
	shf.l.wrap.b32 	%r484, %r182, %r484, %r62;
$L__BB2_50:
	shr.u32 	%r183, %r483, 30;
	shf.l.wrap.b32 	%r184, %r484, %r483, 2;
	shl.b32 	%r185, %r484, 2;
	shr.u32 	%r186, %r184, 31;
	add.s32 	%r187, %r186, %r183;
	neg.s32 	%r188, %r187;
	setp.lt.s32 	%p12, %r3, 0;
	selp.b32 	%r485, %r188, %r187, %p12;
	xor.b32  	%r189, %r184, %r3;
	shr.s32 	%r190, %r184, 31;
	xor.b32  	%r191, %r190, %r184;
	xor.b32  	%r192, %r190, %r185;
	cvt.u64.u32 	%rd98, %r191;
	shl.b64 	%rd99, %rd98, 32;
	cvt.u64.u32 	%rd100, %r192;
	or.b64  	%rd101, %rd99, %rd100;
	cvt.rn.f64.s64 	%fd1, %rd101;
	mul.f64 	%fd2, %fd1, 0d3BF921FB54442D19;
	cvt.rn.f32.f64 	%f97, %fd2;
	neg.f32 	%f98, %f97;
	setp.lt.s32 	%p13, %r189, 0;
	selp.f32 	%f393, %f98, %f97, %p13;
$L__BB2_51:
	setp.ltu.f32 	%p14, %f32, 0f47CE4780;
	add.s32 	%r194, %r485, 1;
	mul.rn.f32 	%f100, %f393, %f393;
	and.b32  	%r195, %r485, 1;
	setp.eq.b32 	%p15, %r195, 1;
	selp.f32 	%f101, %f393, 0f3F800000, %p15;
	fma.rn.f32 	%f102, %f100, %f101, 0f00000000;
	fma.rn.f32 	%f103, %f100, 0f37CBAC00, 0fBAB607ED;
	selp.f32 	%f104, 0fB94D4153, %f103, %p15;
	selp.f32 	%f105, 0f3C0885E4, 0f3D2AAABB, %p15;
	fma.rn.f32 	%f106, %f104, %f100, %f105;
	selp.f32 	%f107, 0fBE2AAAA8, 0fBEFFFFFF, %p15;
	fma.rn.f32 	%f108, %f106, %f100, %f107;
	fma.rn.f32 	%f109, %f108, %f102, %f101;
	and.b32  	%r196, %r194, 2;
	setp.eq.s32 	%p16, %r196, 0;
	mov.f32 	%f110, 0f00000000;
	sub.f32 	%f111, %f110, %f109;
	selp.f32 	%f36, %f109, %f111, %p16;
	@%p14 bra 	$L__BB2_59;
	setp.neu.f32 	%p17, %f32, 0f7F800000;
	@%p17 bra 	$L__BB2_54;
	mov.f32 	%f114, 0f00000000;
	mul.rn.f32 	%f394, %f396, %f114;
	mov.b32 	%r489, 0;
	bra.uni 	$L__BB2_59;
$L__BB2_54:
	shl.b32 	%r198, %r3, 8;
	or.b32  	%r71, %r198, -2147483648;
	mov.b64 	%rd213, 0;
	mov.b32 	%r486, 0;
	mov.u64 	%rd211, __cudart_i2opi_f;
	mov.u64 	%rd212, %rd1;
$L__BB2_55:
	.pragma "nounroll";
	ld.global.nc.u32 	%r199, [%rd211];
	mad.wide.u32 	%rd104, %r199, %r71, %rd213;
	shr.u64 	%rd213, %rd104, 32;
	st.local.u32 	[%rd212], %rd104;
	add.s32 	%r486, %r486, 1;
	add.s64 	%rd212, %rd212, 4;
	add.s64 	%rd211, %rd211, 4;
	setp.ne.s32 	%p18, %r486, 6;
	@%p18 bra 	$L__BB2_55;
	shr.u32 	%r200, %r3, 23;
	st.local.u32 	[%rd1+24], %rd213;
	and.b32  	%r74, %r200, 31;
	and.b32  	%r201, %r200, 224;
	add.s32 	%r202, %r201, -128;
	shr.u32 	%r203, %r202, 5;
	mul.wide.u32 	%rd105, %r203, 4;
	sub.s64 	%rd44, %rd1, %rd105;
	ld.local.u32 	%r487, [%rd44+24];
	ld.local.u32 	%r488, [%rd44+20];
	setp.eq.s32 	%p19, %r74, 0;
	@%p19 bra 	$L__BB2_58;
	shf.l.wrap.b32 	%r487, %r488, %r487, %r74;
	ld.local.u32 	%r204, [%rd44+16];
	shf.l.wrap.b32 	%r488, %r204, %r488, %r74;
$L__BB2_58:
	shr.u32 	%r205, %r487, 30;
	shf.l.wrap.b32 	%r206, %r488, %r487, 2;
	shl.b32 	%r207, %r488, 2;
	shr.u32 	%r208, %r206, 31;
	add.s32 	%r209, %r208, %r205;
	neg.s32 	%r210, %r209;
	setp.lt.s32 	%p20, %r3, 0;
	selp.b32 	%r489, %r210, %r209, %p20;
	xor.b32  	%r211, %r206, %r3;
	shr.s32 	%r212, %r206, 31;
	xor.b32  	%r213, %r212, %r206;
	xor.b32  	%r214, %r212, %r207;
	cvt.u64.u32 	%rd106, %r213;
	shl.b64 	%rd107, %rd106, 32;
	cvt.u64.u32 	%rd108, %r214;
	or.b64  	%rd109, %rd107, %rd108;
	cvt.rn.f64.s64 	%fd3, %rd109;
	mul.f64 	%fd4, %fd3, 0d3BF921FB54442D19;
	cvt.rn.f32.f64 	%f112, %fd4;
	neg.f32 	%f113, %f112;
	setp.lt.s32 	%p21, %r211, 0;
	selp.f32 	%f394, %f113, %f112, %p21;
$L__BB2_59:
	fma.rn.f32 	%f115, %f3, 0f3BBB989D, 0f3F000000;
	cvt.sat.f32.f32 	%f116, %f115;
	mov.f32 	%f117, 0f4B400001;
	mov.f32 	%f118, 0f437C0000;
	fma.rm.f32 	%f119, %f116, %f118, %f117;
	add.f32 	%f120, %f119, 0fCB40007F;
	neg.f32 	%f121, %f120;
	fma.rn.f32 	%f122, %f3, 0f3FB8AA3B, %f121;
	fma.rn.f32 	%f123, %f3, 0f32A57060, %f122;
	ex2.approx.ftz.f32 	%f124, %f123;
	mov.b32 	%r216, %f119;
	shl.b32 	%r217, %r216, 23;
	mov.b32 	%f125, %r217;
	mul.f32 	%f126, %f124, %f125;
	mul.rn.f32 	%f127, %f394, %f394;
	and.b32  	%r218, %r489, 1;
	setp.eq.b32 	%p22, %r218, 1;
	selp.f32 	%f128, 0f3F800000, %f394, %p22;
	fma.rn.f32 	%f129, %f127, %f128, 0f00000000;
	fma.rn.f32 	%f130, %f127, 0f37CBAC00, 0fBAB607ED;
	selp.f32 	%f131, %f130, 0fB94D4153, %p22;
	selp.f32 	%f132, 0f3D2AAABB, 0f3C0885E4, %p22;
	fma.rn.f32 	%f133, %f131, %f127, %f132;
	selp.f32 	%f134, 0fBEFFFFFF, 0fBE2AAAA8, %p22;
	fma.rn.f32 	%f135, %f133, %f127, %f134;
	fma.rn.f32 	%f136, %f135, %f129, %f128;
	and.b32  	%r219, %r489, 2;
	setp.eq.s32 	%p23, %r219, 0;
	mov.f32 	%f137, 0f00000000;
	sub.f32 	%f138, %f137, %f136;
	selp.f32 	%f139, %f136, %f138, %p23;
	mul.f32 	%f396, %f126, %f139;
	mul.f32 	%f395, %f126, %f36;
$L__BB2_60:
	cvt.s64.s32 	%rd142, %r1;
	add.s64 	%rd143, %rd2, %rd142;
	ld.global.s8 	%rs5, [%rd143];
	cvt.rn.f32.s16 	%f239, %rs5;
	mul.f32 	%f44, %f395, %f239;
	mul.f32 	%f45, %f396, %f239;
	cvta.to.global.u64 	%rd144, %rd89;
	add.s64 	%rd45, %rd144, %rd142;
	mul.f32 	%f46, %f404, 0f00000000;
	mov.b32 	%r83, %f404;
	and.b32  	%r84, %r83, 2147483647;
	setp.ne.s32 	%p58, %r84, 0;
	@%p58 bra 	$L__BB2_62;
	fma.rn.f32 	%f375, %f46, 0f3BBB989D, 0f3F000000;
	cvt.sat.f32.f32 	%f376, %f375;
	mov.f32 	%f377, 0f4B400001;
	mov.f32 	%f378, 0f437C0000;
	fma.rm.f32 	%f379, %f376, %f378, %f377;
	add.f32 	%f380, %f379, 0fCB40007F;
	neg.f32 	%f381, %f380;
	fma.rn.f32 	%f382, %f46, 0f3FB8AA3B, %f381;
	fma.rn.f32 	%f383, %f46, 0f32A57060, %f382;
	mov.b32 	%r464, %f379;
	shl.b32 	%r465, %r464, 23;
	mov.b32 	%f384, %r465;
	ex2.approx.ftz.f32 	%f385, %f383;
	mul.f32 	%f403, %f385, %f384;
	bra.uni 	$L__BB2_119;
$L__BB2_62:
	mov.b32 	%r85, %f46;
	and.b32  	%r86, %r85, 2147483647;
	setp.ne.s32 	%p59, %r86, 0;
	@%p59 bra 	$L__BB2_80;
	mul.f32 	%f341, %f404, 0f3F22F983;
	cvt.rni.s32.f32 	%r497, %f341;
	cvt.rn.f32.s32 	%f342, %r497;
	fma.rn.f32 	%f343, %f342, 0fBFC90FDA, %f404;
	fma.rn.f32 	%f344, %f342, 0fB3A22168, %f343;
	fma.rn.f32 	%f398, %f342, 0fA7C234C5, %f344;
	abs.f32 	%f49, %f404;
	setp.ltu.f32 	%p96, %f49, 0f47CE4780;
	mov.u32 	%r493, %r497;
	mov.f32 	%f397, %f398;
	@%p96 bra 	$L__BB2_71;
	setp.neu.f32 	%p97, %f49, 0f7F800000;
	@%p97 bra 	$L__BB2_66;
	mov.f32 	%f347, 0f00000000;
	mul.rn.f32 	%f397, %f404, %f347;
	mov.b32 	%r493, 0;
	bra.uni 	$L__BB2_71;
$L__BB2_66:
	shl.b32 	%r422, %r83, 8;
	or.b32  	%r88, %r422, -2147483648;
	mov.b64 	%rd216, 0;
	mov.b32 	%r490, 0;
	mov.u64 	%rd214, __cudart_i2opi_f;
	mov.u64 	%rd215, %rd1;
$L__BB2_67:
	.pragma "nounroll";
	ld.global.nc.u32 	%r423, [%rd214];
	mad.wide.u32 	%rd179, %r423, %r88, %rd216;
	shr.u64 	%rd216, %rd179, 32;
	st.local.u32 	[%rd215], %rd179;
	add.s32 	%r490, %r490, 1;
	add.s64 	%rd215, %rd215, 4;
	add.s64 	%rd214, %rd214, 4;
	setp.ne.s32 	%p98, %r490, 6;
	@%p98 bra 	$L__BB2_67;
	shr.u32 	%r424, %r83, 23;
	st.local.u32 	[%rd1+24], %rd216;
	and.b32  	%r91, %r424, 31;
	and.b32  	%r425, %r424, 224;
	add.s32 	%r426, %r425, -128;
	shr.u32 	%r427, %r426, 5;
	mul.wide.u32 	%rd180, %r427, 4;
	sub.s64 	%rd52, %rd1, %rd180;
	ld.local.u32 	%r491, [%rd52+24];
	ld.local.u32 	%r492, [%rd52+20];
	setp.eq.s32 	%p99, %r91, 0;
	@%p99 bra 	$L__BB2_70;
	shf.l.wrap.b32 	%r491, %r492, %r491, %r91;
	ld.local.u32 	%r428, [%rd52+16];
	shf.l.wrap.b32 	%r492, %r428, %r492, %r91;
$L__BB2_70:
	shr.u32 	%r429, %r491, 30;
	shf.l.wrap.b32 	%r430, %r492, %r491, 2;
	shl.b32 	%r431, %r492, 2;
	shr.u32 	%r432, %r430, 31;
	add.s32 	%r433, %r432, %r429;
	neg.s32 	%r434, %r433;
	setp.lt.s32 	%p100, %r83, 0;
	selp.b32 	%r493, %r434, %r433, %p100;
	xor.b32  	%r435, %r430, %r83;
	shr.s32 	%r436, %r430, 31;
	xor.b32  	%r437, %r436, %r430;
	xor.b32  	%r438, %r436, %r431;
	cvt.u64.u32 	%rd181, %r437;
	shl.b64 	%rd182, %rd181, 32;
	cvt.u64.u32 	%rd183, %r438;
	or.b64  	%rd184, %rd182, %rd183;
	cvt.rn.f64.s64 	%fd21, %rd184;
	mul.f64 	%fd22, %fd21, 0d3BF921FB54442D19;
	cvt.rn.f32.f64 	%f345, %fd22;
	neg.f32 	%f346, %f345;
	setp.lt.s32 	%p101, %r435, 0;
	selp.f32 	%f397, %f346, %f345, %p101;
$L__BB2_71:
	setp.ltu.f32 	%p102, %f49, 0f47CE4780;
	add.s32 	%r440, %r493, 1;
	mul.rn.f32 	%f348, %f397, %f397;
	and.b32  	%r441, %r493, 1;
	setp.eq.b32 	%p103, %r441, 1;
	selp.f32 	%f349, %f397, 0f3F800000, %p103;
	fma.rn.f32 	%f350, %f348, %f349, 0f00000000;
	fma.rn.f32 	%f351, %f348, 0f37CBAC00, 0fBAB607ED;
	selp.f32 	%f352, 0fB94D4153, %f351, %p103;
	selp.f32 	%f353, 0f3C0885E4, 0f3D2AAABB, %p103;
	fma.rn.f32 	%f354, %f352, %f348, %f353;
	selp.f32 	%f355, 0fBE2AAAA8, 0fBEFFFFFF, %p103;
	fma.rn.f32 	%f356, %f354, %f348, %f355;
	fma.rn.f32 	%f357, %f356, %f350, %f349;
	and.b32  	%r442, %r440, 2;
	setp.eq.s32 	%p104, %r442, 0;
	mov.f32 	%f358, 0f00000000;
	sub.f32 	%f359, %f358, %f357;
	selp.f32 	%f403, %f357, %f359, %p104;
	@%p102 bra 	$L__BB2_79;
	setp.neu.f32 	%p105, %f49, 0f7F800000;
	@%p105 bra 	$L__BB2_74;
	mov.f32 	%f362, 0f00000000;
	mul.rn.f32 	%f398, %f404, %f362;
	mov.b32 	%r497, 0;
	bra.uni 	$L__BB2_79;
$L__BB2_74:
	shl.b32 	%r444, %r83, 8;
	or.b32  	%r100, %r444, -2147483648;
	mov.b64 	%rd219, 0;
	mov.b32 	%r494, 0;
	mov.u64 	%rd217, __cudart_i2opi_f;
	mov.u64 	%rd218, %rd1;
$L__BB2_75:
	.pragma "nounroll";
	ld.global.nc.u32 	%r445, [%rd217];
	mad.wide.u32 	%rd187, %r445, %r100, %rd219;
	shr.u64 	%rd219, %rd187, 32;
	st.local.u32 	[%rd218], %rd187;
	add.s32 	%r494, %r494, 1;
	add.s64 	%rd218, %rd218, 4;
	add.s64 	%rd217, %rd217, 4;
	setp.ne.s32 	%p106, %r494, 6;
	@%p106 bra 	$L__BB2_75;
	shr.u32 	%r446, %r83, 23;
	st.local.u32 	[%rd1+24], %rd219;
	and.b32  	%r103, %r446, 31;
	and.b32  	%r447, %r446, 224;
	add.s32 	%r448, %r447, -128;
	shr.u32 	%r449, %r448, 5;
	mul.wide.u32 	%rd188, %r449, 4;
	sub.s64 	%rd59, %rd1, %rd188;
	ld.local.u32 	%r495, [%rd59+24];
	ld.local.u32 	%r496, [%rd59+20];
	setp.eq.s32 	%p107, %r103, 0;
	@%p107 bra 	$L__BB2_78;
	shf.l.wrap.b32 	%r495, %r496, %r495, %r103;
	ld.local.u32 	%r450, [%rd59+16];
	shf.l.wrap.b32 	%r496, %r450, %r496, %r103;
$L__BB2_78:
	shr.u32 	%r451, %r495, 30;
	shf.l.wrap.b32 	%r452, %r496, %r495, 2;
	shl.b32 	%r453, %r496, 2;
	shr.u32 	%r454, %r452, 31;
	add.s32 	%r455, %r454, %r451;
	neg.s32 	%r456, %r455;
	setp.lt.s32 	%p108, %r83, 0;
	selp.b32 	%r497, %r456, %r455, %p108;
	xor.b32  	%r457, %r452, %r83;
	shr.s32 	%r458, %r452, 31;
	xor.b32  	%r459, %r458, %r452;
	xor.b32  	%r460, %r458, %r453;
	cvt.u64.u32 	%rd189, %r459;
	shl.b64 	%rd190, %rd189, 32;
	cvt.u64.u32 	%rd191, %r460;
	or.b64  	%rd192, %rd190, %rd191;
	cvt.rn.f64.s64 	%fd23, %rd192;
	mul.f64 	%fd24, %fd23, 0d3BF921FB54442D19;
	cvt.rn.f32.f64 	%f360, %fd24;
	neg.f32 	%f361, %f360;
	setp.lt.s32 	%p109, %r457, 0;
	selp.f32 	%f398, %f361, %f360, %p109;
$L__BB2_79:
	mul.rn.f32 	%f363, %f398, %f398;
	and.b32  	%r462, %r497, 1;
	setp.eq.b32 	%p110, %r462, 1;
	selp.f32 	%f364, 0f3F800000, %f398, %p110;
	fma.rn.f32 	%f365, %f363, %f364, 0f00000000;
	fma.rn.f32 	%f366, %f363, 0f37CBAC00, 0fBAB607ED;
	selp.f32 	%f367, %f366, 0fB94D4153, %p110;
	selp.f32 	%f368, 0f3D2AAABB, 0f3C0885E4, %p110;
	fma.rn.f32 	%f369, %f367, %f363, %f368;
	selp.f32 	%f370, 0fBEFFFFFF, 0fBE2AAAA8, %p110;
	fma.rn.f32 	%f371, %f369, %f363, %f370;
	fma.rn.f32 	%f372, %f371, %f365, %f364;
	and.b32  	%r463, %r497, 2;
	setp.eq.s32 	%p111, %r463, 0;
	mov.f32 	%f373, 0f00000000;
	sub.f32 	%f374, %f373, %f372;
	selp.f32 	%f404, %f372, %f374, %p111;
	bra.uni 	$L__BB2_119;
$L__BB2_80:
	setp.lt.u32 	%p60, %r84, 2139095040;
	@%p60 bra 	$L__BB2_84;
	setp.eq.s32 	%p94, %r86, 2139095040;
	@%p94 bra 	$L__BB2_83;
	sub.f32 	%f403, %f404, %f404;
	mov.f32 	%f404, %f403;
	bra.uni 	$L__BB2_119;
$L__BB2_83:
	setp.gt.s32 	%p95, %r85, -1;
	sub.f32 	%f340, %f404, %f404;
	selp.f32 	%f403, %f46, 0f00000000, %p95;
	selp.f32 	%f404, %f340, 0f00000000, %p95;
	bra.uni 	$L__BB2_119;
$L__BB2_84:
	add.s32 	%r320, %r85, -1118925336;
	setp.gt.u32 	%p61, %r320, 9342556;
	@%p61 bra 	$L__BB2_102;
	add.f32 	%f287, %f46, 0fC322E3BC;
	fma.rn.f32 	%f288, %f287, 0f3BBB989D, 0f3F000000;
	cvt.sat.f32.f32 	%f289, %f288;
	mov.f32 	%f290, 0f4B400001;
	mov.f32 	%f291, 0f437C0000;
	fma.rm.f32 	%f292, %f289, %f291, %f290;
	add.f32 	%f293, %f292, 0fCB40007F;
	neg.f32 	%f294, %f293;
	fma.rn.f32 	%f295, %f287, 0f3FB8AA3B, %f294;
	fma.rn.f32 	%f296, %f287, 0f32A57060, %f295;
	mov.b32 	%r366, %f292;
	shl.b32 	%r367, %r366, 23;
	mov.b32 	%f297, %r367;
	ex2.approx.ftz.f32 	%f298, %f296;
	mul.f32 	%f299, %f298, %f297;
	mov.b32 	%r368, %f299;
	shr.u32 	%r369, %r368, 23;
	add.s32 	%r370, %r369, -19;
	and.b32  	%r371, %r368, 8388607;
	or.b32  	%r372, %r371, 2130706432;
	mov.b32 	%f61, %r372;
	cvt.u16.u32 	%rs6, %r370;
	shr.u16 	%rs7, %rs6, 15;
	add.s16 	%rs8, %rs6, %rs7;
	shr.s16 	%rs9, %rs8, 1;
	cvt.s32.s16 	%r373, %rs9;
	shl.b32 	%r374, %r373, 23;
	add.s32 	%r375, %r374, 1065353216;
	mov.b32 	%f62, %r375;
	sub.s32 	%r376, %r370, %r373;
	shl.b32 	%r377, %r376, 23;
	add.s32 	%r112, %r377, 1065353216;
	mul.f32 	%f300, %f404, 0f3F22F983;
	cvt.rni.s32.f32 	%r505, %f300;
	cvt.rn.f32.s32 	%f301, %r505;
	fma.rn.f32 	%f302, %f301, 0fBFC90FDA, %f404;
	fma.rn.f32 	%f303, %f301, 0fB3A22168, %f302;
	fma.rn.f32 	%f400, %f301, 0fA7C234C5, %f303;
	abs.f32 	%f64, %f404;
	setp.ltu.f32 	%p78, %f64, 0f47CE4780;
	mov.u32 	%r501, %r505;
	mov.f32 	%f399, %f400;
	@%p78 bra 	$L__BB2_93;
	setp.neu.f32 	%p79, %f64, 0f7F800000;
	@%p79 bra 	$L__BB2_88;
	mov.f32 	%f306, 0f00000000;
	mul.rn.f32 	%f399, %f404, %f306;
	mov.b32 	%r501, 0;
	bra.uni 	$L__BB2_93;
$L__BB2_88:
	shl.b32 	%r379, %r83, 8;
	or.b32  	%r114, %r379, -2147483648;
	mov.b64 	%rd222, 0;
	mov.b32 	%r498, 0;
	mov.u64 	%rd220, __cudart_i2opi_f;
	mov.u64 	%rd221, %rd1;
$L__BB2_89:
	.pragma "nounroll";
	ld.global.nc.u32 	%r380, [%rd220];
	mad.wide.u32 	%rd163, %r380, %r114, %rd222;
	shr.u64 	%rd222, %rd163, 32;
	st.local.u32 	[%rd221], %rd163;
	add.s32 	%r498, %r498, 1;
	add.s64 	%rd221, %rd221, 4;
	add.s64 	%rd220, %rd220, 4;
	setp.ne.s32 	%p80, %r498, 6;
	@%p80 bra 	$L__BB2_89;
	shr.u32 	%r381, %r83, 23;
	st.local.u32 	[%rd1+24], %rd222;
	and.b32  	%r117, %r381, 31;
	and.b32  	%r382, %r381, 224;
	add.s32 	%r383, %r382, -128;
	shr.u32 	%r384, %r383, 5;
	mul.wide.u32 	%rd164, %r384, 4;
	sub.s64 	%rd66, %rd1, %rd164;
	ld.local.u32 	%r499, [%rd66+24];
	ld.local.u32 	%r500, [%rd66+20];
	setp.eq.s32 	%p81, %r117, 0;
	@%p81 bra 	$L__BB2_92;
	shf.l.wrap.b32 	%r499, %r500, %r499, %r117;
	ld.local.u32 	%r385, [%rd66+16];
	shf.l.wrap.b32 	%r500, %r385, %r500, %r117;
$L__BB2_92:
	shr.u32 	%r386, %r499, 30;
	shf.l.wrap.b32 	%r387, %r500, %r499, 2;
	shl.b32 	%r388, %r500, 2;
	shr.u32 	%r389, %r387, 31;
	add.s32 	%r390, %r389, %r386;
	neg.s32 	%r391, %r390;
	setp.lt.s32 	%p82, %r83, 0;
	selp.b32 	%r501, %r391, %r390, %p82;
	xor.b32  	%r392, %r387, %r83;
	shr.s32 	%r393, %r387, 31;
	xor.b32  	%r394, %r393, %r387;
	xor.b32  	%r395, %r393, %r388;
	cvt.u64.u32 	%rd165, %r394;
	shl.b64 	%rd166, %rd165, 32;
	cvt.u64.u32 	%rd167, %r395;
	or.b64  	%rd168, %rd166, %rd167;
	cvt.rn.f64.s64 	%fd17, %rd168;
	mul.f64 	%fd18, %fd17, 0d3BF921FB54442D19;
	cvt.rn.f32.f64 	%f304, %fd18;
	neg.f32 	%f305, %f304;
	setp.lt.s32 	%p83, %r392, 0;
	selp.f32 	%f399, %f305, %f304, %p83;
$L__BB2_93:
	setp.ltu.f32 	%p84, %f64, 0f47CE4780;
	add.s32 	%r397, %r501, 1;
	mul.rn.f32 	%f307, %f399, %f399;
	and.b32  	%r398, %r501, 1;
	setp.eq.b32 	%p85, %r398, 1;
	selp.f32 	%f308, %f399, 0f3F800000, %p85;
	fma.rn.f32 	%f309, %f307, %f308, 0f00000000;
	fma.rn.f32 	%f310, %f307, 0f37CBAC00, 0fBAB607ED;
	selp.f32 	%f311, 0fB94D4153, %f310, %p85;
	selp.f32 	%f312, 0f3C0885E4, 0f3D2AAABB, %p85;
	fma.rn.f32 	%f313, %f311, %f307, %f312;
	selp.f32 	%f314, 0fBE2AAAA8, 0fBEFFFFFF, %p85;
	fma.rn.f32 	%f315, %f313, %f307, %f314;
	fma.rn.f32 	%f316, %f315, %f309, %f308;
	and.b32  	%r399, %r397, 2;
	setp.eq.s32 	%p86, %r399, 0;
	mov.f32 	%f317, 0f00000000;
	sub.f32 	%f318, %f317, %f316;
	selp.f32 	%f319, %f316, %f318, %p86;
	mul.f32 	%f320, %f319, %f61;
	mul.f32 	%f68, %f320, %f62;
	@%p84 bra 	$L__BB2_101;
	setp.neu.f32 	%p87, %f64, 0f7F800000;
	@%p87 bra 	$L__BB2_96;
	mov.f32 	%f323, 0f00000000;
	mul.rn.f32 	%f400, %f404, %f323;
	mov.b32 	%r505, 0;
	bra.uni 	$L__BB2_101;
$L__BB2_96:
	shl.b32 	%r401, %r83, 8;
	or.b32  	%r126, %r401, -2147483648;
	mov.b64 	%rd225, 0;
	mov.b32 	%r502, 0;
	mov.u64 	%rd223, __cudart_i2opi_f;
	mov.u64 	%rd224, %rd1;
$L__BB2_97:
	.pragma "nounroll";
	ld.global.nc.u32 	%r402, [%rd223];
	mad.wide.u32 	%rd171, %r402, %r126, %rd225;
	shr.u64 	%rd225, %rd171, 32;
	st.local.u32 	[%rd224], %rd171;
	add.s32 	%r502, %r502, 1;
	add.s64 	%rd224, %rd224, 4;
	add.s64 	%rd223, %rd223, 4;
	setp.ne.s32 	%p88, %r502, 6;
	@%p88 bra 	$L__BB2_97;
	shr.u32 	%r403, %r83, 23;
	st.local.u32 	[%rd1+24], %rd225;
	and.b32  	%r129, %r403, 31;
	and.b32  	%r404, %r403, 224;
	add.s32 	%r405, %r404, -128;
	shr.u32 	%r406, %r405, 5;
	mul.wide.u32 	%rd172, %r406, 4;
	sub.s64 	%rd73, %rd1, %rd172;
	ld.local.u32 	%r503, [%rd73+24];
	ld.local.u32 	%r504, [%rd73+20];
	setp.eq.s32 	%p89, %r129, 0;
	@%p89 bra 	$L__BB2_100;
	shf.l.wrap.b32 	%r503, %r504, %r503, %r129;
	ld.local.u32 	%r407, [%rd73+16];
	shf.l.wrap.b32 	%r504, %r407, %r504, %r129;
$L__BB2_100:
	shr.u32 	%r408, %r503, 30;
	shf.l.wrap.b32 	%r409, %r504, %r503, 2;
	shl.b32 	%r410, %r504, 2;
	shr.u32 	%r411, %r409, 31;
	add.s32 	%r412, %r411, %r408;
	neg.s32 	%r413, %r412;
	setp.lt.s32 	%p90, %r83, 0;
	selp.b32 	%r505, %r413, %r412, %p90;
	xor.b32  	%r414, %r409, %r83;
	shr.s32 	%r415, %r409, 31;
	xor.b32  	%r416, %r415, %r409;
	xor.b32  	%r417, %r415, %r410;
	cvt.u64.u32 	%rd173, %r416;
	shl.b64 	%rd174, %rd173, 32;
	cvt.u64.u32 	%rd175, %r417;
	or.b64  	%rd176, %rd174, %rd175;
	cvt.rn.f64.s64 	%fd19, %rd176;
	mul.f64 	%fd20, %fd19, 0d3BF921FB54442D19;
	cvt.rn.f32.f64 	%f321, %fd20;
	neg.f32 	%f322, %f321;
	setp.lt.s32 	%p91, %r414, 0;
	selp.f32 	%f400, %f322, %f321, %p91;
$L__BB2_101:
	mov.b32 	%f324, %r112;
	mul.rn.f32 	%f325, %f400, %f400;
	and.b32  	%r419, %r505, 1;
	setp.eq.b32 	%p92, %r419, 1;
	selp.f32 	%f326, 0f3F800000, %f400, %p92;
	fma.rn.f32 	%f327, %f325, %f326, 0f00000000;
	fma.rn.f32 	%f328, %f325, 0f37CBAC00, 0fBAB607ED;
	selp.f32 	%f329, %f328, 0fB94D4153, %p92;
	selp.f32 	%f330, 0f3D2AAABB, 0f3C0885E4, %p92;
	fma.rn.f32 	%f331, %f329, %f325, %f330;
	selp.f32 	%f332, 0fBEFFFFFF, 0fBE2AAAA8, %p92;
	fma.rn.f32 	%f333, %f331, %f325, %f332;
	fma.rn.f32 	%f334, %f333, %f327, %f326;
	and.b32  	%r420, %r505, 2;
	setp.eq.s32 	%p93, %r420, 0;
	mov.f32 	%f335, 0f00000000;
	sub.f32 	%f336, %f335, %f334;
	selp.f32 	%f337, %f334, %f336, %p93;
	mul.f32 	%f338, %f337, %f61;
	mul.f32 	%f339, %f338, %f62;
	mul.f32 	%f404, %f339, %f324;
	mul.f32 	%f403, %f68, %f324;
	bra.uni 	$L__BB2_119;
$L__BB2_102:
	mul.f32 	%f240, %f404, 0f3F22F983;
	cvt.rni.s32.f32 	%r513, %f240;
	cvt.rn.f32.s32 	%f241, %r513;
	fma.rn.f32 	%f242, %f241, 0fBFC90FDA, %f404;
	fma.rn.f32 	%f243, %f241, 0fB3A22168, %f242;
	fma.rn.f32 	%f402, %f241, 0fA7C234C5, %f243;
	abs.f32 	%f75, %f404;
	setp.ltu.f32 	%p62, %f75, 0f47CE4780;
	mov.u32 	%r509, %r513;
	mov.f32 	%f401, %f402;
	@%p62 bra 	$L__BB2_110;
	setp.neu.f32 	%p63, %f75, 0f7F800000;
	@%p63 bra 	$L__BB2_105;
	mov.f32 	%f246, 0f00000000;
	mul.rn.f32 	%f401, %f404, %f246;
	mov.b32 	%r509, 0;
	bra.uni 	$L__BB2_110;
$L__BB2_105:
	shl.b32 	%r322, %r83, 8;
	or.b32  	%r139, %r322, -2147483648;
	mov.b64 	%rd228, 0;
	mov.b32 	%r506, 0;
	mov.u64 	%rd226, __cudart_i2opi_f;
	mov.u64 	%rd227, %rd1;
$L__BB2_106:
	.pragma "nounroll";
	ld.global.nc.u32 	%r323, [%rd226];
	mad.wide.u32 	%rd147, %r323, %r139, %rd228;
	shr.u64 	%rd228, %rd147, 32;
	st.local.u32 	[%rd227], %rd147;
	add.s32 	%r506, %r506, 1;
	add.s64 	%rd227, %rd227, 4;
	add.s64 	%rd226, %rd226, 4;
	setp.ne.s32 	%p64, %r506, 6;
	@%p64 bra 	$L__BB2_106;
	shr.u32 	%r324, %r83, 23;
	st.local.u32 	[%rd1+24], %rd228;
	and.b32  	%r142, %r324, 31;
	and.b32  	%r325, %r324, 224;
	add.s32 	%r326, %r325, -128;
	shr.u32 	%r327, %r326, 5;
	mul.wide.u32 	%rd148, %r327, 4;
	sub.s64 	%rd80, %rd1, %rd148;
	ld.local.u32 	%r507, [%rd80+24];
	ld.local.u32 	%r508, [%rd80+20];
	setp.eq.s32 	%p65, %r142, 0;
	@%p65 bra 	$L__BB2_109;
	shf.l.wrap.b32 	%r507, %r508, %r507, %r142;
	ld.local.u32 	%r328, [%rd80+16];
	shf.l.wrap.b32 	%r508, %r328, %r508, %r142;
$L__BB2_109:
	shr.u32 	%r329, %r507, 30;
	shf.l.wrap.b32 	%r330, %r508, %r507, 2;
	shl.b32 	%r331, %r508, 2;
	shr.u32 	%r332, %r330, 31;
	add.s32 	%r333, %r332, %r329;
	neg.s32 	%r334, %r333;
	setp.lt.s32 	%p66, %r83, 0;
	selp.b32 	%r509, %r334, %r333, %p66;
	xor.b32  	%r335, %r330, %r83;
	shr.s32 	%r336, %r330, 31;
	xor.b32  	%r337, %r336, %r330;
	xor.b32  	%r338, %r336, %r331;
	cvt.u64.u32 	%rd149, %r337;
	shl.b64 	%rd150, %rd149, 32;
	cvt.u64.u32 	%rd151, %r338;
	or.b64  	%rd152, %rd150, %rd151;
	cvt.rn.f64.s64 	%fd13, %rd152;
	mul.f64 	%fd14, %fd13, 0d3BF921FB54442D19;
	cvt.rn.f32.f64 	%f244, %fd14;
	neg.f32 	%f245, %f244;
	setp.lt.s32 	%p67, %r335, 0;
	selp.f32 	%f401, %f245, %f244, %p67;
$L__BB2_110:
	setp.ltu.f32 	%p68, %f75, 0f47CE4780;
	add.s32 	%r340, %r509, 1;
	mul.rn.f32 	%f247, %f401, %f401;
	and.b32  	%r341, %r509, 1;
	setp.eq.b32 	%p69, %r341, 1;
	selp.f32 	%f248, %f401, 0f3F800000, %p69;
	fma.rn.f32 	%f249, %f247, %f248, 0f00000000;
	fma.rn.f32 	%f250, %f247, 0f37CBAC00, 0fBAB607ED;
	selp.f32 	%f251, 0fB94D4153, %f250, %p69;
	selp.f32 	%f252, 0f3C0885E4, 0f3D2AAABB, %p69;
	fma.rn.f32 	%f253, %f251, %f247, %f252;
	selp.f32 	%f254, 0fBE2AAAA8, 0fBEFFFFFF, %p69;
	fma.rn.f32 	%f255, %f253, %f247, %f254;
	fma.rn.f32 	%f256, %f255, %f249, %f248;
	and.b32  	%r342, %r340, 2;
	setp.eq.s32 	%p70, %r342, 0;
	mov.f32 	%f257, 0f00000000;
	sub.f32 	%f258, %f257, %f256;
	selp.f32 	%f79, %f256, %f258, %p70;
	@%p68 bra 	$L__BB2_118;
	setp.neu.f32 	%p71, %f75, 0f7F800000;
	@%p71 bra 	$L__BB2_113;
	mov.f32 	%f261, 0f00000000;
	mul.rn.f32 	%f402, %f404, %f261;
	mov.b32 	%r513, 0;
	bra.uni 	$L__BB2_118;
$L__BB2_113:
	shl.b32 	%r344, %r83, 8;
	or.b32  	%r151, %r344, -2147483648;
	mov.b64 	%rd231, 0;
	mov.b32 	%r510, 0;
	mov.u64 	%rd229, __cudart_i2opi_f;
	mov.u64 	%rd230, %rd1;
$L__BB2_114:
	.pragma "nounroll";
	ld.global.nc.u32 	%r345, [%rd229];
	mad.wide.u32 	%rd155, %r345, %r151, %rd231;
	shr.u64 	%rd231, %rd155, 32;
	st.local.u32 	[%rd230], %rd155;
	add.s32 	%r510, %r510, 1;
	add.s64 	%rd230, %rd230, 4;
	add.s64 	%rd229, %rd229, 4;
	setp.ne.s32 	%p72, %r510, 6;
	@%p72 bra 	$L__BB2_114;
	shr.u32 	%r346, %r83, 23;
	st.local.u32 	[%rd1+24], %rd231;
	and.b32  	%r154, %r346, 31;
	and.b32  	%r347, %r346, 224;
	add.s32 	%r348, %r347, -128;
	shr.u32 	%r349, %r348, 5;
	mul.wide.u32 	%rd156, %r349, 4;
	sub.s64 	%rd87, %rd1, %rd156;
	ld.local.u32 	%r511, [%rd87+24];
	ld.local.u32 	%r512, [%rd87+20];
	setp.eq.s32 	%p73, %r154, 0;
	@%p73 bra 	$L__BB2_117;
	shf.l.wrap.b32 	%r511, %r512, %r511, %r154;
	ld.local.u32 	%r350, [%rd87+16];
	shf.l.wrap.b32 	%r512, %r350, %r512, %r154;
$L__BB2_117:
	shr.u32 	%r351, %r511, 30;
	shf.l.wrap.b32 	%r352, %r512, %r511, 2;
	shl.b32 	%r353, %r512, 2;
	shr.u32 	%r354, %r352, 31;
	add.s32 	%r355, %r354, %r351;
	neg.s32 	%r356, %r355;
	setp.lt.s32 	%p74, %r83, 0;
	selp.b32 	%r513, %r356, %r355, %p74;
	xor.b32  	%r357, %r352, %r83;
	shr.s32 	%r358, %r352, 31;
	xor.b32  	%r359, %r358, %r352;
	xor.b32  	%r360, %r358, %r353;
	cvt.u64.u32 	%rd157, %r359;
	shl.b64 	%rd158, %rd157, 32;
	cvt.u64.u32 	%rd159, %r360;
	or.b64  	%rd160, %rd158, %rd159;
	cvt.rn.f64.s64 	%fd15, %rd160;
	mul.f64 	%fd16, %fd15, 0d3BF921FB54442D19;
	cvt.rn.f32.f64 	%f259, %fd16;
	neg.f32 	%f260, %f259;
	setp.lt.s32 	%p75, %r357, 0;
	selp.f32 	%f402, %f260, %f259, %p75;
$L__BB2_118:
	fma.rn.f32 	%f262, %f46, 0f3BBB989D, 0f3F000000;
	cvt.sat.f32.f32 	%f263, %f262;
	mov.f32 	%f264, 0f4B400001;
	mov.f32 	%f265, 0f437C0000;
	fma.rm.f32 	%f266, %f263, %f265, %f264;
	add.f32 	%f267, %f266, 0fCB40007F;
	neg.f32 	%f268, %f267;
	fma.rn.f32 	%f269, %f46, 0f3FB8AA3B, %f268;
	fma.rn.f32 	%f270, %f46, 0f32A57060, %f269;
	ex2.approx.ftz.f32 	%f271, %f270;
	mov.b32 	%r362, %f266;
	shl.b32 	%r363, %r362, 23;
	mov.b32 	%f272, %r363;
	mul.f32 	%f273, %f271, %f272;
	mul.rn.f32 	%f274, %f402, %f402;
	and.b32  	%r364, %r513, 1;
	setp.eq.b32 	%p76, %r364, 1;
	selp.f32 	%f275, 0f3F800000, %f402, %p76;
	fma.rn.f32 	%f276, %f274, %f275, 0f00000000;
	fma.rn.f32 	%f277, %f274, 0f37CBAC00, 0fBAB607ED;
	selp.f32 	%f278, %f277, 0fB94D4153, %p76;
	selp.f32 	%f279, 0f3D2AAABB, 0f3C0885E4, %p76;
	fma.rn.f32 	%f280, %f278, %f274, %f279;
	selp.f32 	%f281, 0fBEFFFFFF, 0fBE2AAAA8, %p76;
	fma.rn.f32 	%f282, %f280, %f274, %f281;
	fma.rn.f32 	%f283, %f282, %f276, %f275;
	and.b32  	%r365, %r513, 2;
	setp.eq.s32 	%p77, %r365, 0;
	mov.f32 	%f284, 0f00000000;
	sub.f32 	%f285, %f284, %f283;
	selp.f32 	%f286, %f283, %f285, %p77;
	mul.f32 	%f404, %f273, %f286;
	mul.f32 	%f403, %f273, %f79;
$L__BB2_119:
	ld.global.s8 	%rs10, [%rd45];
	cvt.rn.f32.s16 	%f386, %rs10;
	fma.rn.f32 	%f387, %f403, %f386, %f44;
	fma.rn.f32 	%f388, %f404, %f386, %f45;
	cvta.to.global.u64 	%rd193, %rd91;
	mul.wide.s32 	%rd194, %r1, 8;
	add.s64 	%rd195, %rd193, %rd194;
	st.global.v2.f32 	[%rd195], {%f387, %f388};
$L__BB2_120:
	ret;

}
	// .globl	_Z10abs_squarePN6thrust24THRUST_300001_SM_1000_NS7complexIfEEi
.visible .entry _Z10abs_squarePN6thrust24THRUST_300001_SM_1000_NS7complexIfEEi(
	.param .u64 .ptr .align 1 _Z10abs_squarePN6thrust24THRUST_300001_SM_1000_NS7complexIfEEi_param_0,
	.param .u32 _Z10abs_squarePN6thrust24THRUST_300001_SM_1000_NS7complexIfEEi_param_1
)
{
	.reg .pred 	%p<4>;
	.reg .b32 	%r<11>;
	.reg .b32 	%f<19>;
	.reg .b64 	%rd<9>;

	ld.param.u64 	%rd2, [_Z10abs_squarePN6thrust24THRUST_300001_SM_1000_NS7complexIfEEi_param_0];
	ld.param.s32 	%rd3, [_Z10abs_squarePN6thrust24THRUST_300001_SM_1000_NS7complexIfEEi_param_1];
	mov.u32 	%r1, %ntid.x;
	mov.u32 	%r2, %ctaid.x;
	mul.wide.u32 	%rd4, %r1, %r2;
	mov.u32 	%r3, %tid.x;
	cvt.u64.u32 	%rd5, %r3;
	add.s64 	%rd1, %rd4, %rd5;
	setp.ge.s64 	%p1, %rd1, %rd3;
	@%p1 bra 	$L__BB3_2;
	cvta.to.global.u64 	%rd6, %rd2;
	shl.b64 	%rd7, %rd1, 3;
	add.s64 	%rd8, %rd6, %rd7;
	ld.global.v2.f32 	{%f1, %f2}, [%rd8];
	abs.f32 	%f3, %f1;
	abs.f32 	%f4, %f2;
	mov.b32 	%r4, %f4;
	mov.b32 	%r5, %f3;
	min.s32 	%r6, %r4, %r5;
	mov.b32 	%f5, %r6;
	max.s32 	%r7, %r5, %r4;
	mov.b32 	%f6, %r7;
	and.b32  	%r8, %r7, -33554432;
	xor.b32  	%r9, %r8, 2122317824;
	mov.b32 	%f7, %r9;
	mul.f32 	%f8, %f5, %f7;
	mul.f32 	%f9, %f6, %f7;
	mul.f32 	%f10, %f8, %f8;
	fma.rn.f32 	%f11, %f9, %f9, %f10;
	sqrt.rn.f32 	%f12, %f11;
	or.b32  	%r10, %r8, 8388608;
	mov.b32 	%f13, %r10;
	mul.f32 	%f14, %f12, %f13;
	setp.eq.f32 	%p2, %f5, 0f00000000;
	selp.f32 	%f15, %f6, %f14, %p2;
	setp.eq.f32 	%p3, %f5, 0f7F800000;
	selp.f32 	%f16, 0f7F800000, %f15, %p3;
	mul.f32 	%f17, %f16, %f16;
	mov.f32 	%f18, 0f00000000;
	st.global.v2.f32 	[%rd8], {%f17, %f18};
$L__BB3_2:
	ret;

}
	// .globl	_Z8exp_betaPffi
.visible .entry _Z8exp_betaPffi(
	.param .u64 .ptr .align 1 _Z8exp_betaPffi_param_0,
	.param .f32 _Z8exp_betaPffi_param_1,
	.param .u32 _Z8exp_betaPffi_param_2
)
{
	.reg .pred 	%p<2>;
	.reg .b32 	%r<6>;
	.reg .b32 	%f<17>;
	.reg .b64 	%rd<9>;

	ld.param.u64 	%rd2, [_Z8exp_betaPffi_param_0];
	ld.param.f32 	%f1, [_Z8exp_betaPffi_param_1];
	ld.param.s32 	%rd3, [_Z8exp_betaPffi_param_2];
	mov.u32 	%r1, %ntid.x;
	mov.u32 	%r2, %ctaid.x;
	mul.wide.u32 	%rd4, %r1, %r2;
	mov.u32 	%r3, %tid.x;
	cvt.u64.u32 	%rd5, %r3;
	add.s64 	%rd1, %rd4, %rd5;
	setp.ge.s64 	%p1, %rd1, %rd3;
	@%p1 bra 	$L__BB4_2;
	cvta.to.global.u64 	%rd6, %rd2;
	neg.f32 	%f2, %f1;
	shl.b64 	%rd7, %rd1, 2;
	add.s64 	%rd8, %rd6, %rd7;
	ld.global.f32 	%f3, [%rd8];
	mul.f32 	%f4, %f3, %f2;
	fma.rn.f32 	%f5, %f4, 0f3BBB989D, 0f3F000000;
	cvt.sat.f32.f32 	%f6, %f5;
	mov.f32 	%f7, 0f4B400001;
	mov.f32 	%f8, 0f437C0000;
	fma.rm.f32 	%f9, %f6, %f8, %f7;
	add.f32 	%f10, %f9, 0fCB40007F;
	neg.f32 	%f11, %f10;
	fma.rn.f32 	%f12, %f4, 0f3FB8AA3B, %f11;
	fma.rn.f32 	%f13, %f4, 0f32A57060, %f12;
	mov.b32 	%r4, %f9;
	shl.b32 	%r5, %r4, 23;
	mov.b32 	%f14, %r5;
	ex2.approx.ftz.f32 	%f15, %f13;
	mul.f32 	%f16, %f15, %f14;
	st.global.f32 	[%rd8], %f16;
$L__BB4_2:
	ret;

}
	// .globl	_Z11calc_energyILb1EEvPfPaS1_S1_xxff
.visible .entry _Z11calc_energyILb1EEvPfPaS1_S1_xxff(
	.param .u64 .ptr .align 1 _Z11calc_energyILb1EEvPfPaS1_S1_xxff_param_0,
	.param .u64 .ptr .align 1 _Z11calc_energyILb1EEvPfPaS1_S1_xxff_param_1,
	.param .u64 .ptr .align 1 _Z11calc_energyILb1EEvPfPaS1_S1_xxff_param_2,
	.param .u64 .ptr .align 1 _Z11calc_energyILb1EEvPfPaS1_S1_xxff_param_3,
	.param .u64 _Z11calc_energyILb1EEvPfPaS1_S1_xxff_param_4,
	.param .u64 _Z11calc_energyILb1EEvPfPaS1_S1_xxff_param_5,
	.param .f32 _Z11calc_energyILb1EEvPfPaS1_S1_xxff_param_6,
	.param .f32 _Z11calc_energyILb1EEvPfPaS1_S1_xxff_param_7
)
{
	.reg .pred 	%p<12>;
	.reg .b16 	%rs<6>;
	.reg .b32 	%r<62>;
	.reg .b32 	%f<9>;
	.reg .b64 	%rd<69>;

	ld.param.u64 	%rd16, [_Z11calc_energyILb1EEvPfPaS1_S1_xxff_param_1];
	ld.param.u64 	%rd17, [_Z11calc_energyILb1EEvPfPaS1_S1_xxff_param_2];
	ld.param.u64 	%rd18, [_Z11calc_energyILb1EEvPfPaS1_S1_xxff_param_3];
	ld.param.u64 	%rd19, [_Z11calc_energyILb1EEvPfPaS1_S1_xxff_param_4];
	ld.param.u64 	%rd20, [_Z11calc_energyILb1EEvPfPaS1_S1_xxff_param_5];
	ld.param.f32 	%f1, [_Z11calc_energyILb1EEvPfPaS1_S1_xxff_param_6];
	ld.param.f32 	%f2, [_Z11calc_energyILb1EEvPfPaS1_S1_xxff_param_7];
	mov.u32 	%r10, %ntid.x;
	mov.u32 	%r11, %ctaid.x;
	mul.wide.u32 	%rd21, %r10, %r11;
	mov.u32 	%r12, %tid.x;
	cvt.u64.u32 	%rd22, %r12;
	add.s64 	%rd1, %rd21, %rd22;
	or.b64  	%rd23, %rd1, %rd20;
	and.b64  	%rd24, %rd23, -4294967296;
	setp.ne.s64 	%p1, %rd24, 0;
	@%p1 bra 	$L__BB5_2;
	cvt.u32.u64 	%r13, %rd20;
	cvt.u32.u64 	%r14, %rd1;
	div.u32 	%r15, %r14, %r13;
	mul.lo.s32 	%r16, %r15, %r13;
	sub.s32 	%r17, %r14, %r16;
	cvt.u64.u32 	%rd67, %r15;
	cvt.u64.u32 	%rd68, %r17;
	bra.uni 	$L__BB5_3;
$L__BB5_2:
	div.s64 	%rd67, %rd1, %rd20;
	mul.lo.s64 	%rd25, %rd67, %rd20;
	sub.s64 	%rd68, %rd1, %rd25;
$L__BB5_3:
	shl.b64 	%rd8, %rd67, 32;
	cvt.s64.s32 	%rd9, %rd67;
	setp.ge.s64 	%p2, %rd9, %rd19;
	shl.b64 	%rd10, %rd68, 32;
	cvt.s64.s32 	%rd11, %rd68;
	setp.ge.s64 	%p3, %rd11, %rd20;
	or.pred  	%p4, %p2, %p3;
	@%p4 bra 	$L__BB5_10;
	cvt.u32.u64 	%r18, %rd67;
	cvt.u32.u64 	%r19, %rd68;
	add.s64 	%rd26, %rd8, 4294967296;
	shr.s64 	%rd12, %rd26, 32;
	setp.gt.s32 	%p5, %r18, 0;
	selp.b64 	%rd27, %rd67, %rd19, %p5;
	add.s64 	%rd28, %rd10, 4294967296;
	shr.s64 	%rd13, %rd28, 32;
	setp.lt.s64 	%p6, %rd13, %rd20;
	add.s32 	%r1, %r19, 1;
	selp.b32 	%r20, %r1, 0, %p6;
	setp.gt.s32 	%p7, %r19, 0;
	selp.b64 	%rd29, %rd68, %rd20, %p7;
	cvt.u32.u64 	%r21, %rd29;
	add.s32 	%r2, %r21, -1;
	add.s64 	%rd30, %rd19, 2147483647;
	mul.lo.s64 	%rd31, %rd30, %rd20;
	shl.b64 	%rd32, %rd31, 1;
	mad.lo.s64 	%rd33, %rd12, %rd20, %rd11;
	shl.b64 	%rd34, %rd33, 1;
	add.s32 	%r22, %r18, 1;
	shr.u32 	%r23, %r22, 31;
	add.s32 	%r24, %r22, %r23;
	and.b32  	%r25, %r24, -2;
	sub.s32 	%r26, %r22, %r25;
	cvt.u32.u64 	%r27, %rd34;
	cvt.u32.u64 	%r28, %rd32;
	add.s32 	%r29, %r27, %r28;
	add.s32 	%r3, %r26, %r29;
	shl.b64 	%rd14, %rd27, 32;
	mad.lo.s64 	%rd35, %rd27, %rd20, %rd11;
	shl.b64 	%rd36, %rd35, 1;
	cvt.u32.u64 	%r30, %rd36;
	add.s32 	%r31, %r30, %r28;
	add.s32 	%r4, %r26, %r31;
	and.b64  	%rd37, %rd67, 1;
	setp.eq.b64 	%p8, %rd37, 1;
	not.pred 	%p9, %p8;
	selp.b32 	%r5, %r2, %r20, %p8;
	@%p9 bra 	$L__BB5_6;
	cvt.u32.u64 	%r32, %rd20;
	mad.lo.s32 	%r34, %r18, %r32, %r2;
	shl.b32 	%r35, %r34, 1;
	or.b32  	%r61, %r35, 1;
	bra.uni 	$L__BB5_9;
$L__BB5_6:
	@%p6 bra 	$L__BB5_8;
	cvt.u32.u64 	%r37, %rd20;
	mad.lo.s32 	%r39, %r18, %r37, %r19;
	shl.b32 	%r40, %r39, 1;
	or.b32  	%r61, %r40, 1;
	bra.uni 	$L__BB5_9;
$L__BB5_8:
	cvt.u32.u64 	%r41, %rd20;
	mad.lo.s32 	%r43, %r18, %r41, %r1;
	shl.b32 	%r44, %r43, 1;
	add.s32 	%r61, %r44, -1;
$L__BB5_9:
	ld.param.u64 	%rd66, [_Z11calc_energyILb1EEvPfPaS1_S1_xxff_param_0];
	cvta.to.global.u64 	%rd38, %rd18;
	cvta.to.global.u64 	%rd39, %rd17;
	setp.lt.s64 	%p11, %rd12, %rd19;
	mul.lo.s64 	%rd40, %rd9, %rd20;
	add.s64 	%rd41, %rd40, %rd11;
	cvta.to.global.u64 	%rd42, %rd16;
	add.s64 	%rd43, %rd42, %rd41;
	ld.global.s8 	%rs1, [%rd43];
	cvt.rn.f32.s16 	%f3, %rs1;
	mul.f32 	%f4, %f1, %f3;
	add.s64 	%rd44, %rd14, -4294967296;
	shr.s64 	%rd45, %rd44, 32;
	mad.lo.s64 	%rd46, %rd45, %rd20, %rd11;
	add.s64 	%rd47, %rd39, %rd46;
	cvt.s64.s32 	%rd48, %r4;
	add.s64 	%rd49, %rd38, %rd48;
	add.s64 	%rd50, %rd39, %rd41;
	shl.b64 	%rd51, %rd41, 1;
	add.s64 	%rd52, %rd38, %rd51;
	selp.b64 	%rd53, %rd12, 0, %p11;
	mad.lo.s64 	%rd54, %rd53, %rd20, %rd11;
	add.s64 	%rd55, %rd39, %rd54;
	cvt.s64.s32 	%rd56, %r3;
	add.s64 	%rd57, %rd38, %rd56;
	cvt.s64.s32 	%rd58, %r5;
	add.s64 	%rd59, %rd40, %rd58;
	add.s64 	%rd60, %rd39, %rd59;
	cvt.s64.s32 	%rd61, %r61;
	add.s64 	%rd62, %rd38, %rd61;
	ld.global.u8 	%r45, [%rd62];
	ld.global.u8 	%r46, [%rd57];
	prmt.b32 	%r47, %r46, %r45, 0x3340U;
	ld.global.u8 	%r48, [%rd49];
	ld.global.u8 	%r49, [%rd52];
	prmt.b32 	%r50, %r49, %r48, 0x3340U;
	prmt.b32 	%r51, %r50, %r47, 0x5410U;
	ld.global.nc.u8 	%rs2, [%rd60];
	cvt.u32.u8 	%r52, %rs2;
	ld.global.nc.u8 	%rs3, [%rd55];
	cvt.u32.u8 	%r53, %rs3;
	prmt.b32 	%r54, %r53, %r52, 0x3340U;
	ld.global.nc.u8 	%rs4, [%rd47];
	cvt.u32.u8 	%r55, %rs4;
	ld.global.nc.u8 	%rs5, [%rd50];
	cvt.u32.u8 	%r56, %rs5;
	prmt.b32 	%r57, %r56, %r55, 0x3340U;
	prmt.b32 	%r58, %r57, %r54, 0x5410U;
	mov.b32 	%r59, 0;
	dp4a.s32.s32 	%r60, %r51, %r58, %r59;
	cvt.rn.f32.s32 	%f5, %r60;
	mul.f32 	%f6, %f2, 0fC0800000;
	fma.rn.f32 	%f7, %f4, %f5, %f6;
	neg.f32 	%f8, %f7;
	cvta.to.global.u64 	%rd63, %rd66;
	shl.b64 	%rd64, %rd1, 2;
	add.s64 	%rd65, %rd63, %rd64;
	st.global.f32 	[%rd65], %f8;
$L__BB5_10:
	ret;

}
	// .globl	_ZN3cub18CUB_300001_SM_10006detail11EmptyKernelIvEEvv
.visible .entry _ZN3cub18CUB_300001_SM_10006detail11EmptyKernelIvEEvv()
{


	ret;

}
	// .globl	_ZN3cub18CUB_300001_SM_10006detail6reduce28DeviceReduceSingleTileKernelINS2_10policy_hubIN6thrust24THRUST_300001_SM_1000_NS7complexIfEEyN4cuda3std3__44plusIvEEE10Policy1000EPS8_SG_ySD_S8_S8_NSB_10__identityEEEvT0_T1_T2_T3_T4_T6_
.visible .entry _ZN3cub18CUB_300001_SM_10006detail6reduce28DeviceReduceSingleTileKernelINS2_10policy_hubIN6thrust24THRUST_300001_SM_1000_NS7complexIfEEyN4cuda3std3__44plusIvEEE10Policy1000EPS8_SG_ySD_S8_S8_NSB_10__identityEEEvT0_T1_T2_T3_T4_T6_(
	.param .u64 .ptr .align 1 _ZN3cub18CUB_300001_SM_10006detail6reduce28DeviceReduceSingleTileKernelINS2_10policy_hubIN6thrust24THRUST_300001_SM_1000_NS7complexIfEEyN4cuda3std3__44plusIvEEE10Policy1000EPS8_SG_ySD_S8_S8_NSB_10__identityEEEvT0_T1_T2_T3_T4_T6__param_0,
	.param .u64 .ptr .align 1 _ZN3cub18CUB_300001_SM_10006detail6reduce28DeviceReduceSingleTileKernelINS2_10policy_hubIN6thrust24THRUST_300001_SM_1000_NS7complexIfEEyN4cuda3std3__44plusIvEEE10Policy1000EPS8_SG_ySD_S8_S8_NSB_10__identityEEEvT0_T1_T2_T3_T4_T6__param_1,
	.param .u64 _ZN3cub18CUB_300001_SM_10006detail6reduce28DeviceReduceSingleTileKernelINS2_10policy_hubIN6thrust24THRUST_300001_SM_1000_NS7complexIfEEyN4cuda3std3__44plusIvEEE10Policy1000EPS8_SG_ySD_S8_S8_NSB_10__identityEEEvT0_T1_T2_T3_T4_T6__param_2,
	.param .align 1 .b8 _ZN3cub18CUB_300001_SM_10006detail6reduce28DeviceReduceSingleTileKernelINS2_10policy_hubIN6thrust24THRUST_300001_SM_1000_NS7complexIfEEyN4cuda3std3__44plusIvEEE10Policy1000EPS8_SG_ySD_S8_S8_NSB_10__identityEEEvT0_T1_T2_T3_T4_T6__param_3[1],
	.param .align 8 .b8 _ZN3cub18CUB_300001_SM_10006detail6reduce28DeviceReduceSingleTileKernelINS2_10policy_hubIN6thrust24THRUST_300001_SM_1000_NS7complexIfEEyN4cuda3std3__44plusIvEEE10Policy1000EPS8_SG_ySD_S8_S8_NSB_10__identityEEEvT0_T1_T2_T3_T4_T6__param_4[8],
	.param .align 1 .b8 _ZN3cub18CUB_300001_SM_10006detail6reduce28DeviceReduceSingleTileKernelINS2_10policy_hubIN6thrust24THRUST_300001_SM_1000_NS7complexIfEEyN4cuda3std3__44plusIvEEE10Policy1000EPS8_SG_ySD_S8_S8_NSB_10__identityEEEvT0_T1_T2_T3_T4_T6__param_5[1]
)
.maxntid 512
.minnctapersm 1
{
	.reg .pred 	%p<58>;
	.reg .b32 	%r<274>;
	.reg .b32 	%f<460>;
	.reg .b64 	%rd<88>;
	// demoted variable
	.shared .align 8 .b8 _ZZN3cub18CUB_300001_SM_10006detail6reduce28DeviceReduceSingleTileKernelINS2_10policy_hubIN6thrust24THRUST_300001_SM_1000_NS7complexIfEEyN4cuda3std3__44plusIvEEE10Policy1000EPS8_SG_ySD_S8_S8_NSB_10__identityEEEvT0_T1_T2_T3_T4_T6_E12temp_storage[152];
	ld.param.u64 	%rd17, [_ZN3cub18CUB_300001_SM_10006detail6reduce28DeviceReduceSingleTileKernelINS2_10policy_hubIN6thrust24THRUST_300001_SM_1000_NS7complexIfEEyN4cuda3std3__44plusIvEEE10Policy1000EPS8_SG_ySD_S8_S8_NSB_10__identityEEEvT0_T1_T2_T3_T4_T6__param_0];
	ld.param.u64 	%rd19, [_ZN3cub18CUB_300001_SM_10006detail6reduce28DeviceReduceSingleTileKernelINS2_10policy_hubIN6thrust24THRUST_300001_SM_1000_NS7complexIfEEyN4cuda3std3__44plusIvEEE10Policy1000EPS8_SG_ySD_S8_S8_NSB_10__identityEEEvT0_T1_T2_T3_T4_T6__param_1];
	ld.param.u64 	%rd18, [_ZN3cub18CUB_300001_SM_10006detail6reduce28DeviceReduceSingleTileKernelINS2_10policy_hubIN6thrust24THRUST_300001_SM_1000_NS7complexIfEEyN4cuda3std3__44plusIvEEE10Policy1000EPS8_SG_ySD_S8_S8_NSB_10__identityEEEvT0_T1_T2_T3_T4_T6__param_2];
	ld.param.v2.f32 	{%f59, %f60}, [_ZN3cub18CUB_300001_SM_10006detail6reduce28DeviceReduceSingleTileKernelINS2_10policy_hubIN6thrust24THRUST_300001_SM_1000_NS7complexIfEEyN4cuda3std3__44plusIvEEE10Policy1000EPS8_SG_ySD_S8_S8_NSB_10__identityEEEvT0_T1_T2_T3_T4_T6__param_4];
	cvta.to.global.u64 	%rd1, %rd19;
	setp.ne.s64 	%p1, %rd18, 0;
	@%p1 bra 	$L__BB7_3;
	mov.u32 	%r264, %tid.x;
	setp.ne.s32 	%p57, %r264, 0;
	@%p57 bra 	$L__BB7_39;
	st.global.v2.f32 	[%rd1], {%f59, %f60};
	bra.uni 	$L__BB7_39;
$L__BB7_3:
	setp.gt.u64 	%p2, %rd18, 3583;
	@%p2 bra 	$L__BB7_21;
	cvt.u32.u64 	%r1, %rd18;
	mov.u32 	%r2, %tid.x;
	setp.ge.u32 	%p19, %r2, %r1;
	mov.f32 	%f442, 0f00000000;
	mov.f32 	%f443, %f442;
	mov.u32 	%r268, %r2;
	@%p19 bra 	$L__BB7_6;
	mul.wide.u32 	%rd70, %r2, 8;
	add.s64 	%rd69, %rd17, %rd70;
	// begin inline asm
	ld.global.nc.u64 %rd68, [%rd69];
	// end inline asm
	mov.b64 	{%r128, %r129}, %rd68;
	mov.b32 	%f443, %r128;
	mov.b32 	%f442, %r129;
	add.s32 	%r268, %r2, 512;
$L__BB7_6:
	setp.ge.u32 	%p20, %r268, %r1;
	@%p20 bra 	$L__BB7_12;
	not.b32 	%r130, %r268;
	add.s32 	%r5, %r130, %r1;
	and.b32  	%r131, %r5, 1536;
	setp.eq.s32 	%p21, %r131, 1536;
	@%p21 bra 	$L__BB7_10;
	mul.wide.u32 	%rd71, %r268, 8;
	add.s64 	%rd83, %rd17, %rd71;
	shr.u32 	%r132, %r5, 9;
	add.s32 	%r133, %r132, 1;
	and.b32  	%r134, %r133, 3;
	neg.s32 	%r266, %r134;
$L__BB7_9:
	.pragma "nounroll";
	// begin inline asm
	ld.global.nc.u64 %rd72, [%rd83];
	// end inline asm
	mov.b64 	{%r135, %r136}, %rd72;
	mov.b32 	%f214, %r136;
	mov.b32 	%f215, %r135;
	add.f32 	%f443, %f443, %f215;
	add.f32 	%f442, %f442, %f214;
	add.s32 	%r268, %r268, 512;
	add.s64 	%rd83, %rd83, 4096;
	add.s32 	%r266, %r266, 1;
	setp.ne.s32 	%p22, %r266, 0;
	@%p22 bra 	$L__BB7_9;
$L__BB7_10:
	setp.lt.u32 	%p23, %r5, 1536;
	@%p23 bra 	$L__BB7_12;
$L__BB7_11:
	mul.wide.s32 	%rd82, %r268, 8;
	add.s64 	%rd75, %rd17, %rd82;
	// begin inline asm
	ld.global.nc.u64 %rd74, [%rd75];
	// end inline asm
	mov.b64 	{%r137, %r138}, %rd74;
	mov.b32 	%f216, %r138;
	mov.b32 	%f217, %r137;
	add.f32 	%f218, %f443, %f217;
	add.f32 	%f219, %f442, %f216;
	add.s64 	%rd77, %rd75, 4096;
	// begin inline asm
	ld.global.nc.u64 %rd76, [%rd77];
	// end inline asm
	mov.b64 	{%r139, %r140}, %rd76;
	mov.b32 	%f220, %r140;
	mov.b32 	%f221, %r139;
	add.f32 	%f222, %f218, %f221;
	add.f32 	%f223, %f219, %f220;
	add.s64 	%rd79, %rd75, 8192;
	// begin inline asm
	ld.global.nc.u64 %rd78, [%rd79];
	// end inline asm
	mov.b64 	{%r141, %r142}, %rd78;
	mov.b32 	%f224, %r142;
	mov.b32 	%f225, %r141;
	add.f32 	%f226, %f222, %f225;
	add.f32 	%f227, %f223, %f224;
	add.s64 	%rd81, %rd75, 12288;
	// begin inline asm
	ld.global.nc.u64 %rd80, [%rd81];
	// end inline asm
	mov.b64 	{%r143, %r144}, %rd80;
	mov.b32 	%f228, %r144;
	mov.b32 	%f229, %r143;
	add.f32 	%f443, %f226, %f229;
	add.f32 	%f442, %f227, %f228;
	add.s32 	%r268, %r268, 2048;
	setp.lt.s32 	%p24, %r268, %r1;
	@%p24 bra 	$L__BB7_11;
$L__BB7_12:
	setp.lt.u64 	%p25, %rd18, 512;
	@%p25 bra 	$L__BB7_17;
	// begin inline asm
	mov.u32 %r208, %laneid;
	// end inline asm
	mov.b32 	%r210, %f443;
	mov.b32 	%r216, 1;
	mov.b32 	%r257, 31;
	mov.b32 	%r258, -1;
	// begin inline asm
	shfl.sync.down.b32 %r209, %r210, %r216, %r257, %r258;
	// end inline asm
	mov.b32 	%r215, %f442;
	// begin inline asm
	shfl.sync.down.b32 %r214, %r215, %r216, %r257, %r258;
	// end inline asm
	mov.b32 	%f346, %r209;
	mov.b32 	%f347, %r214;
	setp.gt.s32 	%p49, %r208, 30;
	add.f32 	%f348, %f443, %f346;
	add.f32 	%f349, %f442, %f347;
	selp.f32 	%f350, %f442, %f349, %p49;
	selp.f32 	%f351, %f443, %f348, %p49;
	mov.b32 	%r220, %f351;
	mov.b32 	%r226, 2;
	// begin inline asm
	shfl.sync.down.b32 %r219, %r220, %r226, %r257, %r258;
	// end inline asm
	mov.b32 	%r225, %f350;
	// begin inline asm
	shfl.sync.down.b32 %r224, %r225, %r226, %r257, %r258;
	// end inline asm
	mov.b32 	%f352, %r219;
	mov.b32 	%f353, %r224;
	setp.gt.s32 	%p50, %r208, 29;
	add.f32 	%f354, %f351, %f352;
	add.f32 	%f355, %f350, %f353;
	selp.f32 	%f356, %f350, %f355, %p50;
	selp.f32 	%f357, %f351, %f354, %p50;
	mov.b32 	%r230, %f357;
	mov.b32 	%r236, 4;
	// begin inline asm
	shfl.sync.down.b32 %r229, %r230, %r236, %r257, %r258;
	// end inline asm
	mov.b32 	%r235, %f356;
	// begin inline asm
	shfl.sync.down.b32 %r234, %r235, %r236, %r257, %r258;
	// end inline asm
	mov.b32 	%f358, %r229;
	mov.b32 	%f359, %r234;
	setp.gt.s32 	%p51, %r208, 27;
	add.f32 	%f360, %f357, %f358;
	add.f32 	%f361, %f356, %f359;
	selp.f32 	%f362, %f356, %f361, %p51;
	selp.f32 	%f363, %f357, %f360, %p51;
	mov.b32 	%r240, %f363;
	mov.b32 	%r246, 8;
	// begin inline asm
	shfl.sync.down.b32 %r239, %r240, %r246, %r257, %r258;
	// end inline asm
	mov.b32 	%r245, %f362;
	// begin inline asm
	shfl.sync.down.b32 %r244, %r245, %r246, %r257, %r258;
	// end inline asm
	mov.b32 	%f364, %r239;
	mov.b32 	%f365, %r244;
	setp.gt.s32 	%p52, %r208, 23;
	add.f32 	%f366, %f363, %f364;
	add.f32 	%f367, %f362, %f365;
	selp.f32 	%f368, %f363, %f366, %p52;
	selp.f32 	%f369, %f362, %f367, %p52;
	mov.b32 	%r250, %f368;
	mov.b32 	%r256, 16;
	// begin inline asm
	shfl.sync.down.b32 %r249, %r250, %r256, %r257, %r258;
	// end inline asm
	mov.b32 	%r255, %f369;
	// begin inline asm
	shfl.sync.down.b32 %r254, %r255, %r256, %r257, %r258;
	// end inline asm
	mov.b32 	%f370, %r249;
	mov.b32 	%f371, %r254;
	setp.gt.s32 	%p53, %r208, 15;
	add.f32 	%f19, %f368, %f370;
	add.f32 	%f20, %f369, %f371;
	selp.f32 	%f459, %f368, %f19, %p53;
	selp.f32 	%f458, %f369, %f20, %p53;
	setp.ne.s32 	%p54, %r208, 0;
	@%p54 bra 	$L__BB7_15;
	shr.u32 	%r259, %r2, 2;
	and.b32  	%r260, %r259, 248;
	mov.u32 	%r261, _ZZN3cub18CUB_300001_SM_10006detail6reduce28DeviceReduceSingleTileKernelINS2_10policy_hubIN6thrust24THRUST_300001_SM_1000_NS7complexIfEEyN4cuda3std3__44plusIvEEE10Policy1000EPS8_SG_ySD_S8_S8_NSB_10__identityEEEvT0_T1_T2_T3_T4_T6_E12temp_storage;
	add.s32 	%r262, %r261, %r260;
	st.shared.v2.f32 	[%r262+16], {%f19, %f20};
$L__BB7_15:
	bar.sync 	0;
	setp.ne.s32 	%p55, %r2, 0;
	@%p55 bra 	$L__BB7_37;
	ld.shared.v2.f32 	{%f372, %f373}, [_ZZN3cub18CUB_300001_SM_10006detail6reduce28DeviceReduceSingleTileKernelINS2_10policy_hubIN6thrust24THRUST_300001_SM_1000_NS7complexIfEEyN4cuda3std3__44plusIvEEE10Policy1000EPS8_SG_ySD_S8_S8_NSB_10__identityEEEvT0_T1_T2_T3_T4_T6_E12temp_storage+24];
	add.f32 	%f374, %f459, %f372;
	add.f32 	%f375, %f458, %f373;
	ld.shared.v2.f32 	{%f376, %f377}, [_ZZN3cub18CUB_300001_SM_10006detail6reduce28DeviceReduceSingleTileKernelINS2_10policy_hubIN6thrust24THRUST_300001_SM_1000_NS7complexIfEEyN4cuda3std3__44plusIvEEE10Policy1000EPS8_SG_ySD_S8_S8_NSB_10__identityEEEvT0_T1_T2_T3_T4_T6_E12temp_storage+32];
	add.f32 	%f378, %f374, %f376;
	add.f32 	%f379, %f375, %f377;
	ld.shared.v2.f32 	{%f380, %f381}, [_ZZN3cub18CUB_300001_SM_10006detail6reduce28DeviceReduceSingleTileKernelINS2_10policy_hubIN6thrust24THRUST_300001_SM_1000_NS7complexIfEEyN4cuda3std3__44plusIvEEE10Policy1000EPS8_SG_ySD_S8_S8_NSB_10__identityEEEvT0_T1_T2_T3_T4_T6_E12temp_storage+40];
	add.f32 	%f382, %f378, %f380;
	add.f32 	%f383, %f379, %f381;
	ld.shared.v2.f32 	{%f384, %f385}, [_ZZN3cub18CUB_300001_SM_10006detail6reduce28DeviceReduceSingleTileKernelINS2_10policy_hubIN6thrust24THRUST_300001_SM_1000_NS7complexIfEEyN4cuda3std3__44plusIvEEE10Policy1000EPS8_SG_ySD_S8_S8_NSB_10__identityEEEvT0_T1_T2_T3_T4_T6_E12temp_storage+48];
	add.f32 	%f386, %f382, %f384;
	add.f32 	%f387, %f383, %f385;
	ld.shared.v2.f32 	{%f388, %f389}, [_ZZN3cub18CUB_300001_SM_10006detail6reduce28DeviceReduceSingleTileKernelINS2_10policy_hubIN6thrust24THRUST_300001_SM_1000_NS7complexIfEEyN4cuda3std3__44plusIvEEE10Policy1000EPS8_SG_ySD_S8_S8_NSB_10__identityEEEvT0_T1_T2_T3_T4_T6_E12temp_storage+56];
	add.f32 	%f390, %f386, %f388;
	add.f32 	%f391, %f387, %f389;
	ld.shared.v2.f32 	{%f392, %f393}, [_ZZN3cub18CUB_300001_SM_10006detail6reduce28DeviceReduceSingleTileKernelINS2_10policy_hubIN6thrust24THRUST_300001_SM_1000_NS7complexIfEEyN4cuda3std3__44plusIvEEE10Policy1000EPS8_SG_ySD_S8_S8_NSB_10__identityEEEvT0_T1_T2_T3_T4_T6_E12temp_storage+64];
	add.f32 	%f394, %f390, %f392;
	add.f32 	%f395, %f391, %f393;
	ld.shared.v2.f32 	{%f396, %f397}, [_ZZN3cub18CUB_300001_SM_10006detail6reduce28DeviceReduceSingleTileKernelINS2_10policy_hubIN6thrust24THRUST_300001_SM_1000_NS7complexIfEEyN4cuda3std3__44plusIvEEE10Policy1000EPS8_SG_ySD_S8_S8_NSB_10__identityEEEvT0_T1_T2_T3_T4_T6_E12temp_storage+72];
	add.f32 	%f398, %f394, %f396;
	add.f32 	%f399, %f395, %f397;
	ld.shared.v2.f32 	{%f400, %f401}, [_ZZN3cub18CUB_300001_SM_10006detail6reduce28DeviceReduceSingleTileKernelINS2_10policy_hubIN6thrust24THRUST_300001_SM_1000_NS7complexIfEEyN4cuda3std3__44plusIvEEE10Policy1000EPS8_SG_ySD_S8_S8_NSB_10__identityEEEvT0_T1_T2_T3_T4_T6_E12temp_storage+80];
	add.f32 	%f402, %f398, %f400;
	add.f32 	%f403, %f399, %f401;
	ld.shared.v2.f32 	{%f404, %f405}, [_ZZN3cub18CUB_300001_SM_10006detail6reduce28DeviceReduceSingleTileKernelINS2_10policy_hubIN6thrust24THRUST_300001_SM_1000_NS7complexIfEEyN4cuda3std3__44plusIvEEE10Policy1000EPS8_SG_ySD_S8_S8_NSB_10__identityEEEvT0_T1_T2_T3_T4_T6_E12temp_storage+88];
	add.f32 	%f406, %f402, %f404;
	add.f32 	%f407, %f403, %f405;
	ld.shared.v2.f32 	{%f408, %f409}, [_ZZN3cub18CUB_300001_SM_10006detail6reduce28DeviceReduceSingleTileKernelINS2_10policy_hubIN6thrust24THRUST_300001_SM_1000_NS7complexIfEEyN4cuda3std3__44plusIvEEE10Policy1000EPS8_SG_ySD_S8_S8_NSB_10__identityEEEvT0_T1_T2_T3_T4_T6_E12temp_storage+96];
	add.f32 	%f410, %f406, %f408;
	add.f32 	%f411, %f407, %f409;
	ld.shared.v2.f32 	{%f412, %f413}, [_ZZN3cub18CUB_300001_SM_10006detail6reduce28DeviceReduceSingleTileKernelINS2_10policy_hubIN6thrust24THRUST_300001_SM_1000_NS7complexIfEEyN4cuda3std3__44plusIvEEE10Policy1000EPS8_SG_ySD_S8_S8_NSB_10__identityEEEvT0_T1_T2_T3_T4_T6_E12temp_storage+104];
	add.f32 	%f414, %f410, %f412;
	add.f32 	%f415, %f411, %f413;
	ld.shared.v2.f32 	{%f416, %f417}, [_ZZN3cub18CUB_300001_SM_10006detail6reduce28DeviceReduceSingleTileKernelINS2_10policy_hubIN6thrust24THRUST_300001_SM_1000_NS7complexIfEEyN4cuda3std3__44plusIvEEE10Policy1000EPS8_SG_ySD_S8_S8_NSB_10__identityEEEvT0_T1_T2_T3_T4_T6_E12temp_storage+112];
	add.f32 	%f418, %f414, %f416;
	add.f32 	%f419, %f415, %f417;
	ld.shared.v2.f32 	{%f420, %f421}, [_ZZN3cub18CUB_300001_SM_10006detail6reduce28DeviceReduceSingleTileKernelINS2_10policy_hubIN6thrust24THRUST_300001_SM_1000_NS7complexIfEEyN4cuda3std3__44plusIvEEE10Policy1000EPS8_SG_ySD_S8_S8_NSB_10__identityEEEvT0_T1_T2_T3_T4_T6_E12temp_storage+120];
	add.f32 	%f422, %f418, %f420;
	add.f32 	%f423, %f419, %f421;
	ld.shared.v2.f32 	{%f424, %f425}, [_ZZN3cub18CUB_300001_SM_10006detail6reduce28DeviceReduceSingleTileKernelINS2_10policy_hubIN6thrust24THRUST_300001_SM_1000_NS7complexIfEEyN4cuda3std3__44plusIvEEE10Policy1000EPS8_SG_ySD_S8_S8_NSB_10__identityEEEvT0_T1_T2_T3_T4_T6_E12temp_storage+128];
	add.f32 	%f426, %f422, %f424;
	add.f32 	%f427, %f423, %f425;
	ld.shared.v2.f32 	{%f428, %f429}, [_ZZN3cub18CUB_300001_SM_10006detail6reduce28DeviceReduceSingleTileKernelINS2_10policy_hubIN6thrust24THRUST_300001_SM_1000_NS7complexIfEEyN4cuda3std3__44plusIvEEE10Policy1000EPS8_SG_ySD_S8_S8_NSB_10__identityEEEvT0_T1_T2_T3_T4_T6_E12temp_storage+136];
	add.f32 	%f459, %f426, %f428;
	add.f32 	%f458, %f427, %f429;
	bra.uni 	$L__BB7_37;
$L__BB7_17:
	// begin inline asm
	mov.u32 %r145, %laneid;
	// end inline asm
	and.b32  	%r196, %r2, 992;
	add.s32 	%r197, %r196, 32;
	setp.gt.u32 	%p26, %r197, %r1;
	not.b32 	%r198, %r196;
	add.s32 	%r199, %r1, %r198;
	selp.b32 	%r194, %r199, 31, %p26;
	mov.b32 	%r147, %f443;
	mov.b32 	%r153, 1;
	mov.b32 	%r195, -1;
	// begin inline asm
	shfl.sync.down.b32 %r146, %r147, %r153, %r194, %r195;
	// end inline asm
	mov.b32 	%r152, %f442;
	// begin inline asm
	shfl.sync.down.b32 %r151, %r152, %r153, %r194, %r195;
	// end inline asm
	mov.b32 	%f230, %r146;
	mov.b32 	%f231, %r151;
	setp.lt.s32 	%p27, %r145, %r194;
	add.f32 	%f232, %f443, %f230;
	add.f32 	%f233, %f442, %f231;
	selp.f32 	%f234, %f232, %f443, %p27;
	selp.f32 	%f235, %f233, %f442, %p27;
	mov.b32 	%r157, %f234;
	mov.b32 	%r163, 2;
	// begin inline asm
	shfl.sync.down.b32 %r156, %r157, %r163, %r194, %r195;
	// end inline asm
	mov.b32 	%r162, %f235;
	// begin inline asm
	shfl.sync.down.b32 %r161, %r162, %r163, %r194, %r195;
	// end inline asm
	mov.b32 	%f236, %r156;
	mov.b32 	%f237, %r161;
	add.s32 	%r200, %r145, 2;
	setp.gt.s32 	%p28, %r200, %r194;
	add.f32 	%f238, %f234, %f236;
	add.f32 	%f239, %f235, %f237;
	selp.f32 	%f240, %f234, %f238, %p28;
	selp.f32 	%f241, %f235, %f239, %p28;
	mov.b32 	%r167, %f240;
	mov.b32 	%r173, 4;
	// begin inline asm
	shfl.sync.down.b32 %r166, %r167, %r173, %r194, %r195;
	// end inline asm
	mov.b32 	%r172, %f241;
	// begin inline asm
	shfl.sync.down.b32 %r171, %r172, %r173, %r194, %r195;
	// end inline asm
	mov.b32 	%f242, %r166;
	mov.b32 	%f243, %r171;
	add.s32 	%r201, %r145, 4;
	setp.gt.s32 	%p29, %r201, %r194;
	add.f32 	%f244, %f240, %f242;
	add.f32 	%f245, %f241, %f243;
	selp.f32 	%f246, %f240, %f244, %p29;
	selp.f32 	%f247, %f241, %f245, %p29;
	mov.b32 	%r177, %f246;
	mov.b32 	%r183, 8;
	// begin inline asm
	shfl.sync.down.b32 %r176, %r177, %r183, %r194, %r195;
	// end inline asm
	mov.b32 	%r182, %f247;
	// begin inline asm
	shfl.sync.down.b32 %r181, %r182, %r183, %r194, %r195;
	// end inline asm
	mov.b32 	%f248, %r176;
	mov.b32 	%f249, %r181;
	add.s32 	%r202, %r145, 8;
	setp.gt.s32 	%p30, %r202, %r194;
	add.f32 	%f250, %f246, %f248;
	add.f32 	%f251, %f247, %f249;
	selp.f32 	%f252, %f246, %f250, %p30;
	selp.f32 	%f253, %f247, %f251, %p30;
	mov.b32 	%r187, %f252;
	mov.b32 	%r193, 16;
	// begin inline asm
	shfl.sync.down.b32 %r186, %r187, %r193, %r194, %r195;
	// end inline asm
	mov.b32 	%r192, %f253;
	// begin inline asm
	shfl.sync.down.b32 %r191, %r192, %r193, %r194, %r195;
	// end inline asm
	mov.b32 	%f254, %r186;
	mov.b32 	%f255, %r191;
	add.s32 	%r203, %r145, 16;
	setp.gt.s32 	%p31, %r203, %r194;
	add.f32 	%f256, %f252, %f254;
	add.f32 	%f257, %f253, %f255;
	selp.f32 	%f459, %f252, %f256, %p31;
	selp.f32 	%f458, %f253, %f257, %p31;
	setp.ne.s32 	%p32, %r145, 0;
	@%p32 bra 	$L__BB7_19;
	shr.u32 	%r204, %r2, 2;
	and.b32  	%r205, %r204, 248;
	mov.u32 	%r206, _ZZN3cub18CUB_300001_SM_10006detail6reduce28DeviceReduceSingleTileKernelINS2_10policy_hubIN6thrust24THRUST_300001_SM_1000_NS7complexIfEEyN4cuda3std3__44plusIvEEE10Policy1000EPS8_SG_ySD_S8_S8_NSB_10__identityEEEvT0_T1_T2_T3_T4_T6_E12temp_storage;
	add.s32 	%r207, %r206, %r205;
	st.shared.v2.f32 	[%r207+16], {%f459, %f458};
$L__BB7_19:
	bar.sync 	0;
	setp.ne.s32 	%p33, %r2, 0;
	@%p33 bra 	$L__BB7_37;
	setp.gt.u64 	%p34, %rd18, 32;
	ld.shared.v2.f32 	{%f258, %f259}, [_ZZN3cub18CUB_300001_SM_10006detail6reduce28DeviceReduceSingleTileKernelINS2_10policy_hubIN6thrust24THRUST_300001_SM_1000_NS7complexIfEEyN4cuda3std3__44plusIvEEE10Policy1000EPS8_SG_ySD_S8_S8_NSB_10__identityEEEvT0_T1_T2_T3_T4_T6_E12temp_storage+24];
	add.f32 	%f260, %f459, %f258;
	add.f32 	%f261, %f458, %f259;
	selp.f32 	%f262, %f260, %f459, %p34;
	selp.f32 	%f263, %f261, %f458, %p34;
	setp.gt.u64 	%p35, %rd18, 64;
	ld.shared.v2.f32 	{%f264, %f265}, [_ZZN3cub18CUB_300001_SM_10006detail6reduce28DeviceReduceSingleTileKernelINS2_10policy_hubIN6thrust24THRUST_300001_SM_1000_NS7complexIfEEyN4cuda3std3__44plusIvEEE10Policy1000EPS8_SG_ySD_S8_S8_NSB_10__identityEEEvT0_T1_T2_T3_T4_T6_E12temp_storage+32];
	add.f32 	%f266, %f262, %f264;
	add.f32 	%f267, %f263, %f265;
	selp.f32 	%f268, %f266, %f262, %p35;
	selp.f32 	%f269, %f267, %f263, %p35;
	setp.gt.u64 	%p36, %rd18, 96;
	ld.shared.v2.f32 	{%f270, %f271}, [_ZZN3cub18CUB_300001_SM_10006detail6reduce28DeviceReduceSingleTileKernelINS2_10policy_hubIN6thrust24THRUST_300001_SM_1000_NS7complexIfEEyN4cuda3std3__44plusIvEEE10Policy1000EPS8_SG_ySD_S8_S8_NSB_10__identityEEEvT0_T1_T2_T3_T4_T6_E12temp_storage+40];
	add.f32 	%f272, %f268, %f270;
	add.f32 	%f273, %f269, %f271;
	selp.f32 	%f274, %f272, %f268, %p36;
	selp.f32 	%f275, %f273, %f269, %p36;
	setp.gt.u64 	%p37, %rd18, 128;
	ld.shared.v2.f32 	{%f276, %f277}, [_ZZN3cub18CUB_300001_SM_10006detail6reduce28DeviceReduceSingleTileKernelINS2_10policy_hubIN6thrust24THRUST_300001_SM_1000_NS7complexIfEEyN4cuda3std3__44plusIvEEE10Policy1000EPS8_SG_ySD_S8_S8_NSB_10__identityEEEvT0_T1_T2_T3_T4_T6_E12temp_storage+48];
	add.f32 	%f278, %f274, %f276;
	add.f32 	%f279, %f275, %f277;
	selp.f32 	%f280, %f278, %f274, %p37;
	selp.f32 	%f281, %f279, %f275, %p37;
	setp.gt.u64 	%p38, %rd18, 160;
	ld.shared.v2.f32 	{%f282, %f283}, [_ZZN3cub18CUB_300001_SM_10006detail6reduce28DeviceReduceSingleTileKernelINS2_10policy_hubIN6thrust24THRUST_300001_SM_1000_NS7complexIfEEyN4cuda3std3__44plusIvEEE10Policy1000EPS8_SG_ySD_S8_S8_NSB_10__identityEEEvT0_T1_T2_T3_T4_T6_E12temp_storage+56];
	add.f32 	%f284, %f280, %f282;
	add.f32 	%f285, %f281, %f283;
	selp.f32 	%f286, %f284, %f280, %p38;
	selp.f32 	%f287, %f285, %f281, %p38;
	setp.gt.u64 	%p39, %rd18, 192;
	ld.shared.v2.f32 	{%f288, %f289}, [_ZZN3cub18CUB_300001_SM_10006detail6reduce28DeviceReduceSingleTileKernelINS2_10policy_hubIN6thrust24THRUST_300001_SM_1000_NS7complexIfEEyN4cuda3std3__44plusIvEEE10Policy1000EPS8_SG_ySD_S8_S8_NSB_10__identityEEEvT0_T1_T2_T3_T4_T6_E12temp_storage+64];
	add.f32 	%f290, %f286, %f288;
	add.f32 	%f291, %f287, %f289;
	selp.f32 	%f292, %f290, %f286, %p39;
	selp.f32 	%f293, %f291, %f287, %p39;
	setp.gt.u64 	%p40, %rd18, 224;
	ld.shared.v2.f32 	{%f294, %f295}, [_ZZN3cub18CUB_300001_SM_10006detail6reduce28DeviceReduceSingleTileKernelINS2_10policy_hubIN6thrust24THRUST_300001_SM_1000_NS7complexIfEEyN4cuda3std3__44plusIvEEE10Policy1000EPS8_SG_ySD_S8_S8_NSB_10__identityEEEvT0_T1_T2_T3_T4_T6_E12temp_storage+72];
	add.f32 	%f296, %f292, %f294;
	add.f32 	%f297, %f293, %f295;
	selp.f32 	%f298, %f296, %f292, %p40;
	selp.f32 	%f299, %f297, %f293, %p40;
	setp.gt.u64 	%p41, %rd18, 256;
	ld.shared.v2.f32 	{%f300, %f301}, [_ZZN3cub18CUB_300001_SM_10006detail6reduce28DeviceReduceSingleTileKernelINS2_10policy_hubIN6thrust24THRUST_300001_SM_1000_NS7complexIfEEyN4cuda3std3__44plusIvEEE10Policy1000EPS8_SG_ySD_S8_S8_NSB_10__identityEEEvT0_T1_T2_T3_T4_T6_E12temp_storage+80];
	add.f32 	%f302, %f298, %f300;
	add.f32 	%f303, %f299, %f301;
	selp.f32 	%f304, %f302, %f298, %p41;
	selp.f32 	%f305, %f303, %f299, %p41;
	setp.gt.u64 	%p42, %rd18, 288;
	ld.shared.v2.f32 	{%f306, %f307}, [_ZZN3cub18CUB_300001_SM_10006detail6reduce28DeviceReduceSingleTileKernelINS2_10policy_hubIN6thrust24THRUST_300001_SM_1000_NS7complexIfEEyN4cuda3std3__44plusIvEEE10Policy1000EPS8_SG_ySD_S8_S8_NSB_10__identityEEEvT0_T1_T2_T3_T4_T6_E12temp_storage+88];
	add.f32 	%f308, %f304, %f306;
	add.f32 	%f309, %f305, %f307;
	selp.f32 	%f310, %f308, %f304, %p42;
	selp.f32 	%f311, %f309, %f305, %p42;
	setp.gt.u64 	%p43, %rd18, 320;
	ld.shared.v2.f32 	{%f312, %f313}, [_ZZN3cub18CUB_300001_SM_10006detail6reduce28DeviceReduceSingleTileKernelINS2_10policy_hubIN6thrust24THRUST_300001_SM_1000_NS7complexIfEEyN4cuda3std3__44plusIvEEE10Policy1000EPS8_SG_ySD_S8_S8_NSB_10__identityEEEvT0_T1_T2_T3_T4_T6_E12temp_storage+96];
	add.f32 	%f314, %f310, %f312;
	add.f32 	%f315, %f311, %f313;
	selp.f32 	%f316, %f314, %f310, %p43;
	selp.f32 	%f317, %f315, %f311, %p43;
	setp.gt.u64 	%p44, %rd18, 352;
	ld.shared.v2.f32 	{%f318, %f319}, [_ZZN3cub18CUB_300001_SM_10006detail6reduce28DeviceReduceSingleTileKernelINS2_10policy_hubIN6thrust24THRUST_300001_SM_1000_NS7complexIfEEyN4cuda3std3__44plusIvEEE10Policy1000EPS8_SG_ySD_S8_S8_NSB_10__identityEEEvT0_T1_T2_T3_T4_T6_E12temp_storage+104];
	add.f32 	%f320, %f316, %f318;
	add.f32 	%f321, %f317, %f319;
	selp.f32 	%f322, %f320, %f316, %p44;
	selp.f32 	%f323, %f321, %f317, %p44;
	setp.gt.u64 	%p45, %rd18, 384;
	ld.shared.v2.f32 	{%f324, %f325}, [_ZZN3cub18CUB_300001_SM_10006detail6reduce28DeviceReduceSingleTileKernelINS2_10policy_hubIN6thrust24THRUST_300001_SM_1000_NS7complexIfEEyN4cuda3std3__44plusIvEEE10Policy1000EPS8_SG_ySD_S8_S8_NSB_10__identityEEEvT0_T1_T2_T3_T4_T6_E12temp_storage+112];
	add.f32 	%f326, %f322, %f324;
	add.f32 	%f327, %f323, %f325;
	selp.f32 	%f328, %f326, %f322, %p45;
	selp.f32 	%f329, %f327, %f323, %p45;
	setp.gt.u64 	%p46, %rd18, 416;
	ld.shared.v2.f32 	{%f330, %f331}, [_ZZN3cub18CUB_300001_SM_10006detail6reduce28DeviceReduceSingleTileKernelINS2_10policy_hubIN6thrust24THRUST_300001_SM_1000_NS7complexIfEEyN4cuda3std3__44plusIvEEE10Policy1000EPS8_SG_ySD_S8_S8_NSB_10__identityEEEvT0_T1_T2_T3_T4_T6_E12temp_storage+120];
	add.f32 	%f332, %f328, %f330;
	add.f32 	%f333, %f329, %f331;
	selp.f32 	%f334, %f332, %f328, %p46;
	selp.f32 	%f335, %f333, %f329, %p46;
	setp.gt.u64 	%p47, %rd18, 448;
	ld.shared.v2.f32 	{%f336, %f337}, [_ZZN3cub18CUB_300001_SM_10006detail6reduce28DeviceReduceSingleTileKernelINS2_10policy_hubIN6thrust24THRUST_300001_SM_1000_NS7complexIfEEyN4cuda3std3__44plusIvEEE10Policy1000EPS8_SG_ySD_S8_S8_NSB_10__identityEEEvT0_T1_T2_T3_T4_T6_E12temp_storage+128];
	add.f32 	%f338, %f334, %f336;
	add.f32 	%f339, %f335, %f337;
	selp.f32 	%f340, %f338, %f334, %p47;
	selp.f32 	%f341, %f339, %f335, %p47;
	setp.gt.u64 	%p48, %rd18, 480;
	ld.shared.v2.f32 	{%f342, %f343}, [_ZZN3cub18CUB_300001_SM_10006detail6reduce28DeviceReduceSingleTileKernelINS2_10policy_hubIN6thrust24THRUST_300001_SM_1000_NS7complexIfEEyN4cuda3std3__44plusIvEEE10Policy1000EPS8_SG_ySD_S8_S8_NSB_10__identityEEEvT0_T1_T2_T3_T4_T6_E12temp_storage+136];
	add.f32 	%f344, %f340, %f342;
	add.f32 	%f345, %f341, %f343;
	selp.f32 	%f459, %f344, %f340, %p48;
	selp.f32 	%f458, %f345, %f341, %p48;
	bra.uni 	$L__BB7_37;
$L__BB7_21:
	mov.u32 	%r14, %tid.x;
	cvt.u64.u32 	%rd5, %r14;
	mul.wide.u32 	%rd35, %r14, 8;
	add.s64 	%rd21, %rd17, %rd35;
	// begin inline asm
	ld.global.nc.u64 %rd20, [%rd21];
	// end inline asm
	mov.b64 	{%r25, %r26}, %rd20;
	mov.b32 	%f61, %r26;
	mov.b32 	%f62, %r25;
	add.s64 	%rd23, %rd21, 4096;
	// begin inline asm
	ld.global.nc.u64 %rd22, [%rd23];
	// end inline asm
	mov.b64 	{%r27, %r28}, %rd22;
	mov.b32 	%f63, %r28;
	mov.b32 	%f64, %r27;
	add.s64 	%rd25, %rd21, 8192;
	// begin inline asm
	ld.global.nc.u64 %rd24, [%rd25];
	// end inline asm
	mov.b64 	{%r29, %r30}, %rd24;
	mov.b32 	%f65, %r30;
	mov.b32 	%f66, %r29;
	add.s64 	%rd27, %rd21, 12288;
	// begin inline asm
	ld.global.nc.u64 %rd26, [%rd27];
	// end inline asm
	mov.b64 	{%r31, %r32}, %rd26;
	mov.b32 	%f67, %r32;
	mov.b32 	%f68, %r31;
	add.s64 	%rd29, %rd21, 16384;
	// begin inline asm
	ld.global.nc.u64 %rd28, [%rd29];
	// end inline asm
	mov.b64 	{%r33, %r34}, %rd28;
	mov.b32 	%f69, %r34;
	mov.b32 	%f70, %r33;
	add.s64 	%rd31, %rd21, 20480;
	// begin inline asm
	ld.global.nc.u64 %rd30, [%rd31];
	// end inline asm
	mov.b64 	{%r35, %r36}, %rd30;
	mov.b32 	%f71, %r36;
	mov.b32 	%f72, %r35;
	add.s64 	%rd33, %rd21, 24576;
	// begin inline asm
	ld.global.nc.u64 %rd32, [%rd33];
	// end inline asm
	mov.b64 	{%r37, %r38}, %rd32;
	mov.b32 	%f73, %r38;
	mov.b32 	%f74, %r37;
	add.f32 	%f75, %f62, %f64;
	add.f32 	%f76, %f61, %f63;
	add.f32 	%f77, %f75, %f66;
	add.f32 	%f78, %f76, %f65;
	add.f32 	%f79, %f77, %f68;
	add.f32 	%f80, %f78, %f67;
	add.f32 	%f81, %f79, %f70;
	add.f32 	%f82, %f80, %f69;
	add.f32 	%f83, %f81, %f72;
	add.f32 	%f84, %f82, %f71;
	add.f32 	%f457, %f83, %f74;
	add.f32 	%f456, %f84, %f73;
	add.s64 	%rd7, %rd18, -3584;
	setp.lt.u64 	%p3, %rd7, 3584;
	mov.b64 	%rd85, 3584;
	@%p3 bra 	$L__BB7_25;
	mov.b64 	%rd85, 3584;
$L__BB7_23:
	shl.b64 	%rd51, %rd85, 3;
	add.s64 	%rd38, %rd21, %rd51;
	// begin inline asm
	ld.global.nc.u64 %rd37, [%rd38];
	// end inline asm
	mov.b64 	{%r39, %r40}, %rd37;
	mov.b32 	%f85, %r40;
	mov.b32 	%f86, %r39;
	add.s64 	%rd40, %rd38, 4096;
	// begin inline asm
	ld.global.nc.u64 %rd39, [%rd40];
	// end inline asm
	mov.b64 	{%r41, %r42}, %rd39;
	mov.b32 	%f87, %r42;
	mov.b32 	%f88, %r41;
	add.s64 	%rd42, %rd38, 8192;
	// begin inline asm
	ld.global.nc.u64 %rd41, [%rd42];
	// end inline asm
	mov.b64 	{%r43, %r44}, %rd41;
	mov.b32 	%f89, %r44;
	mov.b32 	%f90, %r43;
	add.s64 	%rd44, %rd38, 12288;
	// begin inline asm
	ld.global.nc.u64 %rd43, [%rd44];
	// end inline asm
	mov.b64 	{%r45, %r46}, %rd43;
	mov.b32 	%f91, %r46;
	mov.b32 	%f92, %r45;
	add.s64 	%rd46, %rd38, 16384;
	// begin inline asm
	ld.global.nc.u64 %rd45, [%rd46];
	// end inline asm
	mov.b64 	{%r47, %r48}, %rd45;
	mov.b32 	%f93, %r48;
	mov.b32 	%f94, %r47;
	add.s64 	%rd48, %rd38, 20480;
	// begin inline asm
	ld.global.nc.u64 %rd47, [%rd48];
	// end inline asm
	mov.b64 	{%r49, %r50}, %rd47;
	mov.b32 	%f95, %r50;
	mov.b32 	%f96, %r49;
	add.s64 	%rd50, %rd38, 24576;
	// begin inline asm
	ld.global.nc.u64 %rd49, [%rd50];
	// end inline asm
	mov.b64 	{%r51, %r52}, %rd49;
	mov.b32 	%f97, %r52;
	mov.b32 	%f98, %r51;
	add.f32 	%f99, %f457, %f86;
	add.f32 	%f100, %f456, %f85;
	add.f32 	%f101, %f99, %f88;
	add.f32 	%f102, %f100, %f87;
	add.f32 	%f103, %f101, %f90;
	add.f32 	%f104, %f102, %f89;
	add.f32 	%f105, %f103, %f92;
	add.f32 	%f106, %f104, %f91;
	add.f32 	%f107, %f105, %f94;
	add.f32 	%f108, %f106, %f93;
	add.f32 	%f109, %f107, %f96;
	add.f32 	%f110, %f108, %f95;
	add.f32 	%f457, %f109, %f98;
	add.f32 	%f456, %f110, %f97;
	sub.s64 	%rd52, %rd18, %rd85;
	setp.lt.u64 	%p4, %rd52, 3584;
	@%p4 bra 	$L__BB7_33;
	add.s64 	%rd85, %rd85, 3584;
	setp.le.u64 	%p5, %rd85, %rd7;
	@%p5 bra 	$L__BB7_23;
$L__BB7_25:
	setp.le.u64 	%p6, %rd18, %rd85;
	@%p6 bra 	$L__BB7_33;
	cvt.u32.u64 	%r53, %rd85;
	cvt.u32.u64 	%r54, %rd18;
	sub.s32 	%r15, %r54, %r53;
	setp.ge.s32 	%p7, %r14, %r15;
	@%p7 bra 	$L__BB7_33;
	not.b32 	%r56, %r14;
	add.s32 	%r57, %r56, %r54;
	sub.s32 	%r16, %r57, %r53;
	and.b32  	%r59, %r16, 1536;
	setp.eq.s32 	%p8, %r59, 1536;
	mov.u32 	%r272, %r14;
	@%p8 bra 	$L__BB7_30;
	add.s64 	%rd53, %rd85, %rd5;
	shl.b64 	%rd54, %rd53, 3;
	add.s64 	%rd86, %rd17, %rd54;
	shr.u32 	%r60, %r16, 9;
	add.s32 	%r61, %r60, 1;
	and.b32  	%r62, %r61, 3;
	neg.s32 	%r270, %r62;
	mov.u32 	%r272, %r14;
$L__BB7_29:
	.pragma "nounroll";
	// begin inline asm
	ld.global.nc.u64 %rd55, [%rd86];
	// end inline asm
	mov.b64 	{%r63, %r64}, %rd55;
	mov.b32 	%f112, %r64;
	mov.b32 	%f113, %r63;
	add.f32 	%f457, %f457, %f113;
	add.f32 	%f456, %f456, %f112;
	add.s32 	%r272, %r272, 512;
	add.s64 	%rd86, %rd86, 4096;
	add.s32 	%r270, %r270, 1;
	setp.ne.s32 	%p9, %r270, 0;
	@%p9 bra 	$L__BB7_29;
$L__BB7_30:
	setp.lt.u32 	%p10, %r16, 1536;
	@%p10 bra 	$L__BB7_33;
	cvt.u64.u32 	%rd57, %r272;
	add.s64 	%rd58, %rd85, %rd57;
	shl.b64 	%rd59, %rd58, 3;
	add.s64 	%rd87, %rd17, %rd59;
$L__BB7_32:
	// begin inline asm
	ld.global.nc.u64 %rd60, [%rd87];
	// end inline asm
	mov.b64 	{%r65, %r66}, %rd60;
	mov.b32 	%f114, %r66;
	mov.b32 	%f115, %r65;
	add.f32 	%f116, %f457, %f115;
	add.f32 	%f117, %f456, %f114;
	add.s64 	%rd63, %rd87, 4096;
	// begin inline asm
	ld.global.nc.u64 %rd62, [%rd63];
	// end inline asm
	mov.b64 	{%r67, %r68}, %rd62;
	mov.b32 	%f118, %r68;
	mov.b32 	%f119, %r67;
	add.f32 	%f120, %f116, %f119;
	add.f32 	%f121, %f117, %f118;
	add.s64 	%rd65, %rd87, 8192;
	// begin inline asm
	ld.global.nc.u64 %rd64, [%rd65];
	// end inline asm
	mov.b64 	{%r69, %r70}, %rd64;
	mov.b32 	%f122, %r70;
	mov.b32 	%f123, %r69;
	add.f32 	%f124, %f120, %f123;
	add.f32 	%f125, %f121, %f122;
	add.s64 	%rd67, %rd87, 12288;
	// begin inline asm
	ld.global.nc.u64 %rd66, [%rd67];
	// end inline asm
	mov.b64 	{%r71, %r72}, %rd66;
	mov.b32 	%f126, %r72;
	mov.b32 	%f127, %r71;
	add.f32 	%f457, %f124, %f127;
	add.f32 	%f456, %f125, %f126;
	add.s32 	%r272, %r272, 2048;
	add.s64 	%rd87, %rd87, 16384;
	setp.lt.s32 	%p11, %r272, %r15;
	@%p11 bra 	$L__BB7_32;
$L__BB7_33:
	// begin inline asm
	mov.u32 %r73, %laneid;
	// end inline asm
	mov.b32 	%r75, %f457;
	mov.b32 	%r81, 1;
	mov.b32 	%r122, 31;
	mov.b32 	%r123, -1;
	// begin inline asm
	shfl.sync.down.b32 %r74, %r75, %r81, %r122, %r123;
	// end inline asm
	mov.b32 	%r80, %f456;
	// begin inline asm
	shfl.sync.down.b32 %r79, %r80, %r81, %r122, %r123;
	// end inline asm
	mov.b32 	%f128, %r74;
	mov.b32 	%f129, %r79;
	setp.gt.s32 	%p12, %r73, 30;
	add.f32 	%f130, %f457, %f128;
	add.f32 	%f131, %f456, %f129;
	selp.f32 	%f132, %f457, %f130, %p12;
	selp.f32 	%f133, %f456, %f131, %p12;
	mov.b32 	%r85, %f132;
	mov.b32 	%r91, 2;
	// begin inline asm
	shfl.sync.down.b32 %r84, %r85, %r91, %r122, %r123;
	// end inline asm
	mov.b32 	%r90, %f133;
	// begin inline asm
	shfl.sync.down.b32 %r89, %r90, %r91, %r122, %r123;
	// end inline asm
	mov.b32 	%f134, %r84;
	mov.b32 	%f135, %r89;
	setp.gt.s32 	%p13, %r73, 29;
	add.f32 	%f136, %f132, %f134;
	add.f32 	%f137, %f133, %f135;
	selp.f32 	%f138, %f132, %f136, %p13;
	selp.f32 	%f139, %f133, %f137, %p13;
	mov.b32 	%r95, %f138;
	mov.b32 	%r101, 4;
	// begin inline asm
	shfl.sync.down.b32 %r94, %r95, %r101, %r122, %r123;
	// end inline asm
	mov.b32 	%r100, %f139;
	// begin inline asm
	shfl.sync.down.b32 %r99, %r100, %r101, %r122, %r123;
	// end inline asm
	mov.b32 	%f140, %r94;
	mov.b32 	%f141, %r99;
	setp.gt.s32 	%p14, %r73, 27;
	add.f32 	%f142, %f138, %f140;
	add.f32 	%f143, %f139, %f141;
	selp.f32 	%f144, %f138, %f142, %p14;
	selp.f32 	%f145, %f139, %f143, %p14;
	mov.b32 	%r105, %f144;
	mov.b32 	%r111, 8;
	// begin inline asm
	shfl.sync.down.b32 %r104, %r105, %r111, %r122, %r123;
	// end inline asm
	mov.b32 	%r110, %f145;
	// begin inline asm
	shfl.sync.down.b32 %r109, %r110, %r111, %r122, %r123;
	// end inline asm
	mov.b32 	%f146, %r104;
	mov.b32 	%f147, %r109;
	setp.gt.s32 	%p15, %r73, 23;
	add.f32 	%f148, %f144, %f146;
	add.f32 	%f149, %f145, %f147;
	selp.f32 	%f150, %f144, %f148, %p15;
	selp.f32 	%f151, %f145, %f149, %p15;
	mov.b32 	%r115, %f150;
	mov.b32 	%r121, 16;
	// begin inline asm
	shfl.sync.down.b32 %r114, %r115, %r121, %r122, %r123;
	// end inline asm
	mov.b32 	%r120, %f151;
	// begin inline asm
	shfl.sync.down.b32 %r119, %r120, %r121, %r122, %r123;
	// end inline asm
	mov.b32 	%f152, %r114;
	mov.b32 	%f153, %r119;
	setp.gt.s32 	%p16, %r73, 15;
	add.f32 	%f51, %f150, %f152;
	add.f32 	%f52, %f151, %f153;
	selp.f32 	%f459, %f150, %f51, %p16;
	selp.f32 	%f458, %f151, %f52, %p16;
	setp.ne.s32 	%p17, %r73, 0;
	@%p17 bra 	$L__BB7_35;
	shr.u32 	%r124, %r14, 2;
	and.b32  	%r125, %r124, 248;
	mov.u32 	%r126, _ZZN3cub18CUB_300001_SM_10006detail6reduce28DeviceReduceSingleTileKernelINS2_10policy_hubIN6thrust24THRUST_300001_SM_1000_NS7complexIfEEyN4cuda3std3__44plusIvEEE10Policy1000EPS8_SG_ySD_S8_S8_NSB_10__identityEEEvT0_T1_T2_T3_T4_T6_E12temp_storage;
	add.s32 	%r127, %r126, %r125;
	st.shared.v2.f32 	[%r127+16], {%f51, %f52};
$L__BB7_35:
	bar.sync 	0;
	setp.ne.s32 	%p18, %r14, 0;
	@%p18 bra 	$L__BB7_37;
	ld.shared.v2.f32 	{%f154, %f155}, [_ZZN3cub18CUB_300001_SM_10006detail6reduce28DeviceReduceSingleTileKernelINS2_10policy_hubIN6thrust24THRUST_300001_SM_1000_NS7complexIfEEyN4cuda3std3__44plusIvEEE10Policy1000EPS8_SG_ySD_S8_S8_NSB_10__identityEEEvT0_T1_T2_T3_T4_T6_E12temp_storage+24];
	add.f32 	%f156, %f459, %f154;
	add.f32 	%f157, %f458, %f155;
	ld.shared.v2.f32 	{%f158, %f159}, [_ZZN3cub18CUB_300001_SM_10006detail6reduce28DeviceReduceSingleTileKernelINS2_10policy_hubIN6thrust24THRUST_300001_SM_1000_NS7complexIfEEyN4cuda3std3__44plusIvEEE10Policy1000EPS8_SG_ySD_S8_S8_NSB_10__identityEEEvT0_T1_T2_T3_T4_T6_E12temp_storage+32];
	add.f32 	%f160, %f156, %f158;
	add.f32 	%f161, %f157, %f159;
	ld.shared.v2.f32 	{%f162, %f163}, [_ZZN3cub18CUB_300001_SM_10006detail6reduce28DeviceReduceSingleTileKernelINS2_10policy_hubIN6thrust24THRUST_300001_SM_1000_NS7complexIfEEyN4cuda3std3__44plusIvEEE10Policy1000EPS8_SG_ySD_S8_S8_NSB_10__identityEEEvT0_T1_T2_T3_T4_T6_E12temp_storage+40];
	add.f32 	%f164, %f160, %f162;
	add.f32 	%f165, %f161, %f163;
	ld.shared.v2.f32 	{%f166, %f167}, [_ZZN3cub18CUB_300001_SM_10006detail6reduce28DeviceReduceSingleTileKernelINS2_10policy_hubIN6thrust24THRUST_300001_SM_1000_NS7complexIfEEyN4cuda3std3__44plusIvEEE10Policy1000EPS8_SG_ySD_S8_S8_NSB_10__identityEEEvT0_T1_T2_T3_T4_T6_E12temp_storage+48];
	add.f32 	%f168, %f164, %f166;
	add.f32 	%f169, %f165, %f167;
	ld.shared.v2.f32 	{%f170, %f171}, [_ZZN3cub18CUB_300001_SM_10006detail6reduce28DeviceReduceSingleTileKernelINS2_10policy_hubIN6thrust24THRUST_300001_SM_1000_NS7complexIfEEyN4cuda3std3__44plusIvEEE10Policy1000EPS8_SG_ySD_S8_S8_NSB_10__identityEEEvT0_T1_T2_T3_T4_T6_E12temp_storage+56];
	add.f32 	%f172, %f168, %f170;
	add.f32 	%f173, %f169, %f171;
	ld.shared.v2.f32 	{%f174, %f175}, [_ZZN3cub18CUB_300001_SM_10006detail6reduce28DeviceReduceSingleTileKernelINS2_10policy_hubIN6thrust24THRUST_300001_SM_1000_NS7complexIfEEyN4cuda3std3__44plusIvEEE10Policy1000EPS8_SG_ySD_S8_S8_NSB_10__identityEEEvT0_T1_T2_T3_T4_T6_E12temp_storage+64];
	add.f32 	%f176, %f172, %f174;
	add.f32 	%f177, %f173, %f175;
	ld.shared.v2.f32 	{%f178, %f179}, [_ZZN3cub18CUB_300001_SM_10006detail6reduce28DeviceReduceSingleTileKernelINS2_10policy_hubIN6thrust24THRUST_300001_SM_1000_NS7complexIfEEyN4cuda3std3__44plusIvEEE10Policy1000EPS8_SG_ySD_S8_S8_NSB_10__identityEEEvT0_T1_T2_T3_T4_T6_E12temp_storage+72];
	add.f32 	%f180, %f176, %f178;
	add.f32 	%f181, %f177, %f179;
	ld.shared.v2.f32 	{%f182, %f183}, [_ZZN3cub18CUB_300001_SM_10006detail6reduce28DeviceReduceSingleTileKernelINS2_10policy_hubIN6thrust24THRUST_300001_SM_1000_NS7complexIfEEyN4cuda3std3__44plusIvEEE10Policy1000EPS8_SG_ySD_S8_S8_NSB_10__identityEEEvT0_T1_T2_T3_T4_T6_E12temp_storage+80];
	add.f32 	%f184, %f180, %f182;
	add.f32 	%f185, %f181, %f183;
	ld.shared.v2.f32 	{%f186, %f187}, [_ZZN3cub18CUB_300001_SM_10006detail6reduce28DeviceReduceSingleTileKernelINS2_10policy_hubIN6thrust24THRUST_300001_SM_1000_NS7complexIfEEyN4cuda3std3__44plusIvEEE10Policy1000EPS8_SG_ySD_S8_S8_NSB_10__identityEEEvT0_T1_T2_T3_T4_T6_E12temp_storage+88];
	add.f32 	%f188, %f184, %f186;
	add.f32 	%f189, %f185, %f187;
	ld.shared.v2.f32 	{%f190, %f191}, [_ZZN3cub18CUB_300001_SM_10006detail6reduce28DeviceReduceSingleTileKernelINS2_10policy_hubIN6thrust24THRUST_300001_SM_1000_NS7complexIfEEyN4cuda3std3__44plusIvEEE10Policy1000EPS8_SG_ySD_S8_S8_NSB_10__identityEEEvT0_T1_T2_T3_T4_T6_E12temp_storage+96];
	add.f32 	%f192, %f188, %f190;
	add.f32 	%f193, %f189, %f191;
	ld.shared.v2.f32 	{%f194, %f195}, [_ZZN3cub18CUB_300001_SM_10006detail6reduce28DeviceReduceSingleTileKernelINS2_10policy_hubIN6thrust24THRUST_300001_SM_1000_NS7complexIfEEyN4cuda3std3__44plusIvEEE10Policy1000EPS8_SG_ySD_S8_S8_NSB_10__identityEEEvT0_T1_T2_T3_T4_T6_E12temp_storage+104];
	add.f32 	%f196, %f192, %f194;
	add.f32 	%f197, %f193, %f195;
	ld.shared.v2.f32 	{%f198, %f199}, [_ZZN3cub18CUB_300001_SM_10006detail6reduce28DeviceReduceSingleTileKernelINS2_10policy_hubIN6thrust24THRUST_300001_SM_1000_NS7complexIfEEyN4cuda3std3__44plusIvEEE10Policy1000EPS8_SG_ySD_S8_S8_NSB_10__identityEEEvT0_T1_T2_T3_T4_T6_E12temp_storage+112];
	add.f32 	%f200, %f196, %f198;
	add.f32 	%f201, %f197, %f199;
	ld.shared.v2.f32 	{%f202, %f203}, [_ZZN3cub18CUB_300001_SM_10006detail6reduce28DeviceReduceSingleTileKernelINS2_10policy_hubIN6thrust24THRUST_300001_SM_1000_NS7complexIfEEyN4cuda3std3__44plusIvEEE10Policy1000EPS8_SG_ySD_S8_S8_NSB_10__identityEEEvT0_T1_T2_T3_T4_T6_E12temp_storage+120];
	add.f32 	%f204, %f200, %f202;
	add.f32 	%f205, %f201, %f203;
	ld.shared.v2.f32 	{%f206, %f207}, [_ZZN3cub18CUB_300001_SM_10006detail6reduce28DeviceReduceSingleTileKernelINS2_10policy_hubIN6thrust24THRUST_300001_SM_1000_NS7complexIfEEyN4cuda3std3__44plusIvEEE10Policy1000EPS8_SG_ySD_S8_S8_NSB_10__identityEEEvT0_T1_T2_T3_T4_T6_E12temp_storage+128];
	add.f32 	%f208, %f204, %f206;
	add.f32 	%f209, %f205, %f207;
	ld.shared.v2.f32 	{%f210, %f211}, [_ZZN3cub18CUB_300001_SM_10006detail6reduce28DeviceReduceSingleTileKernelINS2_10policy_hubIN6thrust24THRUST_300001_SM_1000_NS7complexIfEEyN4cuda3std3__44plusIvEEE10Policy1000EPS8_SG_ySD_S8_S8_NSB_10__identityEEEvT0_T1_T2_T3_T4_T6_E12temp_storage+136];
	add.f32 	%f459, %f208, %f210;
	add.f32 	%f458, %f209, %f211;
$L__BB7_37:
	mov.u32 	%r263, %tid.x;
	setp.ne.s32 	%p56, %r263, 0;
	@%p56 bra 	$L__BB7_39;
	add.f32 	%f430, %f59, %f459;
	add.f32 	%f431, %f60, %f458;
	st.global.v2.f32 	[%rd1], {%f430, %f431};
$L__BB7_39:
	ret;

}
	// .globl	_ZN3cub18CUB_300001_SM_10006detail6reduce18DeviceReduceKernelINS2_10policy_hubIN6thrust24THRUST_300001_SM_1000_NS7complexIfEEyN4cuda3std3__44plusIvEEE10Policy1000EPS8_ySD_S8_NSB_10__identityEEEvT0_PT3_T1_NS0_13GridEvenShareISL_EET2_T4_
.visible .entry _ZN3cub18CUB_300001_SM_10006detail6reduce18DeviceReduceKernelINS2_10policy_hubIN6thrust24THRUST_300001_SM_1000_NS7complexIfEEyN4cuda3std3__44plusIvEEE10Policy1000EPS8_ySD_S8_NSB_10__identityEEEvT0_PT3_T1_NS0_13GridEvenShareISL_EET2_T4_(
	.param .u64 .ptr .align 1 _ZN3cub18CUB_300001_SM_10006detail6reduce18DeviceReduceKernelINS2_10policy_hubIN6thrust24THRUST_300001_SM_1000_NS7complexIfEEyN4cuda3std3__44plusIvEEE10Policy1000EPS8_ySD_S8_NSB_10__identityEEEvT0_PT3_T1_NS0_13GridEvenShareISL_EET2_T4__param_0,
	.param .u64 .ptr .align 1 _ZN3cub18CUB_300001_SM_10006detail6reduce18DeviceReduceKernelINS2_10policy_hubIN6thrust24THRUST_300001_SM_1000_NS7complexIfEEyN4cuda3std3__44plusIvEEE10Policy1000EPS8_ySD_S8_NSB_10__identityEEEvT0_PT3_T1_NS0_13GridEvenShareISL_EET2_T4__param_1,
	.param .u64 _ZN3cub18CUB_300001_SM_10006detail6reduce18DeviceReduceKernelINS2_10policy_hubIN6thrust24THRUST_300001_SM_1000_NS7complexIfEEyN4cuda3std3__44plusIvEEE10Policy1000EPS8_ySD_S8_NSB_10__identityEEEvT0_PT3_T1_NS0_13GridEvenShareISL_EET2_T4__param_2,
	.param .align 8 .b8 _ZN3cub18CUB_300001_SM_10006detail6reduce18DeviceReduceKernelINS2_10policy_hubIN6thrust24THRUST_300001_SM_1000_NS7complexIfEEyN4cuda3std3__44plusIvEEE10Policy1000EPS8_ySD_S8_NSB_10__identityEEEvT0_PT3_T1_NS0_13GridEvenShareISL_EET2_T4__param_3[72],
	.param .align 1 .b8 _ZN3cub18CUB_300001_SM_10006detail6reduce18DeviceReduceKernelINS2_10policy_hubIN6thrust24THRUST_300001_SM_1000_NS7complexIfEEyN4cuda3std3__44plusIvEEE10Policy1000EPS8_ySD_S8_NSB_10__identityEEEvT0_PT3_T1_NS0_13GridEvenShareISL_EET2_T4__param_4[1],
	.param .align 1 .b8 _ZN3cub18CUB_300001_SM_10006detail6reduce18DeviceReduceKernelINS2_10policy_hubIN6thrust24THRUST_300001_SM_1000_NS7complexIfEEyN4cuda3std3__44plusIvEEE10Policy1000EPS8_ySD_S8_NSB_10__identityEEEvT0_PT3_T1_NS0_13GridEvenShareISL_EET2_T4__param_5[1]
)
.maxntid 512
{
	.reg .pred 	%p<56>;
	.reg .b16 	%rs<4>;
	.reg .b32 	%r<303>;
	.reg .b32 	%f<452>;
	.reg .b64 	%rd<104>;
	// demoted variable
	.shared .align 8 .b8 _ZZN3cub18CUB_300001_SM_10006detail6reduce18DeviceReduceKernelINS2_10policy_hubIN6thrust24THRUST_300001_SM_1000_NS7complexIfEEyN4cuda3std3__44plusIvEEE10Policy1000EPS8_ySD_S8_NSB_10__identityEEEvT0_PT3_T1_NS0_13GridEvenShareISL_EET2_T4_E12temp_storage[152];
	ld.param.u64 	%rd24, [_ZN3cub18CUB_300001_SM_10006detail6reduce18DeviceReduceKernelINS2_10policy_hubIN6thrust24THRUST_300001_SM_1000_NS7complexIfEEyN4cuda3std3__44plusIvEEE10Policy1000EPS8_ySD_S8_NSB_10__identityEEEvT0_PT3_T1_NS0_13GridEvenShareISL_EET2_T4__param_0];
	ld.param.u64 	%rd1, [_ZN3cub18CUB_300001_SM_10006detail6reduce18DeviceReduceKernelINS2_10policy_hubIN6thrust24THRUST_300001_SM_1000_NS7complexIfEEyN4cuda3std3__44plusIvEEE10Policy1000EPS8_ySD_S8_NSB_10__identityEEEvT0_PT3_T1_NS0_13GridEvenShareISL_EET2_T4__param_3+32];
	ld.param.u32 	%r1, [_ZN3cub18CUB_300001_SM_10006detail6reduce18DeviceReduceKernelINS2_10policy_hubIN6thrust24THRUST_300001_SM_1000_NS7complexIfEEyN4cuda3std3__44plusIvEEE10Policy1000EPS8_ySD_S8_NSB_10__identityEEEvT0_PT3_T1_NS0_13GridEvenShareISL_EET2_T4__param_3+40];
	mov.u32 	%r2, %ctaid.x;
	mul.lo.s32 	%r34, %r1, 3584;
	cvt.s64.s32 	%rd2, %r34;
	mul.lo.s32 	%r35, %r2, 3584;
	cvt.u64.u32 	%rd3, %r35;
	sub.s64 	%rd4, %rd1, %rd3;
	setp.gt.u64 	%p1, %rd4, 3583;
	@%p1 bra 	$L__BB8_19;
	cvt.u32.u64 	%r151, %rd3;
	cvt.u32.u64 	%r3, %rd1;
	sub.s32 	%r4, %r3, %r151;
	mov.u32 	%r5, %tid.x;
	setp.ge.s32 	%p18, %r5, %r4;
	mov.f32 	%f436, 0f00000000;
	mov.f32 	%f437, %f436;
	mov.u32 	%r295, %r5;
	@%p18 bra 	$L__BB8_3;
	add.s32 	%r153, %r151, %r5;
	mul.wide.u32 	%rd78, %r153, 8;
	add.s64 	%rd77, %rd24, %rd78;
	// begin inline asm
	ld.global.nc.u64 %rd76, [%rd77];
	// end inline asm
	mov.b64 	{%r154, %r155}, %rd76;
	mov.b32 	%f437, %r154;
	mov.b32 	%f436, %r155;
	add.s32 	%r295, %r5, 512;
$L__BB8_3:
	setp.ge.s32 	%p19, %r295, %r4;
	@%p19 bra 	$L__BB8_10;
	not.b32 	%r157, %r295;
	add.s32 	%r158, %r157, %r3;
	sub.s32 	%r8, %r158, %r151;
	and.b32  	%r159, %r8, 1536;
	setp.eq.s32 	%p20, %r159, 1536;
	@%p20 bra 	$L__BB8_7;
	mul.wide.u32 	%rd79, %r2, 28672;
	mul.wide.u32 	%rd80, %r295, 8;
	add.s64 	%rd81, %rd79, %rd80;
	add.s64 	%rd98, %rd24, %rd81;
	shr.u32 	%r160, %r8, 9;
	add.s32 	%r161, %r160, 1;
	and.b32  	%r162, %r161, 3;
	neg.s32 	%r293, %r162;
$L__BB8_6:
	.pragma "nounroll";
	// begin inline asm
	ld.global.nc.u64 %rd82, [%rd98];
	// end inline asm
	mov.b64 	{%r163, %r164}, %rd82;
	mov.b32 	%f210, %r164;
	mov.b32 	%f211, %r163;
	add.f32 	%f437, %f437, %f211;
	add.f32 	%f436, %f436, %f210;
	add.s32 	%r295, %r295, 512;
	add.s64 	%rd98, %rd98, 4096;
	add.s32 	%r293, %r293, 1;
	setp.ne.s32 	%p21, %r293, 0;
	@%p21 bra 	$L__BB8_6;
$L__BB8_7:
	setp.lt.u32 	%p22, %r8, 1536;
	@%p22 bra 	$L__BB8_10;
	mul.wide.u32 	%rd84, %r2, 28672;
	add.s64 	%rd8, %rd24, %rd84;
$L__BB8_9:
	mul.wide.s32 	%rd93, %r295, 8;
	add.s64 	%rd86, %rd8, %rd93;
	// begin inline asm
	ld.global.nc.u64 %rd85, [%rd86];
	// end inline asm
	mov.b64 	{%r165, %r166}, %rd85;
	mov.b32 	%f212, %r166;
	mov.b32 	%f213, %r165;
	add.f32 	%f214, %f437, %f213;
	add.f32 	%f215, %f436, %f212;
	add.s64 	%rd88, %rd86, 4096;
	// begin inline asm
	ld.global.nc.u64 %rd87, [%rd88];
	// end inline asm
	mov.b64 	{%r167, %r168}, %rd87;
	mov.b32 	%f216, %r168;
	mov.b32 	%f217, %r167;
	add.f32 	%f218, %f214, %f217;
	add.f32 	%f219, %f215, %f216;
	add.s64 	%rd90, %rd86, 8192;
	// begin inline asm
	ld.global.nc.u64 %rd89, [%rd90];
	// end inline asm
	mov.b64 	{%r169, %r170}, %rd89;
	mov.b32 	%f220, %r170;
	mov.b32 	%f221, %r169;
	add.f32 	%f222, %f218, %f221;
	add.f32 	%f223, %f219, %f220;
	add.s64 	%rd92, %rd86, 12288;
	// begin inline asm
	ld.global.nc.u64 %rd91, [%rd92];
	// end inline asm
	mov.b64 	{%r171, %r172}, %rd91;
	mov.b32 	%f224, %r172;
	mov.b32 	%f225, %r171;
	add.f32 	%f437, %f222, %f225;
	add.f32 	%f436, %f223, %f224;
	add.s32 	%r295, %r295, 2048;
	setp.lt.s32 	%p23, %r295, %r4;
	@%p23 bra 	$L__BB8_9;
$L__BB8_10:
	setp.lt.s32 	%p24, %r4, 512;
	@%p24 bra 	$L__BB8_15;
	// begin inline asm
	mov.u32 %r236, %laneid;
	// end inline asm
	mov.b32 	%r238, %f437;
	mov.b32 	%r244, 1;
	mov.b32 	%r285, 31;
	mov.b32 	%r286, -1;
	// begin inline asm
	shfl.sync.down.b32 %r237, %r238, %r244, %r285, %r286;
	// end inline asm
	mov.b32 	%r243, %f436;
	// begin inline asm
	shfl.sync.down.b32 %r242, %r243, %r244, %r285, %r286;
	// end inline asm
	mov.b32 	%f342, %r237;
	mov.b32 	%f343, %r242;
	setp.gt.s32 	%p48, %r236, 30;
	add.f32 	%f344, %f437, %f342;
	add.f32 	%f345, %f436, %f343;
	selp.f32 	%f346, %f436, %f345, %p48;
	selp.f32 	%f347, %f437, %f344, %p48;
	mov.b32 	%r248, %f347;
	mov.b32 	%r254, 2;
	// begin inline asm
	shfl.sync.down.b32 %r247, %r248, %r254, %r285, %r286;
	// end inline asm
	mov.b32 	%r253, %f346;
	// begin inline asm
	shfl.sync.down.b32 %r252, %r253, %r254, %r285, %r286;
	// end inline asm
	mov.b32 	%f348, %r247;
	mov.b32 	%f349, %r252;
	setp.gt.s32 	%p49, %r236, 29;
	add.f32 	%f350, %f347, %f348;
	add.f32 	%f351, %f346, %f349;
	selp.f32 	%f352, %f346, %f351, %p49;
	selp.f32 	%f353, %f347, %f350, %p49;
	mov.b32 	%r258, %f353;
	mov.b32 	%r264, 4;
	// begin inline asm
	shfl.sync.down.b32 %r257, %r258, %r264, %r285, %r286;
	// end inline asm
	mov.b32 	%r263, %f352;
	// begin inline asm
	shfl.sync.down.b32 %r262, %r263, %r264, %r285, %r286;
	// end inline asm
	mov.b32 	%f354, %r257;
	mov.b32 	%f355, %r262;
	setp.gt.s32 	%p50, %r236, 27;
	add.f32 	%f356, %f353, %f354;
	add.f32 	%f357, %f352, %f355;
	selp.f32 	%f358, %f352, %f357, %p50;
	selp.f32 	%f359, %f353, %f356, %p50;
	mov.b32 	%r268, %f359;
	mov.b32 	%r274, 8;
	// begin inline asm
	shfl.sync.down.b32 %r267, %r268, %r274, %r285, %r286;
	// end inline asm
	mov.b32 	%r273, %f358;
	// begin inline asm
	shfl.sync.down.b32 %r272, %r273, %r274, %r285, %r286;
	// end inline asm
	mov.b32 	%f360, %r267;
	mov.b32 	%f361, %r272;
	setp.gt.s32 	%p51, %r236, 23;
	add.f32 	%f362, %f359, %f360;
	add.f32 	%f363, %f358, %f361;
	selp.f32 	%f364, %f359, %f362, %p51;
	selp.f32 	%f365, %f358, %f363, %p51;
	mov.b32 	%r278, %f364;
	mov.b32 	%r284, 16;
	// begin inline asm
	shfl.sync.down.b32 %r277, %r278, %r284, %r285, %r286;
	// end inline asm
	mov.b32 	%r283, %f365;
	// begin inline asm
	shfl.sync.down.b32 %r282, %r283, %r284, %r285, %r286;
	// end inline asm
	mov.b32 	%f366, %r277;
	mov.b32 	%f367, %r282;
	setp.gt.s32 	%p52, %r236, 15;
	add.f32 	%f19, %f364, %f366;
	add.f32 	%f20, %f365, %f367;
	selp.f32 	%f451, %f364, %f19, %p52;
	selp.f32 	%f450, %f365, %f20, %p52;
	setp.ne.s32 	%p53, %r236, 0;
	@%p53 bra 	$L__BB8_13;
	shr.u32 	%r287, %r5, 2;
	and.b32  	%r288, %r287, 248;
	mov.u32 	%r289, _ZZN3cub18CUB_300001_SM_10006detail6reduce18DeviceReduceKernelINS2_10policy_hubIN6thrust24THRUST_300001_SM_1000_NS7complexIfEEyN4cuda3std3__44plusIvEEE10Policy1000EPS8_ySD_S8_NSB_10__identityEEEvT0_PT3_T1_NS0_13GridEvenShareISL_EET2_T4_E12temp_storage;
	add.s32 	%r290, %r289, %r288;
	st.shared.v2.f32 	[%r290+16], {%f19, %f20};
$L__BB8_13:
	bar.sync 	0;
	setp.ne.s32 	%p54, %r5, 0;
	@%p54 bra 	$L__BB8_35;
	ld.shared.v2.f32 	{%f368, %f369}, [_ZZN3cub18CUB_300001_SM_10006detail6reduce18DeviceReduceKernelINS2_10policy_hubIN6thrust24THRUST_300001_SM_1000_NS7complexIfEEyN4cuda3std3__44plusIvEEE10Policy1000EPS8_ySD_S8_NSB_10__identityEEEvT0_PT3_T1_NS0_13GridEvenShareISL_EET2_T4_E12temp_storage+24];
	add.f32 	%f370, %f451, %f368;
	add.f32 	%f371, %f450, %f369;
	ld.shared.v2.f32 	{%f372, %f373}, [_ZZN3cub18CUB_300001_SM_10006detail6reduce18DeviceReduceKernelINS2_10policy_hubIN6thrust24THRUST_300001_SM_1000_NS7complexIfEEyN4cuda3std3__44plusIvEEE10Policy1000EPS8_ySD_S8_NSB_10__identityEEEvT0_PT3_T1_NS0_13GridEvenShareISL_EET2_T4_E12temp_storage+32];
	add.f32 	%f374, %f370, %f372;
	add.f32 	%f375, %f371, %f373;
	ld.shared.v2.f32 	{%f376, %f377}, [_ZZN3cub18CUB_300001_SM_10006detail6reduce18DeviceReduceKernelINS2_10policy_hubIN6thrust24THRUST_300001_SM_1000_NS7complexIfEEyN4cuda3std3__44plusIvEEE10Policy1000EPS8_ySD_S8_NSB_10__identityEEEvT0_PT3_T1_NS0_13GridEvenShareISL_EET2_T4_E12temp_storage+40];
	add.f32 	%f378, %f374, %f376;
	add.f32 	%f379, %f375, %f377;
	ld.shared.v2.f32 	{%f380, %f381}, [_ZZN3cub18CUB_300001_SM_10006detail6reduce18DeviceReduceKernelINS2_10policy_hubIN6thrust24THRUST_300001_SM_1000_NS7complexIfEEyN4cuda3std3__44plusIvEEE10Policy1000EPS8_ySD_S8_NSB_10__identityEEEvT0_PT3_T1_NS0_13GridEvenShareISL_EET2_T4_E12temp_storage+48];
	add.f32 	%f382, %f378, %f380;
	add.f32 	%f383, %f379, %f381;
	ld.shared.v2.f32 	{%f384, %f385}, [_ZZN3cub18CUB_300001_SM_10006detail6reduce18DeviceReduceKernelINS2_10policy_hubIN6thrust24THRUST_300001_SM_1000_NS7complexIfEEyN4cuda3std3__44plusIvEEE10Policy1000EPS8_ySD_S8_NSB_10__identityEEEvT0_PT3_T1_NS0_13GridEvenShareISL_EET2_T4_E12temp_storage+56];
	add.f32 	%f386, %f382, %f384;
	add.f32 	%f387, %f383, %f385;
	ld.shared.v2.f32 	{%f388, %f389}, [_ZZN3cub18CUB_300001_SM_10006detail6reduce18DeviceReduceKernelINS2_10policy_hubIN6thrust24THRUST_300001_SM_1000_NS7complexIfEEyN4cuda3std3__44plusIvEEE10Policy1000EPS8_ySD_S8_NSB_10__identityEEEvT0_PT3_T1_NS0_13GridEvenShareISL_EET2_T4_E12temp_storage+64];
	add.f32 	%f390, %f386, %f388;
	add.f32 	%f391, %f387, %f389;
	ld.shared.v2.f32 	{%f392, %f393}, [_ZZN3cub18CUB_300001_SM_10006detail6reduce18DeviceReduceKernelINS2_10policy_hubIN6thrust24THRUST_300001_SM_1000_NS7complexIfEEyN4cuda3std3__44plusIvEEE10Policy1000EPS8_ySD_S8_NSB_10__identityEEEvT0_PT3_T1_NS0_13GridEvenShareISL_EET2_T4_E12temp_storage+72];
	add.f32 	%f394, %f390, %f392;
	add.f32 	%f395, %f391, %f393;
	ld.shared.v2.f32 	{%f396, %f397}, [_ZZN3cub18CUB_300001_SM_10006detail6reduce18DeviceReduceKernelINS2_10policy_hubIN6thrust24THRUST_300001_SM_1000_NS7complexIfEEyN4cuda3std3__44plusIvEEE10Policy1000EPS8_ySD_S8_NSB_10__identityEEEvT0_PT3_T1_NS0_13GridEvenShareISL_EET2_T4_E12temp_storage+80];
	add.f32 	%f398, %f394, %f396;
	add.f32 	%f399, %f395, %f397;
	ld.shared.v2.f32 	{%f400, %f401}, [_ZZN3cub18CUB_300001_SM_10006detail6reduce18DeviceReduceKernelINS2_10policy_hubIN6thrust24THRUST_300001_SM_1000_NS7complexIfEEyN4cuda3std3__44plusIvEEE10Policy1000EPS8_ySD_S8_NSB_10__identityEEEvT0_PT3_T1_NS0_13GridEvenShareISL_EET2_T4_E12temp_storage+88];
	add.f32 	%f402, %f398, %f400;
	add.f32 	%f403, %f399, %f401;
	ld.shared.v2.f32 	{%f404, %f405}, [_ZZN3cub18CUB_300001_SM_10006detail6reduce18DeviceReduceKernelINS2_10policy_hubIN6thrust24THRUST_300001_SM_1000_NS7complexIfEEyN4cuda3std3__44plusIvEEE10Policy1000EPS8_ySD_S8_NSB_10__identityEEEvT0_PT3_T1_NS0_13GridEvenShareISL_EET2_T4_E12temp_storage+96];
	add.f32 	%f406, %f402, %f404;
	add.f32 	%f407, %f403, %f405;
	ld.shared.v2.f32 	{%f408, %f409}, [_ZZN3cub18CUB_300001_SM_10006detail6reduce18DeviceReduceKernelINS2_10policy_hubIN6thrust24THRUST_300001_SM_1000_NS7complexIfEEyN4cuda3std3__44plusIvEEE10Policy1000EPS8_ySD_S8_NSB_10__identityEEEvT0_PT3_T1_NS0_13GridEvenShareISL_EET2_T4_E12temp_storage+104];
	add.f32 	%f410, %f406, %f408;
	add.f32 	%f411, %f407, %f409;
	ld.shared.v2.f32 	{%f412, %f413}, [_ZZN3cub18CUB_300001_SM_10006detail6reduce18DeviceReduceKernelINS2_10policy_hubIN6thrust24THRUST_300001_SM_1000_NS7complexIfEEyN4cuda3std3__44plusIvEEE10Policy1000EPS8_ySD_S8_NSB_10__identityEEEvT0_PT3_T1_NS0_13GridEvenShareISL_EET2_T4_E12temp_storage+112];
	add.f32 	%f414, %f410, %f412;
	add.f32 	%f415, %f411, %f413;
	ld.shared.v2.f32 	{%f416, %f417}, [_ZZN3cub18CUB_300001_SM_10006detail6reduce18DeviceReduceKernelINS2_10policy_hubIN6thrust24THRUST_300001_SM_1000_NS7complexIfEEyN4cuda3std3__44plusIvEEE10Policy1000EPS8_ySD_S8_NSB_10__identityEEEvT0_PT3_T1_NS0_13GridEvenShareISL_EET2_T4_E12temp_storage+120];
	add.f32 	%f418, %f414, %f416;
	add.f32 	%f419, %f415, %f417;
	ld.shared.v2.f32 	{%f420, %f421}, [_ZZN3cub18CUB_300001_SM_10006detail6reduce18DeviceReduceKernelINS2_10policy_hubIN6thrust24THRUST_300001_SM_1000_NS7complexIfEEyN4cuda3std3__44plusIvEEE10Policy1000EPS8_ySD_S8_NSB_10__identityEEEvT0_PT3_T1_NS0_13GridEvenShareISL_EET2_T4_E12temp_storage+128];
	add.f32 	%f422, %f418, %f420;
	add.f32 	%f423, %f419, %f421;
	ld.shared.v2.f32 	{%f424, %f425}, [_ZZN3cub18CUB_300001_SM_10006detail6reduce18DeviceReduceKernelINS2_10policy_hubIN6thrust24THRUST_300001_SM_1000_NS7complexIfEEyN4cuda3std3__44plusIvEEE10Policy1000EPS8_ySD_S8_NSB_10__identityEEEvT0_PT3_T1_NS0_13GridEvenShareISL_EET2_T4_E12temp_storage+136];
	add.f32 	%f451, %f422, %f424;
	add.f32 	%f450, %f423, %f425;
	bra.uni 	$L__BB8_35;
$L__BB8_15:
	// begin inline asm
	mov.u32 %r173, %laneid;
	// end inline asm
	and.b32  	%r224, %r5, 992;
	add.s32 	%r225, %r224, 32;
	setp.gt.s32 	%p25, %r225, %r4;
	not.b32 	%r226, %r224;
	add.s32 	%r227, %r4, %r226;
	selp.b32 	%r222, %r227, 31, %p25;
	mov.b32 	%r175, %f437;
	mov.b32 	%r181, 1;
	mov.b32 	%r223, -1;
	// begin inline asm
	shfl.sync.down.b32 %r174, %r175, %r181, %r222, %r223;
	// end inline asm
	mov.b32 	%r180, %f436;
	// begin inline asm
	shfl.sync.down.b32 %r179, %r180, %r181, %r222, %r223;
	// end inline asm
	mov.b32 	%f226, %r174;
	mov.b32 	%f227, %r179;
	setp.lt.s32 	%p26, %r173, %r222;
	add.f32 	%f228, %f437, %f226;
	add.f32 	%f229, %f436, %f227;
	selp.f32 	%f230, %f228, %f437, %p26;
	selp.f32 	%f231, %f229, %f436, %p26;
	mov.b32 	%r185, %f230;
	mov.b32 	%r191, 2;
	// begin inline asm
	shfl.sync.down.b32 %r184, %r185, %r191, %r222, %r223;
	// end inline asm
	mov.b32 	%r190, %f231;
	// begin inline asm
	shfl.sync.down.b32 %r189, %r190, %r191, %r222, %r223;
	// end inline asm
	mov.b32 	%f232, %r184;
	mov.b32 	%f233, %r189;
	add.s32 	%r228, %r173, 2;
	setp.gt.s32 	%p27, %r228, %r222;
	add.f32 	%f234, %f230, %f232;
	add.f32 	%f235, %f231, %f233;
	selp.f32 	%f236, %f230, %f234, %p27;
	selp.f32 	%f237, %f231, %f235, %p27;
	mov.b32 	%r195, %f236;
	mov.b32 	%r201, 4;
	// begin inline asm
	shfl.sync.down.b32 %r194, %r195, %r201, %r222, %r223;
	// end inline asm
	mov.b32 	%r200, %f237;
	// begin inline asm
	shfl.sync.down.b32 %r199, %r200, %r201, %r222, %r223;
	// end inline asm
	mov.b32 	%f238, %r194;
	mov.b32 	%f239, %r199;
	add.s32 	%r229, %r173, 4;
	setp.gt.s32 	%p28, %r229, %r222;
	add.f32 	%f240, %f236, %f238;
	add.f32 	%f241, %f237, %f239;
	selp.f32 	%f242, %f236, %f240, %p28;
	selp.f32 	%f243, %f237, %f241, %p28;
	mov.b32 	%r205, %f242;
	mov.b32 	%r211, 8;
	// begin inline asm
	shfl.sync.down.b32 %r204, %r205, %r211, %r222, %r223;
	// end inline asm
	mov.b32 	%r210, %f243;
	// begin inline asm
	shfl.sync.down.b32 %r209, %r210, %r211, %r222, %r223;
	// end inline asm
	mov.b32 	%f244, %r204;
	mov.b32 	%f245, %r209;
	add.s32 	%r230, %r173, 8;
	setp.gt.s32 	%p29, %r230, %r222;
	add.f32 	%f246, %f242, %f244;
	add.f32 	%f247, %f243, %f245;
	selp.f32 	%f248, %f242, %f246, %p29;
	selp.f32 	%f249, %f243, %f247, %p29;
	mov.b32 	%r215, %f248;
	mov.b32 	%r221, 16;
	// begin inline asm
	shfl.sync.down.b32 %r214, %r215, %r221, %r222, %r223;
	// end inline asm
	mov.b32 	%r220, %f249;
	// begin inline asm
	shfl.sync.down.b32 %r219, %r220, %r221, %r222, %r223;
	// end inline asm
	mov.b32 	%f250, %r214;
	mov.b32 	%f251, %r219;
	add.s32 	%r231, %r173, 16;
	setp.gt.s32 	%p30, %r231, %r222;
	add.f32 	%f252, %f248, %f250;
	add.f32 	%f253, %f249, %f251;
	selp.f32 	%f451, %f248, %f252, %p30;
	selp.f32 	%f450, %f249, %f253, %p30;
	setp.ne.s32 	%p31, %r173, 0;
	@%p31 bra 	$L__BB8_17;
	shr.u32 	%r232, %r5, 2;
	and.b32  	%r233, %r232, 248;
	mov.u32 	%r234, _ZZN3cub18CUB_300001_SM_10006detail6reduce18DeviceReduceKernelINS2_10policy_hubIN6thrust24THRUST_300001_SM_1000_NS7complexIfEEyN4cuda3std3__44plusIvEEE10Policy1000EPS8_ySD_S8_NSB_10__identityEEEvT0_PT3_T1_NS0_13GridEvenShareISL_EET2_T4_E12temp_storage;
	add.s32 	%r235, %r234, %r233;
	st.shared.v2.f32 	[%r235+16], {%f451, %f450};
$L__BB8_17:
	bar.sync 	0;
	setp.ne.s32 	%p32, %r5, 0;
	@%p32 bra 	$L__BB8_35;
	setp.gt.s32 	%p33, %r4, 32;
	ld.shared.v2.f32 	{%f254, %f255}, [_ZZN3cub18CUB_300001_SM_10006detail6reduce18DeviceReduceKernelINS2_10policy_hubIN6thrust24THRUST_300001_SM_1000_NS7complexIfEEyN4cuda3std3__44plusIvEEE10Policy1000EPS8_ySD_S8_NSB_10__identityEEEvT0_PT3_T1_NS0_13GridEvenShareISL_EET2_T4_E12temp_storage+24];
	add.f32 	%f256, %f451, %f254;
	add.f32 	%f257, %f450, %f255;
	selp.f32 	%f258, %f256, %f451, %p33;
	selp.f32 	%f259, %f257, %f450, %p33;
	setp.gt.s32 	%p34, %r4, 64;
	ld.shared.v2.f32 	{%f260, %f261}, [_ZZN3cub18CUB_300001_SM_10006detail6reduce18DeviceReduceKernelINS2_10policy_hubIN6thrust24THRUST_300001_SM_1000_NS7complexIfEEyN4cuda3std3__44plusIvEEE10Policy1000EPS8_ySD_S8_NSB_10__identityEEEvT0_PT3_T1_NS0_13GridEvenShareISL_EET2_T4_E12temp_storage+32];
	add.f32 	%f262, %f258, %f260;
	add.f32 	%f263, %f259, %f261;
	selp.f32 	%f264, %f262, %f258, %p34;
	selp.f32 	%f265, %f263, %f259, %p34;
	setp.gt.s32 	%p35, %r4, 96;
	ld.shared.v2.f32 	{%f266, %f267}, [_ZZN3cub18CUB_300001_SM_10006detail6reduce18DeviceReduceKernelINS2_10policy_hubIN6thrust24THRUST_300001_SM_1000_NS7complexIfEEyN4cuda3std3__44plusIvEEE10Policy1000EPS8_ySD_S8_NSB_10__identityEEEvT0_PT3_T1_NS0_13GridEvenShareISL_EET2_T4_E12temp_storage+40];
	add.f32 	%f268, %f264, %f266;
	add.f32 	%f269, %f265, %f267;
	selp.f32 	%f270, %f268, %f264, %p35;
	selp.f32 	%f271, %f269, %f265, %p35;
	setp.gt.s32 	%p36, %r4, 128;
	ld.shared.v2.f32 	{%f272, %f273}, [_ZZN3cub18CUB_300001_SM_10006detail6reduce18DeviceReduceKernelINS2_10policy_hubIN6thrust24THRUST_300001_SM_1000_NS7complexIfEEyN4cuda3std3__44plusIvEEE10Policy1000EPS8_ySD_S8_NSB_10__identityEEEvT0_PT3_T1_NS0_13GridEvenShareISL_EET2_T4_E12temp_storage+48];
	add.f32 	%f274, %f270, %f272;
	add.f32 	%f275, %f271, %f273;
	selp.f32 	%f276, %f274, %f270, %p36;
	selp.f32 	%f277, %f275, %f271, %p36;
	setp.gt.s32 	%p37, %r4, 160;
	ld.shared.v2.f32 	{%f278, %f279}, [_ZZN3cub18CUB_300001_SM_10006detail6reduce18DeviceReduceKernelINS2_10policy_hubIN6thrust24THRUST_300001_SM_1000_NS7complexIfEEyN4cuda3std3__44plusIvEEE10Policy1000EPS8_ySD_S8_NSB_10__identityEEEvT0_PT3_T1_NS0_13GridEvenShareISL_EET2_T4_E12temp_storage+56];
	add.f32 	%f280, %f276, %f278;
	add.f32 	%f281, %f277, %f279;
	selp.f32 	%f282, %f280, %f276, %p37;
	selp.f32 	%f283, %f281, %f277, %p37;
	setp.gt.s32 	%p38, %r4, 192;
	ld.shared.v2.f32 	{%f284, %f285}, [_ZZN3cub18CUB_300001_SM_10006detail6reduce18DeviceReduceKernelINS2_10policy_hubIN6thrust24THRUST_300001_SM_1000_NS7complexIfEEyN4cuda3std3__44plusIvEEE10Policy1000EPS8_ySD_S8_NSB_10__identityEEEvT0_PT3_T1_NS0_13GridEvenShareISL_EET2_T4_E12temp_storage+64];
	add.f32 	%f286, %f282, %f284;
	add.f32 	%f287, %f283, %f285;
	selp.f32 	%f288, %f286, %f282, %p38;
	selp.f32 	%f289, %f287, %f283, %p38;
	setp.gt.s32 	%p39, %r4, 224;
	ld.shared.v2.f32 	{%f290, %f291}, [_ZZN3cub18CUB_300001_SM_10006detail6reduce18DeviceReduceKernelINS2_10policy_hubIN6thrust24THRUST_300001_SM_1000_NS7complexIfEEyN4cuda3std3__44plusIvEEE10Policy1000EPS8_ySD_S8_NSB_10__identityEEEvT0_PT3_T1_NS0_13GridEvenShareISL_EET2_T4_E12temp_storage+72];
	add.f32 	%f292, %f288, %f290;
	add.f32 	%f293, %f289, %f291;
	selp.f32 	%f294, %f292, %f288, %p39;
	selp.f32 	%f295, %f293, %f289, %p39;
	setp.gt.s32 	%p40, %r4, 256;
	ld.shared.v2.f32 	{%f296, %f297}, [_ZZN3cub18CUB_300001_SM_10006detail6reduce18DeviceReduceKernelINS2_10policy_hubIN6thrust24THRUST_300001_SM_1000_NS7complexIfEEyN4cuda3std3__44plusIvEEE10Policy1000EPS8_ySD_S8_NSB_10__identityEEEvT0_PT3_T1_NS0_13GridEvenShareISL_EET2_T4_E12temp_storage+80];
	add.f32 	%f298, %f294, %f296;
	add.f32 	%f299, %f295, %f297;
	selp.f32 	%f300, %f298, %f294, %p40;
	selp.f32 	%f301, %f299, %f295, %p40;
	setp.gt.s32 	%p41, %r4, 288;
	ld.shared.v2.f32 	{%f302, %f303}, [_ZZN3cub18CUB_300001_SM_10006detail6reduce18DeviceReduceKernelINS2_10policy_hubIN6thrust24THRUST_300001_SM_1000_NS7complexIfEEyN4cuda3std3__44plusIvEEE10Policy1000EPS8_ySD_S8_NSB_10__identityEEEvT0_PT3_T1_NS0_13GridEvenShareISL_EET2_T4_E12temp_storage+88];
	add.f32 	%f304, %f300, %f302;
	add.f32 	%f305, %f301, %f303;
	selp.f32 	%f306, %f304, %f300, %p41;
	selp.f32 	%f307, %f305, %f301, %p41;
	setp.gt.s32 	%p42, %r4, 320;
	ld.shared.v2.f32 	{%f308, %f309}, [_ZZN3cub18CUB_300001_SM_10006detail6reduce18DeviceReduceKernelINS2_10policy_hubIN6thrust24THRUST_300001_SM_1000_NS7complexIfEEyN4cuda3std3__44plusIvEEE10Policy1000EPS8_ySD_S8_NSB_10__identityEEEvT0_PT3_T1_NS0_13GridEvenShareISL_EET2_T4_E12temp_storage+96];
	add.f32 	%f310, %f306, %f308;
	add.f32 	%f311, %f307, %f309;
	selp.f32 	%f312, %f310, %f306, %p42;
	selp.f32 	%f313, %f311, %f307, %p42;
	setp.gt.s32 	%p43, %r4, 352;
	ld.shared.v2.f32 	{%f314, %f315}, [_ZZN3cub18CUB_300001_SM_10006detail6reduce18DeviceReduceKernelINS2_10policy_hubIN6thrust24THRUST_300001_SM_1000_NS7complexIfEEyN4cuda3std3__44plusIvEEE10Policy1000EPS8_ySD_S8_NSB_10__identityEEEvT0_PT3_T1_NS0_13GridEvenShareISL_EET2_T4_E12temp_storage+104];
	add.f32 	%f316, %f312, %f314;
	add.f32 	%f317, %f313, %f315;
	selp.f32 	%f318, %f316, %f312, %p43;
	selp.f32 	%f319, %f317, %f313, %p43;
	setp.gt.s32 	%p44, %r4, 384;
	ld.shared.v2.f32 	{%f320, %f321}, [_ZZN3cub18CUB_300001_SM_10006detail6reduce18DeviceReduceKernelINS2_10policy_hubIN6thrust24THRUST_300001_SM_1000_NS7complexIfEEyN4cuda3std3__44plusIvEEE10Policy1000EPS8_ySD_S8_NSB_10__identityEEEvT0_PT3_T1_NS0_13GridEvenShareISL_EET2_T4_E12temp_storage+112];
	add.f32 	%f322, %f318, %f320;
	add.f32 	%f323, %f319, %f321;
	selp.f32 	%f324, %f322, %f318, %p44;
	selp.f32 	%f325, %f323, %f319, %p44;
	setp.gt.s32 	%p45, %r4, 416;
	ld.shared.v2.f32 	{%f326, %f327}, [_ZZN3cub18CUB_300001_SM_10006detail6reduce18DeviceReduceKernelINS2_10policy_hubIN6thrust24THRUST_300001_SM_1000_NS7complexIfEEyN4cuda3std3__44plusIvEEE10Policy1000EPS8_ySD_S8_NSB_10__identityEEEvT0_PT3_T1_NS0_13GridEvenShareISL_EET2_T4_E12temp_storage+120];
	add.f32 	%f328, %f324, %f326;
	add.f32 	%f329, %f325, %f327;
	selp.f32 	%f330, %f328, %f324, %p45;
	selp.f32 	%f331, %f329, %f325, %p45;
	setp.gt.s32 	%p46, %r4, 448;
	ld.shared.v2.f32 	{%f332, %f333}, [_ZZN3cub18CUB_300001_SM_10006detail6reduce18DeviceReduceKernelINS2_10policy_hubIN6thrust24THRUST_300001_SM_1000_NS7complexIfEEyN4cuda3std3__44plusIvEEE10Policy1000EPS8_ySD_S8_NSB_10__identityEEEvT0_PT3_T1_NS0_13GridEvenShareISL_EET2_T4_E12temp_storage+128];
	add.f32 	%f334, %f330, %f332;
	add.f32 	%f335, %f331, %f333;
	selp.f32 	%f336, %f334, %f330, %p46;
	selp.f32 	%f337, %f335, %f331, %p46;
	setp.gt.s32 	%p47, %r4, 480;
	ld.shared.v2.f32 	{%f338, %f339}, [_ZZN3cub18CUB_300001_SM_10006detail6reduce18DeviceReduceKernelINS2_10policy_hubIN6thrust24THRUST_300001_SM_1000_NS7complexIfEEyN4cuda3std3__44plusIvEEE10Policy1000EPS8_ySD_S8_NSB_10__identityEEEvT0_PT3_T1_NS0_13GridEvenShareISL_EET2_T4_E12temp_storage+136];
	add.f32 	%f340, %f336, %f338;
	add.f32 	%f341, %f337, %f339;
	selp.f32 	%f451, %f340, %f336, %p47;
	selp.f32 	%f450, %f341, %f337, %p47;
	bra.uni 	$L__BB8_35;
$L__BB8_19:
	cvt.u32.u64 	%r36, %rd3;
	mov.u32 	%r17, %tid.x;
	add.s32 	%r37, %r36, %r17;
	mul.wide.u32 	%rd40, %r37, 8;
	add.s64 	%rd27, %rd24, %rd40;
	// begin inline asm
	ld.global.nc.u64 %rd26, [%rd27];
	// end inline asm
	mov.b64 	{%r38, %r39}, %rd26;
	mov.b32 	%f57, %r39;
	mov.b32 	%f58, %r38;
	add.s64 	%rd29, %rd27, 4096;
	// begin inline asm
	ld.global.nc.u64 %rd28, [%rd29];
	// end inline asm
	mov.b64 	{%r40, %r41}, %rd28;
	mov.b32 	%f59, %r41;
	mov.b32 	%f60, %r40;
	add.s64 	%rd31, %rd27, 8192;
	// begin inline asm
	ld.global.nc.u64 %rd30, [%rd31];
	// end inline asm
	mov.b64 	{%r42, %r43}, %rd30;
	mov.b32 	%f61, %r43;
	mov.b32 	%f62, %r42;
	add.s64 	%rd33, %rd27, 12288;
	// begin inline asm
	ld.global.nc.u64 %rd32, [%rd33];
	// end inline asm
	mov.b64 	{%r44, %r45}, %rd32;
	mov.b32 	%f63, %r45;
	mov.b32 	%f64, %r44;
	add.s64 	%rd35, %rd27, 16384;
	// begin inline asm
	ld.global.nc.u64 %rd34, [%rd35];
	// end inline asm
	mov.b64 	{%r46, %r47}, %rd34;
	mov.b32 	%f65, %r47;
	mov.b32 	%f66, %r46;
	add.s64 	%rd37, %rd27, 20480;
	// begin inline asm
	ld.global.nc.u64 %rd36, [%rd37];
	// end inline asm
	mov.b64 	{%r48, %r49}, %rd36;
	mov.b32 	%f67, %r49;
	mov.b32 	%f68, %r48;
	add.s64 	%rd39, %rd27, 24576;
	// begin inline asm
	ld.global.nc.u64 %rd38, [%rd39];
	// end inline asm
	mov.b64 	{%r50, %r51}, %rd38;
	mov.b32 	%f69, %r51;
	mov.b32 	%f70, %r50;
	add.f32 	%f71, %f58, %f60;
	add.f32 	%f72, %f57, %f59;
	add.f32 	%f73, %f71, %f62;
	add.f32 	%f74, %f72, %f61;
	add.f32 	%f75, %f73, %f64;
	add.f32 	%f76, %f74, %f63;
	add.f32 	%f77, %f75, %f66;
	add.f32 	%f78, %f76, %f65;
	add.f32 	%f79, %f77, %f68;
	add.f32 	%f80, %f78, %f67;
	add.f32 	%f449, %f79, %f70;
	add.f32 	%f448, %f80, %f69;
	setp.lt.u64 	%p2, %rd4, %rd2;
	@%p2 bra 	$L__BB8_31;
	cvt.u32.u64 	%r53, %rd2;
	cvt.u64.u32 	%rd9, %r17;
	add.s64 	%rd100, %rd3, %rd2;
	add.s64 	%rd41, %rd100, %rd9;
	shl.b64 	%rd42, %rd41, 3;
	add.s64 	%rd99, %rd24, %rd42;
	cvt.u32.u64 	%r18, %rd1;
	not.b32 	%r55, %r17;
	add.s32 	%r56, %r55, %r18;
	sub.s32 	%r57, %r56, %r53;
	sub.s32 	%r297, %r57, %r36;
	mov.b32 	%r298, 0;
	mov.u64 	%rd101, %rd3;
$L__BB8_21:
	add.s64 	%rd101, %rd101, %rd2;
	add.s64 	%rd43, %rd1, -3584;
	setp.gt.u64 	%p3, %rd101, %rd43;
	@%p3 bra 	$L__BB8_23;
	add.s64 	%rd59, %rd101, %rd9;
	shl.b64 	%rd60, %rd59, 3;
	add.s64 	%rd45, %rd24, %rd60;
	// begin inline asm
	ld.global.nc.u64 %rd44, [%rd45];
	// end inline asm
	mov.b64 	{%r60, %r61}, %rd44;
	mov.b32 	%f81, %r61;
	mov.b32 	%f82, %r60;
	add.s64 	%rd47, %rd45, 4096;
	// begin inline asm
	ld.global.nc.u64 %rd46, [%rd47];
	// end inline asm
	mov.b64 	{%r62, %r63}, %rd46;
	mov.b32 	%f83, %r63;
	mov.b32 	%f84, %r62;
	add.s64 	%rd49, %rd45, 8192;
	// begin inline asm
	ld.global.nc.u64 %rd48, [%rd49];
	// end inline asm
	mov.b64 	{%r64, %r65}, %rd48;
	mov.b32 	%f85, %r65;
	mov.b32 	%f86, %r64;
	add.s64 	%rd51, %rd45, 12288;
	// begin inline asm
	ld.global.nc.u64 %rd50, [%rd51];
	// end inline asm
	mov.b64 	{%r66, %r67}, %rd50;
	mov.b32 	%f87, %r67;
	mov.b32 	%f88, %r66;
	add.s64 	%rd53, %rd45, 16384;
	// begin inline asm
	ld.global.nc.u64 %rd52, [%rd53];
	// end inline asm
	mov.b64 	{%r68, %r69}, %rd52;
	mov.b32 	%f89, %r69;
	mov.b32 	%f90, %r68;
	add.s64 	%rd55, %rd45, 20480;
	// begin inline asm
	ld.global.nc.u64 %rd54, [%rd55];
	// end inline asm
	mov.b64 	{%r70, %r71}, %rd54;
	mov.b32 	%f91, %r71;
	mov.b32 	%f92, %r70;
	add.s64 	%rd57, %rd45, 24576;
	// begin inline asm
	ld.global.nc.u64 %rd56, [%rd57];
	// end inline asm
	mov.b64 	{%r72, %r73}, %rd56;
	mov.b32 	%f93, %r73;
	mov.b32 	%f94, %r72;
	add.f32 	%f95, %f449, %f82;
	add.f32 	%f96, %f448, %f81;
	add.f32 	%f97, %f95, %f84;
	add.f32 	%f98, %f96, %f83;
	add.f32 	%f99, %f97, %f86;
	add.f32 	%f100, %f98, %f85;
	add.f32 	%f101, %f99, %f88;
	add.f32 	%f102, %f100, %f87;
	add.f32 	%f103, %f101, %f90;
	add.f32 	%f104, %f102, %f89;
	add.f32 	%f105, %f103, %f92;
	add.f32 	%f106, %f104, %f91;
	add.f32 	%f449, %f105, %f94;
	add.f32 	%f448, %f106, %f93;
	sub.s64 	%rd61, %rd1, %rd101;
	setp.lt.u64 	%p4, %rd61, %rd2;
	add.s32 	%r298, %r298, 1;
	add.s64 	%rd100, %rd100, %rd2;
	mul.wide.s32 	%rd62, %r34, 8;
	add.s64 	%rd99, %rd99, %rd62;
	sub.s32 	%r297, %r297, %r34;
	@%p4 bra 	$L__BB8_31;
	bra.uni 	$L__BB8_21;
$L__BB8_23:
	setp.le.u64 	%p5, %rd1, %rd101;
	@%p5 bra 	$L__BB8_31;
	cvt.u32.u64 	%r74, %rd101;
	sub.s32 	%r24, %r18, %r74;
	setp.ge.s32 	%p6, %r17, %r24;
	@%p6 bra 	$L__BB8_31;
	cvt.u32.u64 	%r76, %rd2;
	cvt.u32.u64 	%r77, %rd3;
	not.b32 	%r78, %r17;
	add.s32 	%r79, %r78, %r18;
	add.s32 	%r80, %r76, %r77;
	sub.s32 	%r81, %r79, %r80;
	mul.lo.s32 	%r82, %r1, %r298;
	mad.lo.s32 	%r25, %r82, -3584, %r81;
	and.b32  	%r83, %r25, 1536;
	setp.eq.s32 	%p7, %r83, 1536;
	mov.u32 	%r301, %r17;
	@%p7 bra 	$L__BB8_28;
	cvt.u16.u32 	%rs1, %r297;
	shr.u16 	%rs2, %rs1, 9;
	add.s16 	%rs3, %rs2, 1;
	cvt.u32.u16 	%r84, %rs3;
	and.b32  	%r85, %r84, 3;
	neg.s32 	%r299, %r85;
	mov.u32 	%r301, %r17;
$L__BB8_27:
	.pragma "nounroll";
	// begin inline asm
	ld.global.nc.u64 %rd63, [%rd99];
	// end inline asm
	mov.b64 	{%r86, %r87}, %rd63;
	mov.b32 	%f108, %r87;
	mov.b32 	%f109, %r86;
	add.f32 	%f449, %f449, %f109;
	add.f32 	%f448, %f448, %f108;
	add.s32 	%r301, %r301, 512;
	add.s64 	%rd99, %rd99, 4096;
	add.s32 	%r299, %r299, 1;
	setp.ne.s32 	%p8, %r299, 0;
	@%p8 bra 	$L__BB8_27;
$L__BB8_28:
	setp.lt.u32 	%p9, %r25, 1536;
	@%p9 bra 	$L__BB8_31;
	cvt.u64.u32 	%rd65, %r301;
	add.s64 	%rd66, %rd65, %rd100;
	shl.b64 	%rd67, %rd66, 3;
	add.s64 	%rd103, %rd24, %rd67;
$L__BB8_30:
	// begin inline asm
	ld.global.nc.u64 %rd68, [%rd103];
	// end inline asm
	mov.b64 	{%r88, %r89}, %rd68;
	mov.b32 	%f110, %r89;
	mov.b32 	%f111, %r88;
	add.f32 	%f112, %f449, %f111;
	add.f32 	%f113, %f448, %f110;
	add.s64 	%rd71, %rd103, 4096;
	// begin inline asm
	ld.global.nc.u64 %rd70, [%rd71];
	// end inline asm
	mov.b64 	{%r90, %r91}, %rd70;
	mov.b32 	%f114, %r91;
	mov.b32 	%f115, %r90;
	add.f32 	%f116, %f112, %f115;
	add.f32 	%f117, %f113, %f114;
	add.s64 	%rd73, %rd103, 8192;
	// begin inline asm
	ld.global.nc.u64 %rd72, [%rd73];
	// end inline asm
	mov.b64 	{%r92, %r93}, %rd72;
	mov.b32 	%f118, %r93;
	mov.b32 	%f119, %r92;
	add.f32 	%f120, %f116, %f119;
	add.f32 	%f121, %f117, %f118;
	add.s64 	%rd75, %rd103, 12288;
	// begin inline asm
	ld.global.nc.u64 %rd74, [%rd75];
	// end inline asm
	mov.b64 	{%r94, %r95}, %rd74;
	mov.b32 	%f122, %r95;
	mov.b32 	%f123, %r94;
	add.f32 	%f449, %f120, %f123;
	add.f32 	%f448, %f121, %f122;
	add.s32 	%r301, %r301, 2048;
	add.s64 	%rd103, %rd103, 16384;
	setp.lt.s32 	%p10, %r301, %r24;
	@%p10 bra 	$L__BB8_30;
$L__BB8_31:
	// begin inline asm
	mov.u32 %r96, %laneid;
	// end inline asm
	mov.b32 	%r98, %f449;
	mov.b32 	%r104, 1;
	mov.b32 	%r145, 31;
	mov.b32 	%r146, -1;
	// begin inline asm
	shfl.sync.down.b32 %r97, %r98, %r104, %r145, %r146;
	// end inline asm
	mov.b32 	%r103, %f448;
	// begin inline asm
	shfl.sync.down.b32 %r102, %r103, %r104, %r145, %r146;
	// end inline asm
	mov.b32 	%f124, %r97;
	mov.b32 	%f125, %r102;
	setp.gt.s32 	%p11, %r96, 30;
	add.f32 	%f126, %f449, %f124;
	add.f32 	%f127, %f448, %f125;
	selp.f32 	%f128, %f449, %f126, %p11;
	selp.f32 	%f129, %f448, %f127, %p11;
	mov.b32 	%r108, %f128;
	mov.b32 	%r114, 2;
	// begin inline asm
	shfl.sync.down.b32 %r107, %r108, %r114, %r145, %r146;
	// end inline asm
	mov.b32 	%r113, %f129;
	// begin inline asm
	shfl.sync.down.b32 %r112, %r113, %r114, %r145, %r146;
	// end inline asm
	mov.b32 	%f130, %r107;
	mov.b32 	%f131, %r112;
	setp.gt.s32 	%p12, %r96, 29;
	add.f32 	%f132, %f128, %f130;
	add.f32 	%f133, %f129, %f131;
	selp.f32 	%f134, %f128, %f132, %p12;
	selp.f32 	%f135, %f129, %f133, %p12;
	mov.b32 	%r118, %f134;
	mov.b32 	%r124, 4;
	// begin inline asm
	shfl.sync.down.b32 %r117, %r118, %r124, %r145, %r146;
	// end inline asm
	mov.b32 	%r123, %f135;
	// begin inline asm
	shfl.sync.down.b32 %r122, %r123, %r124, %r145, %r146;
	// end inline asm
	mov.b32 	%f136, %r117;
	mov.b32 	%f137, %r122;
	setp.gt.s32 	%p13, %r96, 27;
	add.f32 	%f138, %f134, %f136;
	add.f32 	%f139, %f135, %f137;
	selp.f32 	%f140, %f134, %f138, %p13;
	selp.f32 	%f141, %f135, %f139, %p13;
	mov.b32 	%r128, %f140;
	mov.b32 	%r134, 8;
	// begin inline asm
	shfl.sync.down.b32 %r127, %r128, %r134, %r145, %r146;
	// end inline asm
	mov.b32 	%r133, %f141;
	// begin inline asm
	shfl.sync.down.b32 %r132, %r133, %r134, %r145, %r146;
	// end inline asm
	mov.b32 	%f142, %r127;
	mov.b32 	%f143, %r132;
	setp.gt.s32 	%p14, %r96, 23;
	add.f32 	%f144, %f140, %f142;
	add.f32 	%f145, %f141, %f143;
	selp.f32 	%f146, %f140, %f144, %p14;
	selp.f32 	%f147, %f141, %f145, %p14;
	mov.b32 	%r138, %f146;
	mov.b32 	%r144, 16;
	// begin inline asm
	shfl.sync.down.b32 %r137, %r138, %r144, %r145, %r146;
	// end inline asm
	mov.b32 	%r143, %f147;
	// begin inline asm
	shfl.sync.down.b32 %r142, %r143, %r144, %r145, %r146;
	// end inline asm
	mov.b32 	%f148, %r137;
	mov.b32 	%f149, %r142;
	setp.gt.s32 	%p15, %r96, 15;
	add.f32 	%f49, %f146, %f148;
	add.f32 	%f50, %f147, %f149;
	selp.f32 	%f451, %f146, %f49, %p15;
	selp.f32 	%f450, %f147, %f50, %p15;
	setp.ne.s32 	%p16, %r96, 0;
	@%p16 bra 	$L__BB8_33;
	shr.u32 	%r147, %r17, 2;
	and.b32  	%r148, %r147, 248;
	mov.u32 	%r149, _ZZN3cub18CUB_300001_SM_10006detail6reduce18DeviceReduceKernelINS2_10policy_hubIN6thrust24THRUST_300001_SM_1000_NS7complexIfEEyN4cuda3std3__44plusIvEEE10Policy1000EPS8_ySD_S8_NSB_10__identityEEEvT0_PT3_T1_NS0_13GridEvenShareISL_EET2_T4_E12temp_storage;
	add.s32 	%r150, %r149, %r148;
	st.shared.v2.f32 	[%r150+16], {%f49, %f50};
$L__BB8_33:
	bar.sync 	0;
	setp.ne.s32 	%p17, %r17, 0;
	@%p17 bra 	$L__BB8_35;
	ld.shared.v2.f32 	{%f150, %f151}, [_ZZN3cub18CUB_300001_SM_10006detail6reduce18DeviceReduceKernelINS2_10policy_hubIN6thrust24THRUST_300001_SM_1000_NS7complexIfEEyN4cuda3std3__44plusIvEEE10Policy1000EPS8_ySD_S8_NSB_10__identityEEEvT0_PT3_T1_NS0_13GridEvenShareISL_EET2_T4_E12temp_storage+24];
	add.f32 	%f152, %f451, %f150;
	add.f32 	%f153, %f450, %f151;
	ld.shared.v2.f32 	{%f154, %f155}, [_ZZN3cub18CUB_300001_SM_10006detail6reduce18DeviceReduceKernelINS2_10policy_hubIN6thrust24THRUST_300001_SM_1000_NS7complexIfEEyN4cuda3std3__44plusIvEEE10Policy1000EPS8_ySD_S8_NSB_10__identityEEEvT0_PT3_T1_NS0_13GridEvenShareISL_EET2_T4_E12temp_storage+32];
	add.f32 	%f156, %f152, %f154;
	add.f32 	%f157, %f153, %f155;
	ld.shared.v2.f32 	{%f158, %f159}, [_ZZN3cub18CUB_300001_SM_10006detail6reduce18DeviceReduceKernelINS2_10policy_hubIN6thrust24THRUST_300001_SM_1000_NS7complexIfEEyN4cuda3std3__44plusIvEEE10Policy1000EPS8_ySD_S8_NSB_10__identityEEEvT0_PT3_T1_NS0_13GridEvenShareISL_EET2_T4_E12temp_storage+40];
	add.f32 	%f160, %f156, %f158;
	add.f32 	%f161, %f157, %f159;
	ld.shared.v2.f32 	{%f162, %f163}, [_ZZN3cub18CUB_300001_SM_10006detail6reduce18DeviceReduceKernelINS2_10policy_hubIN6thrust24THRUST_300001_SM_1000_NS7complexIfEEyN4cuda3std3__44plusIvEEE10Policy1000EPS8_ySD_S8_NSB_10__identityEEEvT0_PT3_T1_NS0_13GridEvenShareISL_EET2_T4_E12temp_storage+48];
	add.f32 	%f164, %f160, %f162;
	add.f32 	%f165, %f161, %f163;
	ld.shared.v2.f32 	{%f166, %f167}, [_ZZN3cub18CUB_300001_SM_10006detail6reduce18DeviceReduceKernelINS2_10policy_hubIN6thrust24THRUST_300001_SM_1000_NS7complexIfEEyN4cuda3std3__44plusIvEEE10Policy1000EPS8_ySD_S8_NSB_10__identityEEEvT0_PT3_T1_NS0_13GridEvenShareISL_EET2_T4_E12temp_storage+56];
	add.f32 	%f168, %f164, %f166;
	add.f32 	%f169, %f165, %f167;
	ld.shared.v2.f32 	{%f170, %f171}, [_ZZN3cub18CUB_300001_SM_10006detail6reduce18DeviceReduceKernelINS2_10policy_hubIN6thrust24THRUST_300001_SM_1000_NS7complexIfEEyN4cuda3std3__44plusIvEEE10Policy1000EPS8_ySD_S8_NSB_10__identityEEEvT0_PT3_T1_NS0_13GridEvenShareISL_EET2_T4_E12temp_storage+64];
	add.f32 	%f172, %f168, %f170;
	add.f32 	%f173, %f169, %f171;
	ld.shared.v2.f32 	{%f174, %f175}, [_ZZN3cub18CUB_300001_SM_10006detail6reduce18DeviceReduceKernelINS2_10policy_hubIN6thrust24THRUST_300001_SM_1000_NS7complexIfEEyN4cuda3std3__44plusIvEEE10Policy1000EPS8_ySD_S8_NSB_10__identityEEEvT0_PT3_T1_NS0_13GridEvenShareISL_EET2_T4_E12temp_storage+72];
	add.f32 	%f176, %f172, %f174;
	add.f32 	%f177, %f173, %f175;
	ld.shared.v2.f32 	{%f178, %f179}, [_ZZN3cub18CUB_300001_SM_10006detail6reduce18DeviceReduceKernelINS2_10policy_hubIN6thrust24THRUST_300001_SM_1000_NS7complexIfEEyN4cuda3std3__44plusIvEEE10Policy1000EPS8_ySD_S8_NSB_10__identityEEEvT0_PT3_T1_NS0_13GridEvenShareISL_EET2_T4_E12temp_storage+80];
	add.f32 	%f180, %f176, %f178;
	add.f32 	%f181, %f177, %f179;
	ld.shared.v2.f32 	{%f182, %f183}, [_ZZN3cub18CUB_300001_SM_10006detail6reduce18DeviceReduceKernelINS2_10policy_hubIN6thrust24THRUST_300001_SM_1000_NS7complexIfEEyN4cuda3std3__44plusIvEEE10Policy1000EPS8_ySD_S8_NSB_10__identityEEEvT0_PT3_T1_NS0_13GridEvenShareISL_EET2_T4_E12temp_storage+88];
	add.f32 	%f184, %f180, %f182;
	add.f32 	%f185, %f181, %f183;
	ld.shared.v2.f32 	{%f186, %f187}, [_ZZN3cub18CUB_300001_SM_10006detail6reduce18DeviceReduceKernelINS2_10policy_hubIN6thrust24THRUST_300001_SM_1000_NS7complexIfEEyN4cuda3std3__44plusIvEEE10Policy1000EPS8_ySD_S8_NSB_10__identityEEEvT0_PT3_T1_NS0_13GridEvenShareISL_EET2_T4_E12temp_storage+96];
	add.f32 	%f188, %f184, %f186;
	add.f32 	%f189, %f185, %f187;
	ld.shared.v2.f32 	{%f190, %f191}, [_ZZN3cub18CUB_300001_SM_10006detail6reduce18DeviceReduceKernelINS2_10policy_hubIN6thrust24THRUST_300001_SM_1000_NS7complexIfEEyN4cuda3std3__44plusIvEEE10Policy1000EPS8_ySD_S8_NSB_10__identityEEEvT0_PT3_T1_NS0_13GridEvenShareISL_EET2_T4_E12temp_storage+104];
	add.f32 	%f192, %f188, %f190;
	add.f32 	%f193, %f189, %f191;
	ld.shared.v2.f32 	{%f194, %f195}, [_ZZN3cub18CUB_300001_SM_10006detail6reduce18DeviceReduceKernelINS2_10policy_hubIN6thrust24THRUST_300001_SM_1000_NS7complexIfEEyN4cuda3std3__44plusIvEEE10Policy1000EPS8_ySD_S8_NSB_10__identityEEEvT0_PT3_T1_NS0_13GridEvenShareISL_EET2_T4_E12temp_storage+112];
	add.f32 	%f196, %f192, %f194;
	add.f32 	%f197, %f193, %f195;
	ld.shared.v2.f32 	{%f198, %f199}, [_ZZN3cub18CUB_300001_SM_10006detail6reduce18DeviceReduceKernelINS2_10policy_hubIN6thrust24THRUST_300001_SM_1000_NS7complexIfEEyN4cuda3std3__44plusIvEEE10Policy1000EPS8_ySD_S8_NSB_10__identityEEEvT0_PT3_T1_NS0_13GridEvenShareISL_EET2_T4_E12temp_storage+120];
	add.f32 	%f200, %f196, %f198;
	add.f32 	%f201, %f197, %f199;
	ld.shared.v2.f32 	{%f202, %f203}, [_ZZN3cub18CUB_300001_SM_10006detail6reduce18DeviceReduceKernelINS2_10policy_hubIN6thrust24THRUST_300001_SM_1000_NS7complexIfEEyN4cuda3std3__44plusIvEEE10Policy1000EPS8_ySD_S8_NSB_10__identityEEEvT0_PT3_T1_NS0_13GridEvenShareISL_EET2_T4_E12temp_storage+128];
	add.f32 	%f204, %f200, %f202;
	add.f32 	%f205, %f201, %f203;
	ld.shared.v2.f32 	{%f206, %f207}, [_ZZN3cub18CUB_300001_SM_10006detail6reduce18DeviceReduceKernelINS2_10policy_hubIN6thrust24THRUST_300001_SM_1000_NS7complexIfEEyN4cuda3std3__44plusIvEEE10Policy1000EPS8_ySD_S8_NSB_10__identityEEEvT0_PT3_T1_NS0_13GridEvenShareISL_EET2_T4_E12temp_storage+136];
	add.f32 	%f451, %f204, %f206;
	add.f32 	%f450, %f205, %f207;
$L__BB8_35:
	mov.u32 	%r291, %tid.x;
	setp.ne.s32 	%p55, %r291, 0;
	@%p55 bra 	$L__BB8_37;
	ld.param.u64 	%rd97, [_ZN3cub18CUB_300001_SM_10006detail6reduce18DeviceReduceKernelINS2_10policy_hubIN6thrust24THRUST_300001_SM_1000_NS7complexIfEEyN4cuda3std3__44plusIvEEE10Policy1000EPS8_ySD_S8_NSB_10__identityEEEvT0_PT3_T1_NS0_13GridEvenShareISL_EET2_T4__param_1];
	cvta.to.global.u64 	%rd94, %rd97;
	mul.wide.u32 	%rd95, %r2, 8;
	add.s64 	%rd96, %rd94, %rd95;
	st.global.v2.f32 	[%rd96], {%f451, %f450};
$L__BB8_37:
	ret;

}
	// .globl	_ZN3cub18CUB_300001_SM_10006detail6reduce28DeviceReduceSingleTileKernelINS2_10policy_hubIN6thrust24THRUST_300001_SM_1000_NS7complexIfEEyN4cuda3std3__44plusIvEEE10Policy1000EPS8_SG_iSD_S8_S8_NSB_10__identityEEEvT0_T1_T2_T3_T4_T6_
.visible .entry _ZN3cub18CUB_300001_SM_10006detail6reduce28DeviceReduceSingleTileKernelINS2_10policy_hubIN6thrust24THRUST_300001_SM_1000_NS7complexIfEEyN4cuda3std3__44plusIvEEE10Policy1000EPS8_SG_iSD_S8_S8_NSB_10__identityEEEvT0_T1_T2_T3_T4_T6_(
	.param .u64 .ptr .align 1 _ZN3cub18CUB_300001_SM_10006detail6reduce28DeviceReduceSingleTileKernelINS2_10policy_hubIN6thrust24THRUST_300001_SM_1000_NS7complexIfEEyN4cuda3std3__44plusIvEEE10Policy1000EPS8_SG_iSD_S8_S8_NSB_10__identityEEEvT0_T1_T2_T3_T4_T6__param_0,
	.param .u64 .ptr .align 1 _ZN3cub18CUB_300001_SM_10006detail6reduce28DeviceReduceSingleTileKernelINS2_10policy_hubIN6thrust24THRUST_300001_SM_1000_NS7complexIfEEyN4cuda3std3__44plusIvEEE10Policy1000EPS8_SG_iSD_S8_S8_NSB_10__identityEEEvT0_T1_T2_T3_T4_T6__param_1,
	.param .u32 _ZN3cub18CUB_300001_SM_10006detail6reduce28DeviceReduceSingleTileKernelINS2_10policy_hubIN6thrust24THRUST_300001_SM_1000_NS7complexIfEEyN4cuda3std3__44plusIvEEE10Policy1000EPS8_SG_iSD_S8_S8_NSB_10__identityEEEvT0_T1_T2_T3_T4_T6__param_2,
	.param .align 1 .b8 _ZN3cub18CUB_300001_SM_10006detail6reduce28DeviceReduceSingleTileKernelINS2_10policy_hubIN6thrust24THRUST_300001_SM_1000_NS7complexIfEEyN4cuda3std3__44plusIvEEE10Policy1000EPS8_SG_iSD_S8_S8_NSB_10__identityEEEvT0_T1_T2_T3_T4_T6__param_3[1],
	.param .align 8 .b8 _ZN3cub18CUB_300001_SM_10006detail6reduce28DeviceReduceSingleTileKernelINS2_10policy_hubIN6thrust24THRUST_300001_SM_1000_NS7complexIfEEyN4cuda3std3__44plusIvEEE10Policy1000EPS8_SG_iSD_S8_S8_NSB_10__identityEEEvT0_T1_T2_T3_T4_T6__param_4[8],
	.param .align 1 .b8 _ZN3cub18CUB_300001_SM_10006detail6reduce28DeviceReduceSingleTileKernelINS2_10policy_hubIN6thrust24THRUST_300001_SM_1000_NS7complexIfEEyN4cuda3std3__44plusIvEEE10Policy1000EPS8_SG_iSD_S8_S8_NSB_10__identityEEEvT0_T1_T2_T3_T4_T6__param_5[1]
)
.maxntid 512
.minnctapersm 1
{
	.reg .pred 	%p<58>;
	.reg .b32 	%r<288>;
	.reg .b32 	%f<460>;
	.reg .b64 	%rd<74>;
	// demoted variable
	.shared .align 8 .b8 _ZZN3cub18CUB_300001_SM_10006detail6reduce28DeviceReduceSingleTileKernelINS2_10policy_hubIN6thrust24THRUST_300001_SM_1000_NS7complexIfEEyN4cuda3std3__44plusIvEEE10Policy1000EPS8_SG_iSD_S8_S8_NSB_10__identityEEEvT0_T1_T2_T3_T4_T6_E12temp_storage[152];
	ld.param.u64 	%rd8, [_ZN3cub18CUB_300001_SM_10006detail6reduce28DeviceReduceSingleTileKernelINS2_10policy_hubIN6thrust24THRUST_300001_SM_1000_NS7complexIfEEyN4cuda3std3__44plusIvEEE10Policy1000EPS8_SG_iSD_S8_S8_NSB_10__identityEEEvT0_T1_T2_T3_T4_T6__param_0];
	ld.param.u64 	%rd9, [_ZN3cub18CUB_300001_SM_10006detail6reduce28DeviceReduceSingleTileKernelINS2_10policy_hubIN6thrust24THRUST_300001_SM_1000_NS7complexIfEEyN4cuda3std3__44plusIvEEE10Policy1000EPS8_SG_iSD_S8_S8_NSB_10__identityEEEvT0_T1_T2_T3_T4_T6__param_1];
	ld.param.u32 	%r34, [_ZN3cub18CUB_300001_SM_10006detail6reduce28DeviceReduceSingleTileKernelINS2_10policy_hubIN6thrust24THRUST_300001_SM_1000_NS7complexIfEEyN4cuda3std3__44plusIvEEE10Policy1000EPS8_SG_iSD_S8_S8_NSB_10__identityEEEvT0_T1_T2_T3_T4_T6__param_2];
	ld.param.v2.f32 	{%f59, %f60}, [_ZN3cub18CUB_300001_SM_10006detail6reduce28DeviceReduceSingleTileKernelINS2_10policy_hubIN6thrust24THRUST_300001_SM_1000_NS7complexIfEEyN4cuda3std3__44plusIvEEE10Policy1000EPS8_SG_iSD_S8_S8_NSB_10__identityEEEvT0_T1_T2_T3_T4_T6__param_4];
	cvta.to.global.u64 	%rd1, %rd9;
	setp.ne.s32 	%p1, %r34, 0;
	@%p1 bra 	$L__BB9_3;
	mov.u32 	%r274, %tid.x;
	setp.ne.s32 	%p57, %r274, 0;
	@%p57 bra 	$L__BB9_39;
	st.global.v2.f32 	[%rd1], {%f59, %f60};
	bra.uni 	$L__BB9_39;
$L__BB9_3:
	setp.gt.s32 	%p2, %r34, 3583;
	@%p2 bra 	$L__BB9_21;
	mov.u32 	%r1, %tid.x;
	setp.ge.s32 	%p19, %r1, %r34;
	mov.f32 	%f442, 0f00000000;
	mov.f32 	%f443, %f442;
	mov.u32 	%r278, %r1;
	@%p19 bra 	$L__BB9_6;
	mul.wide.u32 	%rd59, %r1, 8;
	add.s64 	%rd58, %rd8, %rd59;
	// begin inline asm
	ld.global.nc.u64 %rd57, [%rd58];
	// end inline asm
	mov.b64 	{%r138, %r139}, %rd57;
	mov.b32 	%f443, %r138;
	mov.b32 	%f442, %r139;
	add.s32 	%r278, %r1, 512;
$L__BB9_6:
	setp.ge.s32 	%p20, %r278, %r34;
	@%p20 bra 	$L__BB9_12;
	not.b32 	%r140, %r278;
	add.s32 	%r4, %r34, %r140;
	and.b32  	%r141, %r4, 1536;
	setp.eq.s32 	%p21, %r141, 1536;
	@%p21 bra 	$L__BB9_10;
	mul.wide.u32 	%rd60, %r278, 8;
	add.s64 	%rd72, %rd8, %rd60;
	shr.u32 	%r142, %r4, 9;
	add.s32 	%r143, %r142, 1;
	and.b32  	%r144, %r143, 3;
	neg.s32 	%r276, %r144;
$L__BB9_9:
	.pragma "nounroll";
	// begin inline asm
	ld.global.nc.u64 %rd61, [%rd72];
	// end inline asm
	mov.b64 	{%r145, %r146}, %rd61;
	mov.b32 	%f214, %r146;
	mov.b32 	%f215, %r145;
	add.f32 	%f443, %f443, %f215;
	add.f32 	%f442, %f442, %f214;
	add.s32 	%r278, %r278, 512;
	add.s64 	%rd72, %rd72, 4096;
	add.s32 	%r276, %r276, 1;
	setp.ne.s32 	%p22, %r276, 0;
	@%p22 bra 	$L__BB9_9;
$L__BB9_10:
	setp.lt.u32 	%p23, %r4, 1536;
	@%p23 bra 	$L__BB9_12;
$L__BB9_11:
	mul.wide.s32 	%rd71, %r278, 8;
	add.s64 	%rd64, %rd8, %rd71;
	// begin inline asm
	ld.global.nc.u64 %rd63, [%rd64];
	// end inline asm
	mov.b64 	{%r147, %r148}, %rd63;
	mov.b32 	%f216, %r148;
	mov.b32 	%f217, %r147;
	add.f32 	%f218, %f443, %f217;
	add.f32 	%f219, %f442, %f216;
	add.s64 	%rd66, %rd64, 4096;
	// begin inline asm
	ld.global.nc.u64 %rd65, [%rd66];
	// end inline asm
	mov.b64 	{%r149, %r150}, %rd65;
	mov.b32 	%f220, %r150;
	mov.b32 	%f221, %r149;
	add.f32 	%f222, %f218, %f221;
	add.f32 	%f223, %f219, %f220;
	add.s64 	%rd68, %rd64, 8192;
	// begin inline asm
	ld.global.nc.u64 %rd67, [%rd68];
	// end inline asm
	mov.b64 	{%r151, %r152}, %rd67;
	mov.b32 	%f224, %r152;
	mov.b32 	%f225, %r151;
	add.f32 	%f226, %f222, %f225;
	add.f32 	%f227, %f223, %f224;
	add.s64 	%rd70, %rd64, 12288;
	// begin inline asm
	ld.global.nc.u64 %rd69, [%rd70];
	// end inline asm
	mov.b64 	{%r153, %r154}, %rd69;
	mov.b32 	%f228, %r154;
	mov.b32 	%f229, %r153;
	add.f32 	%f443, %f226, %f229;
	add.f32 	%f442, %f227, %f228;
	add.s32 	%r278, %r278, 2048;
	setp.lt.s32 	%p24, %r278, %r34;
	@%p24 bra 	$L__BB9_11;
$L__BB9_12:
	setp.lt.s32 	%p25, %r34, 512;
	@%p25 bra 	$L__BB9_17;
	// begin inline asm
	mov.u32 %r218, %laneid;
	// end inline asm
	mov.b32 	%r220, %f443;
	mov.b32 	%r226, 1;
	mov.b32 	%r267, 31;
	mov.b32 	%r268, -1;
	// begin inline asm
	shfl.sync.down.b32 %r219, %r220, %r226, %r267, %r268;
	// end inline asm
	mov.b32 	%r225, %f442;
	// begin inline asm
	shfl.sync.down.b32 %r224, %r225, %r226, %r267, %r268;
	// end inline asm
	mov.b32 	%f346, %r219;
	mov.b32 	%f347, %r224;
	setp.gt.s32 	%p49, %r218, 30;
	add.f32 	%f348, %f443, %f346;
	add.f32 	%f349, %f442, %f347;
	selp.f32 	%f350, %f442, %f349, %p49;
	selp.f32 	%f351, %f443, %f348, %p49;
	mov.b32 	%r230, %f351;
	mov.b32 	%r236, 2;
	// begin inline asm
	shfl.sync.down.b32 %r229, %r230, %r236, %r267, %r268;
	// end inline asm
	mov.b32 	%r235, %f350;
	// begin inline asm
	shfl.sync.down.b32 %r234, %r235, %r236, %r267, %r268;
	// end inline asm
	mov.b32 	%f352, %r229;
	mov.b32 	%f353, %r234;
	setp.gt.s32 	%p50, %r218, 29;
	add.f32 	%f354, %f351, %f352;
	add.f32 	%f355, %f350, %f353;
	selp.f32 	%f356, %f350, %f355, %p50;
	selp.f32 	%f357, %f351, %f354, %p50;
	mov.b32 	%r240, %f357;
	mov.b32 	%r246, 4;
	// begin inline asm
	shfl.sync.down.b32 %r239, %r240, %r246, %r267, %r268;
	// end inline asm
	mov.b32 	%r245, %f356;
	// begin inline asm
	shfl.sync.down.b32 %r244, %r245, %r246, %r267, %r268;
	// end inline asm
	mov.b32 	%f358, %r239;
	mov.b32 	%f359, %r244;
	setp.gt.s32 	%p51, %r218, 27;
	add.f32 	%f360, %f357, %f358;
	add.f32 	%f361, %f356, %f359;
	selp.f32 	%f362, %f356, %f361, %p51;
	selp.f32 	%f363, %f357, %f360, %p51;
	mov.b32 	%r250, %f363;
	mov.b32 	%r256, 8;
	// begin inline asm
	shfl.sync.down.b32 %r249, %r250, %r256, %r267, %r268;
	// end inline asm
	mov.b32 	%r255, %f362;
	// begin inline asm
	shfl.sync.down.b32 %r254, %r255, %r256, %r267, %r268;
	// end inline asm
	mov.b32 	%f364, %r249;
	mov.b32 	%f365, %r254;
	setp.gt.s32 	%p52, %r218, 23;
	add.f32 	%f366, %f363, %f364;
	add.f32 	%f367, %f362, %f365;
	selp.f32 	%f368, %f363, %f366, %p52;
	selp.f32 	%f369, %f362, %f367, %p52;
	mov.b32 	%r260, %f368;
	mov.b32 	%r266, 16;
	// begin inline asm
	shfl.sync.down.b32 %r259, %r260, %r266, %r267, %r268;
	// end inline asm
	mov.b32 	%r265, %f369;
	// begin inline asm
	shfl.sync.down.b32 %r264, %r265, %r266, %r267, %r268;
	// end inline asm
	mov.b32 	%f370, %r259;
	mov.b32 	%f371, %r264;
	setp.gt.s32 	%p53, %r218, 15;
	add.f32 	%f19, %f368, %f370;
	add.f32 	%f20, %f369, %f371;
	selp.f32 	%f459, %f368, %f19, %p53;
	selp.f32 	%f458, %f369, %f20, %p53;
	setp.ne.s32 	%p54, %r218, 0;
	@%p54 bra 	$L__BB9_15;
	shr.u32 	%r269, %r1, 2;
	and.b32  	%r270, %r269, 248;
	mov.u32 	%r271, _ZZN3cub18CUB_300001_SM_10006detail6reduce28DeviceReduceSingleTileKernelINS2_10policy_hubIN6thrust24THRUST_300001_SM_1000_NS7complexIfEEyN4cuda3std3__44plusIvEEE10Policy1000EPS8_SG_iSD_S8_S8_NSB_10__identityEEEvT0_T1_T2_T3_T4_T6_E12temp_storage;
	add.s32 	%r272, %r271, %r270;
	st.shared.v2.f32 	[%r272+16], {%f19, %f20};
$L__BB9_15:
	bar.sync 	0;
	setp.ne.s32 	%p55, %r1, 0;
	@%p55 bra 	$L__BB9_37;
	ld.shared.v2.f32 	{%f372, %f373}, [_ZZN3cub18CUB_300001_SM_10006detail6reduce28DeviceReduceSingleTileKernelINS2_10policy_hubIN6thrust24THRUST_300001_SM_1000_NS7complexIfEEyN4cuda3std3__44plusIvEEE10Policy1000EPS8_SG_iSD_S8_S8_NSB_10__identityEEEvT0_T1_T2_T3_T4_T6_E12temp_storage+24];
	add.f32 	%f374, %f459, %f372;
	add.f32 	%f375, %f458, %f373;
	ld.shared.v2.f32 	{%f376, %f377}, [_ZZN3cub18CUB_300001_SM_10006detail6reduce28DeviceReduceSingleTileKernelINS2_10policy_hubIN6thrust24THRUST_300001_SM_1000_NS7complexIfEEyN4cuda3std3__44plusIvEEE10Policy1000EPS8_SG_iSD_S8_S8_NSB_10__identityEEEvT0_T1_T2_T3_T4_T6_E12temp_storage+32];
	add.f32 	%f378, %f374, %f376;
	add.f32 	%f379, %f375, %f377;
	ld.shared.v2.f32 	{%f380, %f381}, [_ZZN3cub18CUB_300001_SM_10006detail6reduce28DeviceReduceSingleTileKernelINS2_10policy_hubIN6thrust24THRUST_300001_SM_1000_NS7complexIfEEyN4cuda3std3__44plusIvEEE10Policy1000EPS8_SG_iSD_S8_S8_NSB_10__identityEEEvT0_T1_T2_T3_T4_T6_E12temp_storage+40];
	add.f32 	%f382, %f378, %f380;
	add.f32 	%f383, %f379, %f381;
	ld.shared.v2.f32 	{%f384, %f385}, [_ZZN3cub18CUB_300001_SM_10006detail6reduce28DeviceReduceSingleTileKernelINS2_10policy_hubIN6thrust24THRUST_300001_SM_1000_NS7complexIfEEyN4cuda3std3__44plusIvEEE10Policy1000EPS8_SG_iSD_S8_S8_NSB_10__identityEEEvT0_T1_T2_T3_T4_T6_E12temp_storage+48];
	add.f32 	%f386, %f382, %f384;
	add.f32 	%f387, %f383, %f385;
	ld.shared.v2.f32 	{%f388, %f389}, [_ZZN3cub18CUB_300001_SM_10006detail6reduce28DeviceReduceSingleTileKernelINS2_10policy_hubIN6thrust24THRUST_300001_SM_1000_NS7complexIfEEyN4cuda3std3__44plusIvEEE10Policy1000EPS8_SG_iSD_S8_S8_NSB_10__identityEEEvT0_T1_T2_T3_T4_T6_E12temp_storage+56];
	add.f32 	%f390, %f386, %f388;
	add.f32 	%f391, %f387, %f389;
	ld.shared.v2.f32 	{%f392, %f393}, [_ZZN3cub18CUB_300001_SM_10006detail6reduce28DeviceReduceSingleTileKernelINS2_10policy_hubIN6thrust24THRUST_300001_SM_1000_NS7complexIfEEyN4cuda3std3__44plusIvEEE10Policy1000EPS8_SG_iSD_S8_S8_NSB_10__identityEEEvT0_T1_T2_T3_T4_T6_E12temp_storage+64];
	add.f32 	%f394, %f390, %f392;
	add.f32 	%f395, %f391, %f393;
	ld.shared.v2.f32 	{%f396, %f397}, [_ZZN3cub18CUB_300001_SM_10006detail6reduce28DeviceReduceSingleTileKernelINS2_10policy_hubIN6thrust24THRUST_300001_SM_1000_NS7complexIfEEyN4cuda3std3__44plusIvEEE10Policy1000EPS8_SG_iSD_S8_S8_NSB_10__identityEEEvT0_T1_T2_T3_T4_T6_E12temp_storage+72];
	add.f32 	%f398, %f394, %f396;
	add.f32 	%f399, %f395, %f397;
	ld.shared.v2.f32 	{%f400, %f401}, [_ZZN3cub18CUB_300001_SM_10006detail6reduce28DeviceReduceSingleTileKernelINS2_10policy_hubIN6thrust24THRUST_300001_SM_1000_NS7complexIfEEyN4cuda3std3__44plusIvEEE10Policy1000EPS8_SG_iSD_S8_S8_NSB_10__identityEEEvT0_T1_T2_T3_T4_T6_E12temp_storage+80];
	add.f32 	%f402, %f398, %f400;
	add.f32 	%f403, %f399, %f401;
	ld.shared.v2.f32 	{%f404, %f405}, [_ZZN3cub18CUB_300001_SM_10006detail6reduce28DeviceReduceSingleTileKernelINS2_10policy_hubIN6thrust24THRUST_300001_SM_1000_NS7complexIfEEyN4cuda3std3__44plusIvEEE10Policy1000EPS8_SG_iSD_S8_S8_NSB_10__identityEEEvT0_T1_T2_T3_T4_T6_E12temp_storage+88];
	add.f32 	%f406, %f402, %f404;
	add.f32 	%f407, %f403, %f405;
	ld.shared.v2.f32 	{%f408, %f409}, [_ZZN3cub18CUB_300001_SM_10006detail6reduce28DeviceReduceSingleTileKernelINS2_10policy_hubIN6thrust24THRUST_300001_SM_1000_NS7complexIfEEyN4cuda3std3__44plusIvEEE10Policy1000EPS8_SG_iSD_S8_S8_NSB_10__identityEEEvT0_T1_T2_T3_T4_T6_E12temp_storage+96];
	add.f32 	%f410, %f406, %f408;
	add.f32 	%f411, %f407, %f409;
	ld.shared.v2.f32 	{%f412, %f413}, [_ZZN3cub18CUB_300001_SM_10006detail6reduce28DeviceReduceSingleTileKernelINS2_10policy_hubIN6thrust24THRUST_300001_SM_1000_NS7complexIfEEyN4cuda3std3__44plusIvEEE10Policy1000EPS8_SG_iSD_S8_S8_NSB_10__identityEEEvT0_T1_T2_T3_T4_T6_E12temp_storage+104];
	add.f32 	%f414, %f410, %f412;
	add.f32 	%f415, %f411, %f413;
	ld.shared.v2.f32 	{%f416, %f417}, [_ZZN3cub18CUB_300001_SM_10006detail6reduce28DeviceReduceSingleTileKernelINS2_10policy_hubIN6thrust24THRUST_300001_SM_1000_NS7complexIfEEyN4cuda3std3__44plusIvEEE10Policy1000EPS8_SG_iSD_S8_S8_NSB_10__identityEEEvT0_T1_T2_T3_T4_T6_E12temp_storage+112];
	add.f32 	%f418, %f414, %f416;
	add.f32 	%f419, %f415, %f417;
	ld.shared.v2.f32 	{%f420, %f421}, [_ZZN3cub18CUB_300001_SM_10006detail6reduce28DeviceReduceSingleTileKernelINS2_10policy_hubIN6thrust24THRUST_300001_SM_1000_NS7complexIfEEyN4cuda3std3__44plusIvEEE10Policy1000EPS8_SG_iSD_S8_S8_NSB_10__identityEEEvT0_T1_T2_T3_T4_T6_E12temp_storage+120];
	add.f32 	%f422, %f418, %f420;
	add.f32 	%f423, %f419, %f421;
	ld.shared.v2.f32 	{%f424, %f425}, [_ZZN3cub18CUB_300001_SM_10006detail6reduce28DeviceReduceSingleTileKernelINS2_10policy_hubIN6thrust24THRUST_300001_SM_1000_NS7complexIfEEyN4cuda3std3__44plusIvEEE10Policy1000EPS8_SG_iSD_S8_S8_NSB_10__identityEEEvT0_T1_T2_T3_T4_T6_E12temp_storage+128];
	add.f32 	%f426, %f422, %f424;
	add.f32 	%f427, %f423, %f425;
	ld.shared.v2.f32 	{%f428, %f429}, [_ZZN3cub18CUB_300001_SM_10006detail6reduce28DeviceReduceSingleTileKernelINS2_10policy_hubIN6thrust24THRUST_300001_SM_1000_NS7complexIfEEyN4cuda3std3__44plusIvEEE10Policy1000EPS8_SG_iSD_S8_S8_NSB_10__identityEEEvT0_T1_T2_T3_T4_T6_E12temp_storage+136];
	add.f32 	%f459, %f426, %f428;
	add.f32 	%f458, %f427, %f429;
	bra.uni 	$L__BB9_37;
$L__BB9_17:
	// begin inline asm
	mov.u32 %r155, %laneid;
	// end inline asm
	and.b32  	%r206, %r1, 992;
	add.s32 	%r207, %r206, 32;
	setp.gt.s32 	%p26, %r207, %r34;
	not.b32 	%r208, %r206;
	add.s32 	%r209, %r34, %r208;
	selp.b32 	%r204, %r209, 31, %p26;
	mov.b32 	%r157, %f443;
	mov.b32 	%r163, 1;
	mov.b32 	%r205, -1;
	// begin inline asm
	shfl.sync.down.b32 %r156, %r157, %r163, %r204, %r205;
	// end inline asm
	mov.b32 	%r162, %f442;
	// begin inline asm
	shfl.sync.down.b32 %r161, %r162, %r163, %r204, %r205;
	// end inline asm
	mov.b32 	%f230, %r156;
	mov.b32 	%f231, %r161;
	setp.lt.s32 	%p27, %r155, %r204;
	add.f32 	%f232, %f443, %f230;
	add.f32 	%f233, %f442, %f231;
	selp.f32 	%f234, %f232, %f443, %p27;
	selp.f32 	%f235, %f233, %f442, %p27;
	mov.b32 	%r167, %f234;
	mov.b32 	%r173, 2;
	// begin inline asm
	shfl.sync.down.b32 %r166, %r167, %r173, %r204, %r205;
	// end inline asm
	mov.b32 	%r172, %f235;
	// begin inline asm
	shfl.sync.down.b32 %r171, %r172, %r173, %r204, %r205;
	// end inline asm
	mov.b32 	%f236, %r166;
	mov.b32 	%f237, %r171;
	add.s32 	%r210, %r155, 2;
	setp.gt.s32 	%p28, %r210, %r204;
	add.f32 	%f238, %f234, %f236;
	add.f32 	%f239, %f235, %f237;
	selp.f32 	%f240, %f234, %f238, %p28;
	selp.f32 	%f241, %f235, %f239, %p28;
	mov.b32 	%r177, %f240;
	mov.b32 	%r183, 4;
	// begin inline asm
	shfl.sync.down.b32 %r176, %r177, %r183, %r204, %r205;
	// end inline asm
	mov.b32 	%r182, %f241;
	// begin inline asm
	shfl.sync.down.b32 %r181, %r182, %r183, %r204, %r205;
	// end inline asm
	mov.b32 	%f242, %r176;
	mov.b32 	%f243, %r181;
	add.s32 	%r211, %r155, 4;
	setp.gt.s32 	%p29, %r211, %r204;
	add.f32 	%f244, %f240, %f242;
	add.f32 	%f245, %f241, %f243;
	selp.f32 	%f246, %f240, %f244, %p29;
	selp.f32 	%f247, %f241, %f245, %p29;
	mov.b32 	%r187, %f246;
	mov.b32 	%r193, 8;
	// begin inline asm
	shfl.sync.down.b32 %r186, %r187, %r193, %r204, %r205;
	// end inline asm
	mov.b32 	%r192, %f247;
	// begin inline asm
	shfl.sync.down.b32 %r191, %r192, %r193, %r204, %r205;
	// end inline asm
	mov.b32 	%f248, %r186;
	mov.b32 	%f249, %r191;
	add.s32 	%r212, %r155, 8;
	setp.gt.s32 	%p30, %r212, %r204;
	add.f32 	%f250, %f246, %f248;
	add.f32 	%f251, %f247, %f249;
	selp.f32 	%f252, %f246, %f250, %p30;
	selp.f32 	%f253, %f247, %f251, %p30;
	mov.b32 	%r197, %f252;
	mov.b32 	%r203, 16;
	// begin inline asm
	shfl.sync.down.b32 %r196, %r197, %r203, %r204, %r205;
	// end inline asm
	mov.b32 	%r202, %f253;
	// begin inline asm
	shfl.sync.down.b32 %r201, %r202, %r203, %r204, %r205;
	// end inline asm
	mov.b32 	%f254, %r196;
	mov.b32 	%f255, %r201;
	add.s32 	%r213, %r155, 16;
	setp.gt.s32 	%p31, %r213, %r204;
	add.f32 	%f256, %f252, %f254;
	add.f32 	%f257, %f253, %f255;
	selp.f32 	%f459, %f252, %f256, %p31;
	selp.f32 	%f458, %f253, %f257, %p31;
	setp.ne.s32 	%p32, %r155, 0;
	@%p32 bra 	$L__BB9_19;
	shr.u32 	%r214, %r1, 2;
	and.b32  	%r215, %r214, 248;
	mov.u32 	%r216, _ZZN3cub18CUB_300001_SM_10006detail6reduce28DeviceReduceSingleTileKernelINS2_10policy_hubIN6thrust24THRUST_300001_SM_1000_NS7complexIfEEyN4cuda3std3__44plusIvEEE10Policy1000EPS8_SG_iSD_S8_S8_NSB_10__identityEEEvT0_T1_T2_T3_T4_T6_E12temp_storage;
	add.s32 	%r217, %r216, %r215;
	st.shared.v2.f32 	[%r217+16], {%f459, %f458};
$L__BB9_19:
	bar.sync 	0;
	setp.ne.s32 	%p33, %r1, 0;
	@%p33 bra 	$L__BB9_37;
	setp.gt.s32 	%p34, %r34, 32;
	ld.shared.v2.f32 	{%f258, %f259}, [_ZZN3cub18CUB_300001_SM_10006detail6reduce28DeviceReduceSingleTileKernelINS2_10policy_hubIN6thrust24THRUST_300001_SM_1000_NS7complexIfEEyN4cuda3std3__44plusIvEEE10Policy1000EPS8_SG_iSD_S8_S8_NSB_10__identityEEEvT0_T1_T2_T3_T4_T6_E12temp_storage+24];
	add.f32 	%f260, %f459, %f258;
	add.f32 	%f261, %f458, %f259;
	selp.f32 	%f262, %f260, %f459, %p34;
	selp.f32 	%f263, %f261, %f458, %p34;
	setp.gt.s32 	%p35, %r34, 64;
	ld.shared.v2.f32 	{%f264, %f265}, [_ZZN3cub18CUB_300001_SM_10006detail6reduce28DeviceReduceSingleTileKernelINS2_10policy_hubIN6thrust24THRUST_300001_SM_1000_NS7complexIfEEyN4cuda3std3__44plusIvEEE10Policy1000EPS8_SG_iSD_S8_S8_NSB_10__identityEEEvT0_T1_T2_T3_T4_T6_E12temp_storage+32];
	add.f32 	%f266, %f262, %f264;
	add.f32 	%f267, %f263, %f265;
	selp.f32 	%f268, %f266, %f262, %p35;
	selp.f32 	%f269, %f267, %f263, %p35;
	setp.gt.s32 	%p36, %r34, 96;
	ld.shared.v2.f32 	{%f270, %f271}, [_ZZN3cub18CUB_300001_SM_10006detail6reduce28DeviceReduceSingleTileKernelINS2_10policy_hubIN6thrust24THRUST_300001_SM_1000_NS7complexIfEEyN4cuda3std3__44plusIvEEE10Policy1000EPS8_SG_iSD_S8_S8_NSB_10__identityEEEvT0_T1_T2_T3_T4_T6_E12temp_storage+40];
	add.f32 	%f272, %f268, %f270;
	add.f32 	%f273, %f269, %f271;
	selp.f32 	%f274, %f272, %f268, %p36;
	selp.f32 	%f275, %f273, %f269, %p36;
	setp.gt.s32 	%p37, %r34, 128;
	ld.shared.v2.f32 	{%f276, %f277}, [_ZZN3cub18CUB_300001_SM_10006detail6reduce28DeviceReduceSingleTileKernelINS2_10policy_hubIN6thrust24THRUST_300001_SM_1000_NS7complexIfEEyN4cuda3std3__44plusIvEEE10Policy1000EPS8_SG_iSD_S8_S8_NSB_10__identityEEEvT0_T1_T2_T3_T4_T6_E12temp_storage+48];
	add.f32 	%f278, %f274, %f276;
	add.f32 	%f279, %f275, %f277;
	selp.f32 	%f280, %f278, %f274, %p37;
	selp.f32 	%f281, %f279, %f275, %p37;
	setp.gt.s32 	%p38, %r34, 160;
	ld.shared.v2.f32 	{%f282, %f283}, [_ZZN3cub18CUB_300001_SM_10006detail6reduce28DeviceReduceSingleTileKernelINS2_10policy_hubIN6thrust24THRUST_300001_SM_1000_NS7complexIfEEyN4cuda3std3__44plusIvEEE10Policy1000EPS8_SG_iSD_S8_S8_NSB_10__identityEEEvT0_T1_T2_T3_T4_T6_E12temp_storage+56];
	add.f32 	%f284, %f280, %f282;
	add.f32 	%f285, %f281, %f283;
	selp.f32 	%f286, %f284, %f280, %p38;
	selp.f32 	%f287, %f285, %f281, %p38;
	setp.gt.s32 	%p39, %r34, 192;
	ld.shared.v2.f32 	{%f288, %f289}, [_ZZN3cub18CUB_300001_SM_10006detail6reduce28DeviceReduceSingleTileKernelINS2_10policy_hubIN6thrust24THRUST_300001_SM_1000_NS7complexIfEEyN4cuda3std3__44plusIvEEE10Policy1000EPS8_SG_iSD_S8_S8_NSB_10__identityEEEvT0_T1_T2_T3_T4_T6_E12temp_storage+64];
	add.f32 	%f290, %f286, %f288;
	add.f32 	%f291, %f287, %f289;
	selp.f32 	%f292, %f290, %f286, %p39;
	selp.f32 	%f293, %f291, %f287, %p39;
	setp.gt.s32 	%p40, %r34, 224;
	ld.shared.v2.f32 	{%f294, %f295}, [_ZZN3cub18CUB_300001_SM_10006detail6reduce28DeviceReduceSingleTileKernelINS2_10policy_hubIN6thrust24THRUST_300001_SM_1000_NS7complexIfEEyN4cuda3std3__44plusIvEEE10Policy1000EPS8_SG_iSD_S8_S8_NSB_10__identityEEEvT0_T1_T2_T3_T4_T6_E12temp_storage+72];
	add.f32 	%f296, %f292, %f294;
	add.f32 	%f297, %f293, %f295;
	selp.f32 	%f298, %f296, %f292, %p40;
	selp.f32 	%f299, %f297, %f293, %p40;
	setp.gt.s32 	%p41, %r34, 256;
	ld.shared.v2.f32 	{%f300, %f301}, [_ZZN3cub18CUB_300001_SM_10006detail6reduce28DeviceReduceSingleTileKernelINS2_10policy_hubIN6thrust24THRUST_300001_SM_1000_NS7complexIfEEyN4cuda3std3__44plusIvEEE10Policy1000EPS8_SG_iSD_S8_S8_NSB_10__identityEEEvT0_T1_T2_T3_T4_T6_E12temp_storage+80];
	add.f32 	%f302, %f298, %f300;
	add.f32 	%f303, %f299, %f301;
	selp.f32 	%f304, %f302, %f298, %p41;
	selp.f32 	%f305, %f303, %f299, %p41;
	setp.gt.s32 	%p42, %r34, 288;
	ld.shared.v2.f32 	{%f306, %f307}, [_ZZN3cub18CUB_300001_SM_10006detail6reduce28DeviceReduceSingleTileKernelINS2_10policy_hubIN6thrust24THRUST_300001_SM_1000_NS7complexIfEEyN4cuda3std3__44plusIvEEE10Policy1000EPS8_SG_iSD_S8_S8_NSB_10__identityEEEvT0_T1_T2_T3_T4_T6_E12temp_storage+88];
	add.f32 	%f308, %f304, %f306;
	add.f32 	%f309, %f305, %f307;
	selp.f32 	%f310, %f308, %f304, %p42;
	selp.f32 	%f311, %f309, %f305, %p42;
	setp.gt.s32 	%p43, %r34, 320;
	ld.shared.v2.f32 	{%f312, %f313}, [_ZZN3cub18CUB_300001_SM_10006detail6reduce28DeviceReduceSingleTileKernelINS2_10policy_hubIN6thrust24THRUST_300001_SM_1000_NS7complexIfEEyN4cuda3std3__44plusIvEEE10Policy1000EPS8_SG_iSD_S8_S8_NSB_10__identityEEEvT0_T1_T2_T3_T4_T6_E12temp_storage+96];
	add.f32 	%f314, %f310, %f312;
	add.f32 	%f315, %f311, %f313;
	selp.f32 	%f316, %f314, %f310, %p43;
	selp.f32 	%f317, %f315, %f311, %p43;
	setp.gt.s32 	%p44, %r34, 352;
	ld.shared.v2.f32 	{%f318, %f319}, [_ZZN3cub18CUB_300001_SM_10006detail6reduce28DeviceReduceSingleTileKernelINS2_10policy_hubIN6thrust24THRUST_300001_SM_1000_NS7complexIfEEyN4cuda3std3__44plusIvEEE10Policy1000EPS8_SG_iSD_S8_S8_NSB_10__identityEEEvT0_T1_T2_T3_T4_T6_E12temp_storage+104];
	add.f32 	%f320, %f316, %f318;
	add.f32 	%f321, %f317, %f319;
	selp.f32 	%f322, %f320, %f316, %p44;
	selp.f32 	%f323, %f321, %f317, %p44;
	setp.gt.s32 	%p45, %r34, 384;
	ld.shared.v2.f32 	{%f324, %f325}, [_ZZN3cub18CUB_300001_SM_10006detail6reduce28DeviceReduceSingleTileKernelINS2_10policy_hubIN6thrust24THRUST_300001_SM_1000_NS7complexIfEEyN4cuda3std3__44plusIvEEE10Policy1000EPS8_SG_iSD_S8_S8_NSB_10__identityEEEvT0_T1_T2_T3_T4_T6_E12temp_storage+112];
	add.f32 	%f326, %f322, %f324;
	add.f32 	%f327, %f323, %f325;
	selp.f32 	%f328, %f326, %f322, %p45;
	selp.f32 	%f329, %f327, %f323, %p45;
	setp.gt.s32 	%p46, %r34, 416;
	ld.shared.v2.f32 	{%f330, %f331}, [_ZZN3cub18CUB_300001_SM_10006detail6reduce28DeviceReduceSingleTileKernelINS2_10policy_hubIN6thrust24THRUST_300001_SM_1000_NS7complexIfEEyN4cuda3std3__44plusIvEEE10Policy1000EPS8_SG_iSD_S8_S8_NSB_10__identityEEEvT0_T1_T2_T3_T4_T6_E12temp_storage+120];
	add.f32 	%f332, %f328, %f330;
	add.f32 	%f333, %f329, %f331;
	selp.f32 	%f334, %f332, %f328, %p46;
	selp.f32 	%f335, %f333, %f329, %p46;
	setp.gt.s32 	%p47, %r34, 448;
	ld.shared.v2.f32 	{%f336, %f337}, [_ZZN3cub18CUB_300001_SM_10006detail6reduce28DeviceReduceSingleTileKernelINS2_10policy_hubIN6thrust24THRUST_300001_SM_1000_NS7complexIfEEyN4cuda3std3__44plusIvEEE10Policy1000EPS8_SG_iSD_S8_S8_NSB_10__identityEEEvT0_T1_T2_T3_T4_T6_E12temp_storage+128];
	add.f32 	%f338, %f334, %f336;
	add.f32 	%f339, %f335, %f337;
	selp.f32 	%f340, %f338, %f334, %p47;
	selp.f32 	%f341, %f339, %f335, %p47;
	setp.gt.s32 	%p48, %r34, 480;
	ld.shared.v2.f32 	{%f342, %f343}, [_ZZN3cub18CUB_300001_SM_10006detail6reduce28DeviceReduceSingleTileKernelINS2_10policy_hubIN6thrust24THRUST_300001_SM_1000_NS7complexIfEEyN4cuda3std3__44plusIvEEE10Policy1000EPS8_SG_iSD_S8_S8_NSB_10__identityEEEvT0_T1_T2_T3_T4_T6_E12temp_storage+136];
	add.f32 	%f344, %f340, %f342;
	add.f32 	%f345, %f341, %f343;
	selp.f32 	%f459, %f344, %f340, %p48;
	selp.f32 	%f458, %f345, %f341, %p48;
	bra.uni 	$L__BB9_37;
$L__BB9_21:
	mov.u32 	%r13, %tid.x;
	mul.wide.u32 	%rd24, %r13, 8;
	add.s64 	%rd11, %rd8, %rd24;
	// begin inline asm
	ld.global.nc.u64 %rd10, [%rd11];
	// end inline asm
	mov.b64 	{%r36, %r37}, %rd10;
	mov.b32 	%f61, %r37;
	mov.b32 	%f62, %r36;
	add.s64 	%rd13, %rd11, 4096;
	// begin inline asm
	ld.global.nc.u64 %rd12, [%rd13];
	// end inline asm
	mov.b64 	{%r38, %r39}, %rd12;
	mov.b32 	%f63, %r39;
	mov.b32 	%f64, %r38;
	add.s64 	%rd15, %rd11, 8192;
	// begin inline asm
	ld.global.nc.u64 %rd14, [%rd15];
	// end inline asm
	mov.b64 	{%r40, %r41}, %rd14;
	mov.b32 	%f65, %r41;
	mov.b32 	%f66, %r40;
	add.s64 	%rd17, %rd11, 12288;
	// begin inline asm
	ld.global.nc.u64 %rd16, [%rd17];
	// end inline asm
	mov.b64 	{%r42, %r43}, %rd16;
	mov.b32 	%f67, %r43;
	mov.b32 	%f68, %r42;
	add.s64 	%rd19, %rd11, 16384;
	// begin inline asm
	ld.global.nc.u64 %rd18, [%rd19];
	// end inline asm
	mov.b64 	{%r44, %r45}, %rd18;
	mov.b32 	%f69, %r45;
	mov.b32 	%f70, %r44;
	add.s64 	%rd21, %rd11, 20480;
	// begin inline asm
	ld.global.nc.u64 %rd20, [%rd21];
	// end inline asm
	mov.b64 	{%r46, %r47}, %rd20;
	mov.b32 	%f71, %r47;
	mov.b32 	%f72, %r46;
	add.s64 	%rd23, %rd11, 24576;
	// begin inline asm
	ld.global.nc.u64 %rd22, [%rd23];
	// end inline asm
	mov.b64 	{%r48, %r49}, %rd22;
	mov.b32 	%f73, %r49;
	mov.b32 	%f74, %r48;
	add.f32 	%f75, %f62, %f64;
	add.f32 	%f76, %f61, %f63;
	add.f32 	%f77, %f75, %f66;
	add.f32 	%f78, %f76, %f65;
	add.f32 	%f79, %f77, %f68;
	add.f32 	%f80, %f78, %f67;
	add.f32 	%f81, %f79, %f70;
	add.f32 	%f82, %f80, %f69;
	add.f32 	%f83, %f81, %f72;
	add.f32 	%f84, %f82, %f71;
	add.f32 	%f457, %f83, %f74;
	add.f32 	%f456, %f84, %f73;
	setp.lt.u32 	%p3, %r34, 7168;
	mov.b32 	%r281, 3584;
	@%p3 bra 	$L__BB9_25;
	add.s32 	%r14, %r34, -3584;
	mov.b32 	%r281, 3584;
$L__BB9_23:
	add.s32 	%r51, %r281, %r13;
	mul.wide.u32 	%rd39, %r51, 8;
	add.s64 	%rd26, %rd8, %rd39;
	// begin inline asm
	ld.global.nc.u64 %rd25, [%rd26];
	// end inline asm
	mov.b64 	{%r52, %r53}, %rd25;
	mov.b32 	%f85, %r53;
	mov.b32 	%f86, %r52;
	add.s64 	%rd28, %rd26, 4096;
	// begin inline asm
	ld.global.nc.u64 %rd27, [%rd28];
	// end inline asm
	mov.b64 	{%r54, %r55}, %rd27;
	mov.b32 	%f87, %r55;
	mov.b32 	%f88, %r54;
	add.s64 	%rd30, %rd26, 8192;
	// begin inline asm
	ld.global.nc.u64 %rd29, [%rd30];
	// end inline asm
	mov.b64 	{%r56, %r57}, %rd29;
	mov.b32 	%f89, %r57;
	mov.b32 	%f90, %r56;
	add.s64 	%rd32, %rd26, 12288;
	// begin inline asm
	ld.global.nc.u64 %rd31, [%rd32];
	// end inline asm
	mov.b64 	{%r58, %r59}, %rd31;
	mov.b32 	%f91, %r59;
	mov.b32 	%f92, %r58;
	add.s64 	%rd34, %rd26, 16384;
	// begin inline asm
	ld.global.nc.u64 %rd33, [%rd34];
	// end inline asm
	mov.b64 	{%r60, %r61}, %rd33;
	mov.b32 	%f93, %r61;
	mov.b32 	%f94, %r60;
	add.s64 	%rd36, %rd26, 20480;
	// begin inline asm
	ld.global.nc.u64 %rd35, [%rd36];
	// end inline asm
	mov.b64 	{%r62, %r63}, %rd35;
	mov.b32 	%f95, %r63;
	mov.b32 	%f96, %r62;
	add.s64 	%rd38, %rd26, 24576;
	// begin inline asm
	ld.global.nc.u64 %rd37, [%rd38];
	// end inline asm
	mov.b64 	{%r64, %r65}, %rd37;
	mov.b32 	%f97, %r65;
	mov.b32 	%f98, %r64;
	add.f32 	%f99, %f457, %f86;
	add.f32 	%f100, %f456, %f85;
	add.f32 	%f101, %f99, %f88;
	add.f32 	%f102, %f100, %f87;
	add.f32 	%f103, %f101, %f90;
	add.f32 	%f104, %f102, %f89;
	add.f32 	%f105, %f103, %f92;
	add.f32 	%f106, %f104, %f91;
	add.f32 	%f107, %f105, %f94;
	add.f32 	%f108, %f106, %f93;
	add.f32 	%f109, %f107, %f96;
	add.f32 	%f110, %f108, %f95;
	add.f32 	%f457, %f109, %f98;
	add.f32 	%f456, %f110, %f97;
	sub.s32 	%r66, %r34, %r281;
	setp.lt.s32 	%p4, %r66, 3584;
	@%p4 bra 	$L__BB9_33;
	add.s32 	%r281, %r281, 3584;
	setp.le.s32 	%p5, %r281, %r14;
	@%p5 bra 	$L__BB9_23;
$L__BB9_25:
	setp.le.s32 	%p6, %r34, %r281;
	@%p6 bra 	$L__BB9_33;
	sub.s32 	%r18, %r34, %r281;
	setp.ge.s32 	%p7, %r13, %r18;
	@%p7 bra 	$L__BB9_33;
	not.b32 	%r67, %r13;
	add.s32 	%r68, %r34, %r67;
	sub.s32 	%r19, %r68, %r281;
	and.b32  	%r69, %r19, 1536;
	setp.eq.s32 	%p8, %r69, 1536;
	mov.u32 	%r285, %r13;
	@%p8 bra 	$L__BB9_30;
	add.s32 	%r283, %r13, %r281;
	shr.u32 	%r70, %r19, 9;
	add.s32 	%r71, %r70, 1;
	and.b32  	%r72, %r71, 3;
	neg.s32 	%r282, %r72;
	mov.u32 	%r285, %r13;
$L__BB9_29:
	.pragma "nounroll";
	mul.wide.u32 	%rd42, %r283, 8;
	add.s64 	%rd41, %rd8, %rd42;
	// begin inline asm
	ld.global.nc.u64 %rd40, [%rd41];
	// end inline asm
	mov.b64 	{%r73, %r74}, %rd40;
	mov.b32 	%f112, %r74;
	mov.b32 	%f113, %r73;
	add.f32 	%f457, %f457, %f113;
	add.f32 	%f456, %f456, %f112;
	add.s32 	%r285, %r285, 512;
	add.s32 	%r283, %r283, 512;
	add.s32 	%r282, %r282, 1;
	setp.ne.s32 	%p9, %r282, 0;
	@%p9 bra 	$L__BB9_29;
$L__BB9_30:
	setp.lt.u32 	%p10, %r19, 1536;
	@%p10 bra 	$L__BB9_33;
	cvt.u64.u32 	%rd43, %r285;
	cvt.u64.u32 	%rd44, %r281;
	add.s64 	%rd45, %rd43, %rd44;
	shl.b64 	%rd46, %rd45, 3;
	add.s64 	%rd47, %rd46, %rd8;
	add.s64 	%rd73, %rd47, 8192;
	add.s32 	%r286, %r285, %r281;
$L__BB9_32:
	mul.wide.u32 	%rd56, %r286, 8;
	add.s64 	%rd49, %rd8, %rd56;
	// begin inline asm
	ld.global.nc.u64 %rd48, [%rd49];
	// end inline asm
	mov.b64 	{%r75, %r76}, %rd48;
	mov.b32 	%f114, %r76;
	mov.b32 	%f115, %r75;
	add.f32 	%f116, %f457, %f115;
	add.f32 	%f117, %f456, %f114;
	add.s64 	%rd51, %rd73, -4096;
	// begin inline asm
	ld.global.nc.u64 %rd50, [%rd51];
	// end inline asm
	mov.b64 	{%r77, %r78}, %rd50;
	mov.b32 	%f118, %r78;
	mov.b32 	%f119, %r77;
	add.f32 	%f120, %f116, %f119;
	add.f32 	%f121, %f117, %f118;
	// begin inline asm
	ld.global.nc.u64 %rd52, [%rd73];
	// end inline asm
	mov.b64 	{%r79, %r80}, %rd52;
	mov.b32 	%f122, %r80;
	mov.b32 	%f123, %r79;
	add.f32 	%f124, %f120, %f123;
	add.f32 	%f125, %f121, %f122;
	add.s64 	%rd55, %rd73, 4096;
	// begin inline asm
	ld.global.nc.u64 %rd54, [%rd55];
	// end inline asm
	mov.b64 	{%r81, %r82}, %rd54;
	mov.b32 	%f126, %r82;
	mov.b32 	%f127, %r81;
	add.f32 	%f457, %f124, %f127;
	add.f32 	%f456, %f125, %f126;
	add.s32 	%r285, %r285, 2048;
	add.s64 	%rd73, %rd73, 16384;
	add.s32 	%r286, %r286, 2048;
	setp.lt.s32 	%p11, %r285, %r18;
	@%p11 bra 	$L__BB9_32;
$L__BB9_33:
	// begin inline asm
	mov.u32 %r83, %laneid;
	// end inline asm
	mov.b32 	%r85, %f457;
	mov.b32 	%r91, 1;
	mov.b32 	%r132, 31;
	mov.b32 	%r133, -1;
	// begin inline asm
	shfl.sync.down.b32 %r84, %r85, %r91, %r132, %r133;
	// end inline asm
	mov.b32 	%r90, %f456;
	// begin inline asm
	shfl.sync.down.b32 %r89, %r90, %r91, %r132, %r133;
	// end inline asm
	mov.b32 	%f128, %r84;
	mov.b32 	%f129, %r89;
	setp.gt.s32 	%p12, %r83, 30;
	add.f32 	%f130, %f457, %f128;
	add.f32 	%f131, %f456, %f129;
	selp.f32 	%f132, %f457, %f130, %p12;
	selp.f32 	%f133, %f456, %f131, %p12;
	mov.b32 	%r95, %f132;
	mov.b32 	%r101, 2;
	// begin inline asm
	shfl.sync.down.b32 %r94, %r95, %r101, %r132, %r133;
	// end inline asm
	mov.b32 	%r100, %f133;
	// begin inline asm
	shfl.sync.down.b32 %r99, %r100, %r101, %r132, %r133;
	// end inline asm
	mov.b32 	%f134, %r94;
	mov.b32 	%f135, %r99;
	setp.gt.s32 	%p13, %r83, 29;
	add.f32 	%f136, %f132, %f134;
	add.f32 	%f137, %f133, %f135;
	selp.f32 	%f138, %f132, %f136, %p13;
	selp.f32 	%f139, %f133, %f137, %p13;
	mov.b32 	%r105, %f138;
	mov.b32 	%r111, 4;
	// begin inline asm
	shfl.sync.down.b32 %r104, %r105, %r111, %r132, %r133;
	// end inline asm
	mov.b32 	%r110, %f139;
	// begin inline asm
	shfl.sync.down.b32 %r109, %r110, %r111, %r132, %r133;
	// end inline asm
	mov.b32 	%f140, %r104;
	mov.b32 	%f141, %r109;
	setp.gt.s32 	%p14, %r83, 27;
	add.f32 	%f142, %f138, %f140;
	add.f32 	%f143, %f139, %f141;
	selp.f32 	%f144, %f138, %f142, %p14;
	selp.f32 	%f145, %f139, %f143, %p14;
	mov.b32 	%r115, %f144;
	mov.b32 	%r121, 8;
	// begin inline asm
	shfl.sync.down.b32 %r114, %r115, %r121, %r132, %r133;
	// end inline asm
	mov.b32 	%r120, %f145;
	// begin inline asm
	shfl.sync.down.b32 %r119, %r120, %r121, %r132, %r133;
	// end inline asm
	mov.b32 	%f146, %r114;
	mov.b32 	%f147, %r119;
	setp.gt.s32 	%p15, %r83, 23;
	add.f32 	%f148, %f144, %f146;
	add.f32 	%f149, %f145, %f147;
	selp.f32 	%f150, %f144, %f148, %p15;
	selp.f32 	%f151, %f145, %f149, %p15;
	mov.b32 	%r125, %f150;
	mov.b32 	%r131, 16;
	// begin inline asm
	shfl.sync.down.b32 %r124, %r125, %r131, %r132, %r133;
	// end inline asm
	mov.b32 	%r130, %f151;
	// begin inline asm
	shfl.sync.down.b32 %r129, %r130, %r131, %r132, %r133;
	// end inline asm
	mov.b32 	%f152, %r124;
	mov.b32 	%f153, %r129;
	setp.gt.s32 	%p16, %r83, 15;
	add.f32 	%f51, %f150, %f152;
	add.f32 	%f52, %f151, %f153;
	selp.f32 	%f459, %f150, %f51, %p16;
	selp.f32 	%f458, %f151, %f52, %p16;
	setp.ne.s32 	%p17, %r83, 0;
	@%p17 bra 	$L__BB9_35;
	shr.u32 	%r134, %r13, 2;
	and.b32  	%r135, %r134, 248;
	mov.u32 	%r136, _ZZN3cub18CUB_300001_SM_10006detail6reduce28DeviceReduceSingleTileKernelINS2_10policy_hubIN6thrust24THRUST_300001_SM_1000_NS7complexIfEEyN4cuda3std3__44plusIvEEE10Policy1000EPS8_SG_iSD_S8_S8_NSB_10__identityEEEvT0_T1_T2_T3_T4_T6_E12temp_storage;
	add.s32 	%r137, %r136, %r135;
	st.shared.v2.f32 	[%r137+16], {%f51, %f52};
$L__BB9_35:
	bar.sync 	0;
	setp.ne.s32 	%p18, %r13, 0;
	@%p18 bra 	$L__BB9_37;
	ld.shared.v2.f32 	{%f154, %f155}, [_ZZN3cub18CUB_300001_SM_10006detail6reduce28DeviceReduceSingleTileKernelINS2_10policy_hubIN6thrust24THRUST_300001_SM_1000_NS7complexIfEEyN4cuda3std3__44plusIvEEE10Policy1000EPS8_SG_iSD_S8_S8_NSB_10__identityEEEvT0_T1_T2_T3_T4_T6_E12temp_storage+24];
	add.f32 	%f156, %f459, %f154;
	add.f32 	%f157, %f458, %f155;
	ld.shared.v2.f32 	{%f158, %f159}, [_ZZN3cub18CUB_300001_SM_10006detail6reduce28DeviceReduceSingleTileKernelINS2_10policy_hubIN6thrust24THRUST_300001_SM_1000_NS7complexIfEEyN4cuda3std3__44plusIvEEE10Policy1000EPS8_SG_iSD_S8_S8_NSB_10__identityEEEvT0_T1_T2_T3_T4_T6_E12temp_storage+32];
	add.f32 	%f160, %f156, %f158;
	add.f32 	%f161, %f157, %f159;
	ld.shared.v2.f32 	{%f162, %f163}, [_ZZN3cub18CUB_300001_SM_10006detail6reduce28DeviceReduceSingleTileKernelINS2_10policy_hubIN6thrust24THRUST_300001_SM_1000_NS7complexIfEEyN4cuda3std3__44plusIvEEE10Policy1000EPS8_SG_iSD_S8_S8_NSB_10__identityEEEvT0_T1_T2_T3_T4_T6_E12temp_storage+40];
	add.f32 	%f164, %f160, %f162;
	add.f32 	%f165, %f161, %f163;
	ld.shared.v2.f32 	{%f166, %f167}, [_ZZN3cub18CUB_300001_SM_10006detail6reduce28DeviceReduceSingleTileKernelINS2_10policy_hubIN6thrust24THRUST_300001_SM_1000_NS7complexIfEEyN4cuda3std3__44plusIvEEE10Policy1000EPS8_SG_iSD_S8_S8_NSB_10__identityEEEvT0_T1_T2_T3_T4_T6_E12temp_storage+48];
	add.f32 	%f168, %f164, %f166;
	add.f32 	%f169, %f165, %f167;
	ld.shared.v2.f32 	{%f170, %f171}, [_ZZN3cub18CUB_300001_SM_10006detail6reduce28DeviceReduceSingleTileKernelINS2_10policy_hubIN6thrust24THRUST_300001_SM_1000_NS7complexIfEEyN4cuda3std3__44plusIvEEE10Policy1000EPS8_SG_iSD_S8_S8_NSB_10__identityEEEvT0_T1_T2_T3_T4_T6_E12temp_storage+56];
	add.f32 	%f172, %f168, %f170;
	add.f32 	%f173, %f169, %f171;
	ld.shared.v2.f32 	{%f174, %f175}, [_ZZN3cub18CUB_300001_SM_10006detail6reduce28DeviceReduceSingleTileKernelINS2_10policy_hubIN6thrust24THRUST_300001_SM_1000_NS7complexIfEEyN4cuda3std3__44plusIvEEE10Policy1000EPS8_SG_iSD_S8_S8_NSB_10__identityEEEvT0_T1_T2_T3_T4_T6_E12temp_storage+64];
	add.f32 	%f176, %f172, %f174;
	add.f32 	%f177, %f173, %f175;
	ld.shared.v2.f32 	{%f178, %f179}, [_ZZN3cub18CUB_300001_SM_10006detail6reduce28DeviceReduceSingleTileKernelINS2_10policy_hubIN6thrust24THRUST_300001_SM_1000_NS7complexIfEEyN4cuda3std3__44plusIvEEE10Policy1000EPS8_SG_iSD_S8_S8_NSB_10__identityEEEvT0_T1_T2_T3_T4_T6_E12temp_storage+72];
	add.f32 	%f180, %f176, %f178;
	add.f32 	%f181, %f177, %f179;
	ld.shared.v2.f32 	{%f182, %f183}, [_ZZN3cub18CUB_300001_SM_10006detail6reduce28DeviceReduceSingleTileKernelINS2_10policy_hubIN6thrust24THRUST_300001_SM_1000_NS7complexIfEEyN4cuda3std3__44plusIvEEE10Policy1000EPS8_SG_iSD_S8_S8_NSB_10__identityEEEvT0_T1_T2_T3_T4_T6_E12temp_storage+80];
	add.f32 	%f184, %f180, %f182;
	add.f32 	%f185, %f181, %f183;
	ld.shared.v2.f32 	{%f186, %f187}, [_ZZN3cub18CUB_300001_SM_10006detail6reduce28DeviceReduceSingleTileKernelINS2_10policy_hubIN6thrust24THRUST_300001_SM_1000_NS7complexIfEEyN4cuda3std3__44plusIvEEE10Policy1000EPS8_SG_iSD_S8_S8_NSB_10__identityEEEvT0_T1_T2_T3_T4_T6_E12temp_storage+88];
	add.f32 	%f188, %f184, %f186;
	add.f32 	%f189, %f185, %f187;
	ld.shared.v2.f32 	{%f190, %f191}, [_ZZN3cub18CUB_300001_SM_10006detail6reduce28DeviceReduceSingleTileKernelINS2_10policy_hubIN6thrust24THRUST_300001_SM_1000_NS7complexIfEEyN4cuda3std3__44plusIvEEE10Policy1000EPS8_SG_iSD_S8_S8_NSB_10__identityEEEvT0_T1_T2_T3_T4_T6_E12temp_storage+96];
	add.f32 	%f192, %f188, %f190;
	add.f32 	%f193, %f189, %f191;
	ld.shared.v2.f32 	{%f194, %f195}, [_ZZN3cub18CUB_300001_SM_10006detail6reduce28DeviceReduceSingleTileKernelINS2_10policy_hubIN6thrust24THRUST_300001_SM_1000_NS7complexIfEEyN4cuda3std3__44plusIvEEE10Policy1000EPS8_SG_iSD_S8_S8_NSB_10__identityEEEvT0_T1_T2_T3_T4_T6_E12temp_storage+104];
	add.f32 	%f196, %f192, %f194;
	add.f32 	%f197, %f193, %f195;
	ld.shared.v2.f32 	{%f198, %f199}, [_ZZN3cub18CUB_300001_SM_10006detail6reduce28DeviceReduceSingleTileKernelINS2_10policy_hubIN6thrust24THRUST_300001_SM_1000_NS7complexIfEEyN4cuda3std3__44plusIvEEE10Policy1000EPS8_SG_iSD_S8_S8_NSB_10__identityEEEvT0_T1_T2_T3_T4_T6_E12temp_storage+112];
	add.f32 	%f200, %f196, %f198;
	add.f32 	%f201, %f197, %f199;
	ld.shared.v2.f32 	{%f202, %f203}, [_ZZN3cub18CUB_300001_SM_10006detail6reduce28DeviceReduceSingleTileKernelINS2_10policy_hubIN6thrust24THRUST_300001_SM_1000_NS7complexIfEEyN4cuda3std3__44plusIvEEE10Policy1000EPS8_SG_iSD_S8_S8_NSB_10__identityEEEvT0_T1_T2_T3_T4_T6_E12temp_storage+120];
	add.f32 	%f204, %f200, %f202;
	add.f32 	%f205, %f201, %f203;
	ld.shared.v2.f32 	{%f206, %f207}, [_ZZN3cub18CUB_300001_SM_10006detail6reduce28DeviceReduceSingleTileKernelINS2_10policy_hubIN6thrust24THRUST_300001_SM_1000_NS7complexIfEEyN4cuda3std3__44plusIvEEE10Policy1000EPS8_SG_iSD_S8_S8_NSB_10__identityEEEvT0_T1_T2_T3_T4_T6_E12temp_storage+128];
	add.f32 	%f208, %f204, %f206;
	add.f32 	%f209, %f205, %f207;
	ld.shared.v2.f32 	{%f210, %f211}, [_ZZN3cub18CUB_300001_SM_10006detail6reduce28DeviceReduceSingleTileKernelINS2_10policy_hubIN6thrust24THRUST_300001_SM_1000_NS7complexIfEEyN4cuda3std3__44plusIvEEE10Policy1000EPS8_SG_iSD_S8_S8_NSB_10__identityEEEvT0_T1_T2_T3_T4_T6_E12temp_storage+136];
	add.f32 	%f459, %f208, %f210;
	add.f32 	%f458, %f209, %f211;
$L__BB9_37:
	mov.u32 	%r273, %tid.x;
	setp.ne.s32 	%p56, %r273, 0;
	@%p56 bra 	$L__BB9_39;
	add.f32 	%f430, %f59, %f459;
	add.f32 	%f431, %f60, %f458;
	st.global.v2.f32 	[%rd1], {%f430, %f431};
$L__BB9_39:
	ret;

}
	// .globl	_ZN3cub18CUB_300001_SM_10006detail6reduce28DeviceReduceSingleTileKernelINS2_10policy_hubIfyN4cuda3std3__44plusIvEEE10Policy1000EPfSC_yS9_ffNS7_10__identityEEEvT0_T1_T2_T3_T4_T6_
.visible .entry _ZN3cub18CUB_300001_SM_10006detail6reduce28DeviceReduceSingleTileKernelINS2_10policy_hubIfyN4cuda3std3__44plusIvEEE10Policy1000EPfSC_yS9_ffNS7_10__identityEEEvT0_T1_T2_T3_T4_T6_(
	.param .u64 .ptr .align 1 _ZN3cub18CUB_300001_SM_10006detail6reduce28DeviceReduceSingleTileKernelINS2_10policy_hubIfyN4cuda3std3__44plusIvEEE10Policy1000EPfSC_yS9_ffNS7_10__identityEEEvT0_T1_T2_T3_T4_T6__param_0,
	.param .u64 .ptr .align 1 _ZN3cub18CUB_300001_SM_10006detail6reduce28DeviceReduceSingleTileKernelINS2_10policy_hubIfyN4cuda3std3__44plusIvEEE10Policy1000EPfSC_yS9_ffNS7_10__identityEEEvT0_T1_T2_T3_T4_T6__param_1,
	.param .u64 _ZN3cub18CUB_300001_SM_10006detail6reduce28DeviceReduceSingleTileKernelINS2_10policy_hubIfyN4cuda3std3__44plusIvEEE10Policy1000EPfSC_yS9_ffNS7_10__identityEEEvT0_T1_T2_T3_T4_T6__param_2,
	.param .align 1 .b8 _ZN3cub18CUB_300001_SM_10006detail6reduce28DeviceReduceSingleTileKernelINS2_10policy_hubIfyN4cuda3std3__44plusIvEEE10Policy1000EPfSC_yS9_ffNS7_10__identityEEEvT0_T1_T2_T3_T4_T6__param_3[1],
	.param .f32 _ZN3cub18CUB_300001_SM_10006detail6reduce28DeviceReduceSingleTileKernelINS2_10policy_hubIfyN4cuda3std3__44plusIvEEE10Policy1000EPfSC_yS9_ffNS7_10__identityEEEvT0_T1_T2_T3_T4_T6__param_4,
	.param .align 1 .b8 _ZN3cub18CUB_300001_SM_10006detail6reduce28DeviceReduceSingleTileKernelINS2_10policy_hubIfyN4cuda3std3__44plusIvEEE10Policy1000EPfSC_yS9_ffNS7_10__identityEEEvT0_T1_T2_T3_T4_T6__param_5[1]
)
.maxntid 256
.minnctapersm 1
{
	.reg .pred 	%p<67>;
	.reg .b32 	%r<314>;
	.reg .b32 	%f<425>;
	.reg .b64 	%rd<150>;
	// demoted variable
	.shared .align 4 .b8 _ZZN3cub18CUB_300001_SM_10006detail6reduce28DeviceReduceSingleTileKernelINS2_10policy_hubIfyN4cuda3std3__44plusIvEEE10Policy1000EPfSC_yS9_ffNS7_10__identityEEEvT0_T1_T2_T3_T4_T6_E12temp_storage[44];
	ld.param.u64 	%rd31, [_ZN3cub18CUB_300001_SM_10006detail6reduce28DeviceReduceSingleTileKernelINS2_10policy_hubIfyN4cuda3std3__44plusIvEEE10Policy1000EPfSC_yS9_ffNS7_10__identityEEEvT0_T1_T2_T3_T4_T6__param_0];
	ld.param.u64 	%rd33, [_ZN3cub18CUB_300001_SM_10006detail6reduce28DeviceReduceSingleTileKernelINS2_10policy_hubIfyN4cuda3std3__44plusIvEEE10Policy1000EPfSC_yS9_ffNS7_10__identityEEEvT0_T1_T2_T3_T4_T6__param_1];
	ld.param.u64 	%rd32, [_ZN3cub18CUB_300001_SM_10006detail6reduce28DeviceReduceSingleTileKernelINS2_10policy_hubIfyN4cuda3std3__44plusIvEEE10Policy1000EPfSC_yS9_ffNS7_10__identityEEEvT0_T1_T2_T3_T4_T6__param_2];
	ld.param.f32 	%f54, [_ZN3cub18CUB_300001_SM_10006detail6reduce28DeviceReduceSingleTileKernelINS2_10policy_hubIfyN4cuda3std3__44plusIvEEE10Policy1000EPfSC_yS9_ffNS7_10__identityEEEvT0_T1_T2_T3_T4_T6__param_4];
	cvta.to.global.u64 	%rd1, %rd33;
	setp.ne.s64 	%p1, %rd32, 0;
	@%p1 bra 	$L__BB10_3;
	mov.u32 	%r295, %tid.x;
	setp.ne.s32 	%p66, %r295, 0;
	@%p66 bra 	$L__BB10_74;
	st.global.f32 	[%rd1], %f54;
	bra.uni 	$L__BB10_74;
$L__BB10_3:
	and.b64  	%rd34, %rd31, 15;
	setp.ne.s64 	%p2, %rd34, 0;
	@%p2 bra 	$L__BB10_38;
	setp.gt.u64 	%p34, %rd32, 4095;
	@%p34 bra 	$L__BB10_22;
	cvt.u32.u64 	%r1, %rd32;
	mov.u32 	%r2, %tid.x;
	setp.ge.u32 	%p46, %r2, %r1;
	mov.f32 	%f403, 0f00000000;
	mov.u32 	%r299, %r2;
	@%p46 bra 	$L__BB10_7;
	mul.wide.u32 	%rd132, %r2, 4;
	add.s64 	%rd131, %rd31, %rd132;
	// begin inline asm
	ld.global.nc.u32 %r239, [%rd131];
	// end inline asm
	mov.b32 	%f403, %r239;
	add.s32 	%r299, %r2, 256;
$L__BB10_7:
	setp.ge.u32 	%p47, %r299, %r1;
	@%p47 bra 	$L__BB10_13;
	not.b32 	%r240, %r299;
	add.s32 	%r5, %r240, %r1;
	and.b32  	%r241, %r5, 768;
	setp.eq.s32 	%p48, %r241, 768;
	@%p48 bra 	$L__BB10_11;
	mul.wide.u32 	%rd133, %r299, 4;
	add.s64 	%rd140, %rd31, %rd133;
	shr.u32 	%r242, %r5, 8;
	add.s32 	%r243, %r242, 1;
	and.b32  	%r244, %r243, 3;
	neg.s32 	%r297, %r244;
$L__BB10_10:
	.pragma "nounroll";
	// begin inline asm
	ld.global.nc.u32 %r245, [%rd140];
	// end inline asm
	mov.b32 	%f326, %r245;
	add.f32 	%f403, %f403, %f326;
	add.s32 	%r299, %r299, 256;
	add.s64 	%rd140, %rd140, 1024;
	add.s32 	%r297, %r297, 1;
	setp.ne.s32 	%p49, %r297, 0;
	@%p49 bra 	$L__BB10_10;
$L__BB10_11:
	setp.lt.u32 	%p50, %r5, 768;
	@%p50 bra 	$L__BB10_13;
$L__BB10_12:
	mul.wide.s32 	%rd139, %r299, 4;
	add.s64 	%rd135, %rd31, %rd139;
	// begin inline asm
	ld.global.nc.u32 %r246, [%rd135];
	// end inline asm
	mov.b32 	%f327, %r246;
	add.f32 	%f328, %f403, %f327;
	add.s64 	%rd136, %rd135, 1024;
	// begin inline asm
	ld.global.nc.u32 %r247, [%rd136];
	// end inline asm
	mov.b32 	%f329, %r247;
	add.f32 	%f330, %f328, %f329;
	add.s64 	%rd137, %rd135, 2048;
	// begin inline asm
	ld.global.nc.u32 %r248, [%rd137];
	// end inline asm
	mov.b32 	%f331, %r248;
	add.f32 	%f332, %f330, %f331;
	add.s64 	%rd138, %rd135, 3072;
	// begin inline asm
	ld.global.nc.u32 %r249, [%rd138];
	// end inline asm
	mov.b32 	%f333, %r249;
	add.f32 	%f403, %f332, %f333;
	add.s32 	%r299, %r299, 1024;
	setp.lt.s32 	%p51, %r299, %r1;
	@%p51 bra 	$L__BB10_12;
$L__BB10_13:
	setp.lt.u64 	%p52, %rd32, 256;
	@%p52 bra 	$L__BB10_18;
	// begin inline asm
	mov.u32 %r274, %laneid;
	// end inline asm
	mov.b32 	%r275, 1;
	mov.b32 	%r288, 31;
	mov.b32 	%r289, -1;
	// begin inline asm
	{  .reg .f32 r0;  .reg .pred p;  shfl.sync.down.b32 r0|p, %f403, %r275, %r288, %r289;  @p add.f32 r0, r0, %f403;  mov.f32 %f369, r0;}
	// end inline asm
	mov.b32 	%r278, 2;
	// begin inline asm
	{  .reg .f32 r0;  .reg .pred p;  shfl.sync.down.b32 r0|p, %f369, %r278, %r288, %r289;  @p add.f32 r0, r0, %f369;  mov.f32 %f372, r0;}
	// end inline asm
	mov.b32 	%r281, 4;
	// begin inline asm
	{  .reg .f32 r0;  .reg .pred p;  shfl.sync.down.b32 r0|p, %f372, %r281, %r288, %r289;  @p add.f32 r0, r0, %f372;  mov.f32 %f375, r0;}
	// end inline asm
	mov.b32 	%r284, 8;
	// begin inline asm
	{  .reg .f32 r0;  .reg .pred p;  shfl.sync.down.b32 r0|p, %f375, %r284, %r288, %r289;  @p add.f32 r0, r0, %f375;  mov.f32 %f378, r0;}
	// end inline asm
	mov.b32 	%r287, 16;
	// begin inline asm
	{  .reg .f32 r0;  .reg .pred p;  shfl.sync.down.b32 r0|p, %f378, %r287, %r288, %r289;  @p add.f32 r0, r0, %f378;  mov.f32 %f424, r0;}
	// end inline asm
	setp.ne.s32 	%p63, %r274, 0;
	@%p63 bra 	$L__BB10_16;
	shr.u32 	%r290, %r2, 3;
	and.b32  	%r291, %r290, 124;
	mov.u32 	%r292, _ZZN3cub18CUB_300001_SM_10006detail6reduce28DeviceReduceSingleTileKernelINS2_10policy_hubIfyN4cuda3std3__44plusIvEEE10Policy1000EPfSC_yS9_ffNS7_10__identityEEEvT0_T1_T2_T3_T4_T6_E12temp_storage;
	add.s32 	%r293, %r292, %r291;
	st.shared.f32 	[%r293+8], %f424;
$L__BB10_16:
	bar.sync 	0;
	setp.ne.s32 	%p64, %r2, 0;
	@%p64 bra 	$L__BB10_72;
	ld.shared.f32 	%f384, [_ZZN3cub18CUB_300001_SM_10006detail6reduce28DeviceReduceSingleTileKernelINS2_10policy_hubIfyN4cuda3std3__44plusIvEEE10Policy1000EPfSC_yS9_ffNS7_10__identityEEEvT0_T1_T2_T3_T4_T6_E12temp_storage+12];
	add.f32 	%f385, %f424, %f384;
	ld.shared.f32 	%f386, [_ZZN3cub18CUB_300001_SM_10006detail6reduce28DeviceReduceSingleTileKernelINS2_10policy_hubIfyN4cuda3std3__44plusIvEEE10Policy1000EPfSC_yS9_ffNS7_10__identityEEEvT0_T1_T2_T3_T4_T6_E12temp_storage+16];
	add.f32 	%f387, %f385, %f386;
	ld.shared.f32 	%f388, [_ZZN3cub18CUB_300001_SM_10006detail6reduce28DeviceReduceSingleTileKernelINS2_10policy_hubIfyN4cuda3std3__44plusIvEEE10Policy1000EPfSC_yS9_ffNS7_10__identityEEEvT0_T1_T2_T3_T4_T6_E12temp_storage+20];
	add.f32 	%f389, %f387, %f388;
	ld.shared.f32 	%f390, [_ZZN3cub18CUB_300001_SM_10006detail6reduce28DeviceReduceSingleTileKernelINS2_10policy_hubIfyN4cuda3std3__44plusIvEEE10Policy1000EPfSC_yS9_ffNS7_10__identityEEEvT0_T1_T2_T3_T4_T6_E12temp_storage+24];
	add.f32 	%f391, %f389, %f390;
	ld.shared.f32 	%f392, [_ZZN3cub18CUB_300001_SM_10006detail6reduce28DeviceReduceSingleTileKernelINS2_10policy_hubIfyN4cuda3std3__44plusIvEEE10Policy1000EPfSC_yS9_ffNS7_10__identityEEEvT0_T1_T2_T3_T4_T6_E12temp_storage+28];
	add.f32 	%f393, %f391, %f392;
	ld.shared.f32 	%f394, [_ZZN3cub18CUB_300001_SM_10006detail6reduce28DeviceReduceSingleTileKernelINS2_10policy_hubIfyN4cuda3std3__44plusIvEEE10Policy1000EPfSC_yS9_ffNS7_10__identityEEEvT0_T1_T2_T3_T4_T6_E12temp_storage+32];
	add.f32 	%f395, %f393, %f394;
	ld.shared.f32 	%f396, [_ZZN3cub18CUB_300001_SM_10006detail6reduce28DeviceReduceSingleTileKernelINS2_10policy_hubIfyN4cuda3std3__44plusIvEEE10Policy1000EPfSC_yS9_ffNS7_10__identityEEEvT0_T1_T2_T3_T4_T6_E12temp_storage+36];
	add.f32 	%f424, %f395, %f396;
	bra.uni 	$L__BB10_72;
$L__BB10_18:
	// begin inline asm
	mov.u32 %r250, %laneid;
	// end inline asm
	and.b32  	%r266, %r2, 992;
	add.s32 	%r267, %r266, 32;
	setp.gt.u32 	%p53, %r267, %r1;
	not.b32 	%r268, %r266;
	add.s32 	%r269, %r1, %r268;
	selp.b32 	%r264, %r269, 31, %p53;
	mov.b32 	%r251, 1;
	mov.b32 	%r265, -1;
	// begin inline asm
	{  .reg .f32 r0;  .reg .pred p;  shfl.sync.down.b32 r0|p, %f403, %r251, %r264, %r265;  @p add.f32 r0, r0, %f403;  mov.f32 %f334, r0;}
	// end inline asm
	mov.b32 	%r254, 2;
	// begin inline asm
	{  .reg .f32 r0;  .reg .pred p;  shfl.sync.down.b32 r0|p, %f334, %r254, %r264, %r265;  @p add.f32 r0, r0, %f334;  mov.f32 %f337, r0;}
	// end inline asm
	mov.b32 	%r257, 4;
	// begin inline asm
	{  .reg .f32 r0;  .reg .pred p;  shfl.sync.down.b32 r0|p, %f337, %r257, %r264, %r265;  @p add.f32 r0, r0, %f337;  mov.f32 %f340, r0;}
	// end inline asm
	mov.b32 	%r260, 8;
	// begin inline asm
	{  .reg .f32 r0;  .reg .pred p;  shfl.sync.down.b32 r0|p, %f340, %r260, %r264, %r265;  @p add.f32 r0, r0, %f340;  mov.f32 %f343, r0;}
	// end inline asm
	mov.b32 	%r263, 16;
	// begin inline asm
	{  .reg .f32 r0;  .reg .pred p;  shfl.sync.down.b32 r0|p, %f343, %r263, %r264, %r265;  @p add.f32 r0, r0, %f343;  mov.f32 %f424, r0;}
	// end inline asm
	setp.ne.s32 	%p54, %r250, 0;
	@%p54 bra 	$L__BB10_20;
	shr.u32 	%r270, %r2, 3;
	and.b32  	%r271, %r270, 124;
	mov.u32 	%r272, _ZZN3cub18CUB_300001_SM_10006detail6reduce28DeviceReduceSingleTileKernelINS2_10policy_hubIfyN4cuda3std3__44plusIvEEE10Policy1000EPfSC_yS9_ffNS7_10__identityEEEvT0_T1_T2_T3_T4_T6_E12temp_storage;
	add.s32 	%r273, %r272, %r271;
	st.shared.f32 	[%r273+8], %f424;
$L__BB10_20:
	bar.sync 	0;
	setp.ne.s32 	%p55, %r2, 0;
	@%p55 bra 	$L__BB10_72;
	setp.gt.u64 	%p56, %rd32, 32;
	ld.shared.f32 	%f349, [_ZZN3cub18CUB_300001_SM_10006detail6reduce28DeviceReduceSingleTileKernelINS2_10policy_hubIfyN4cuda3std3__44plusIvEEE10Policy1000EPfSC_yS9_ffNS7_10__identityEEEvT0_T1_T2_T3_T4_T6_E12temp_storage+12];
	add.f32 	%f350, %f424, %f349;
	selp.f32 	%f351, %f350, %f424, %p56;
	setp.gt.u64 	%p57, %rd32, 64;
	ld.shared.f32 	%f352, [_ZZN3cub18CUB_300001_SM_10006detail6reduce28DeviceReduceSingleTileKernelINS2_10policy_hubIfyN4cuda3std3__44plusIvEEE10Policy1000EPfSC_yS9_ffNS7_10__identityEEEvT0_T1_T2_T3_T4_T6_E12temp_storage+16];
	add.f32 	%f353, %f352, %f351;
	selp.f32 	%f354, %f353, %f351, %p57;
	setp.gt.u64 	%p58, %rd32, 96;
	ld.shared.f32 	%f355, [_ZZN3cub18CUB_300001_SM_10006detail6reduce28DeviceReduceSingleTileKernelINS2_10policy_hubIfyN4cuda3std3__44plusIvEEE10Policy1000EPfSC_yS9_ffNS7_10__identityEEEvT0_T1_T2_T3_T4_T6_E12temp_storage+20];
	add.f32 	%f356, %f355, %f354;
	selp.f32 	%f357, %f356, %f354, %p58;
	setp.gt.u64 	%p59, %rd32, 128;
	ld.shared.f32 	%f358, [_ZZN3cub18CUB_300001_SM_10006detail6reduce28DeviceReduceSingleTileKernelINS2_10policy_hubIfyN4cuda3std3__44plusIvEEE10Policy1000EPfSC_yS9_ffNS7_10__identityEEEvT0_T1_T2_T3_T4_T6_E12temp_storage+24];
	add.f32 	%f359, %f358, %f357;
	selp.f32 	%f360, %f359, %f357, %p59;
	setp.gt.u64 	%p60, %rd32, 160;
	ld.shared.f32 	%f361, [_ZZN3cub18CUB_300001_SM_10006detail6reduce28DeviceReduceSingleTileKernelINS2_10policy_hubIfyN4cuda3std3__44plusIvEEE10Policy1000EPfSC_yS9_ffNS7_10__identityEEEvT0_T1_T2_T3_T4_T6_E12temp_storage+28];
	add.f32 	%f362, %f361, %f360;
	selp.f32 	%f363, %f362, %f360, %p60;
	setp.gt.u64 	%p61, %rd32, 192;
	ld.shared.f32 	%f364, [_ZZN3cub18CUB_300001_SM_10006detail6reduce28DeviceReduceSingleTileKernelINS2_10policy_hubIfyN4cuda3std3__44plusIvEEE10Policy1000EPfSC_yS9_ffNS7_10__identityEEEvT0_T1_T2_T3_T4_T6_E12temp_storage+32];
	add.f32 	%f365, %f364, %f363;
	selp.f32 	%f366, %f365, %f363, %p61;
	setp.gt.u64 	%p62, %rd32, 224;
	ld.shared.f32 	%f367, [_ZZN3cub18CUB_300001_SM_10006detail6reduce28DeviceReduceSingleTileKernelINS2_10policy_hubIfyN4cuda3std3__44plusIvEEE10Policy1000EPfSC_yS9_ffNS7_10__identityEEEvT0_T1_T2_T3_T4_T6_E12temp_storage+36];
	add.f32 	%f368, %f367, %f366;
	selp.f32 	%f424, %f368, %f366, %p62;
	bra.uni 	$L__BB10_72;
$L__BB10_22:
	mov.u32 	%r14, %tid.x;
	shl.b32 	%r171, %r14, 2;
	mul.wide.u32 	%rd104, %r171, 4;
	add.s64 	%rd93, %rd31, %rd104;
	// begin inline asm
	ld.global.nc.v2.u64 {%rd91, %rd92}, [%rd93];
	// end inline asm
	mov.b64 	{%r172, %r173}, %rd92;
	mov.b64 	{%r174, %r175}, %rd91;
	mov.b32 	%f226, %r175;
	mov.b32 	%f227, %r174;
	mov.b32 	%f228, %r173;
	mov.b32 	%f229, %r172;
	add.s64 	%rd96, %rd93, 4096;
	// begin inline asm
	ld.global.nc.v2.u64 {%rd94, %rd95}, [%rd96];
	// end inline asm
	mov.b64 	{%r176, %r177}, %rd95;
	mov.b64 	{%r178, %r179}, %rd94;
	mov.b32 	%f230, %r179;
	mov.b32 	%f231, %r178;
	mov.b32 	%f232, %r177;
	mov.b32 	%f233, %r176;
	add.s64 	%rd99, %rd93, 8192;
	// begin inline asm
	ld.global.nc.v2.u64 {%rd97, %rd98}, [%rd99];
	// end inline asm
	mov.b64 	{%r180, %r181}, %rd98;
	mov.b64 	{%r182, %r183}, %rd97;
	mov.b32 	%f234, %r183;
	mov.b32 	%f235, %r182;
	mov.b32 	%f236, %r181;
	mov.b32 	%f237, %r180;
	add.s64 	%rd102, %rd93, 12288;
	// begin inline asm
	ld.global.nc.v2.u64 {%rd100, %rd101}, [%rd102];
	// end inline asm
	mov.b64 	{%r184, %r185}, %rd101;
	mov.b64 	{%r186, %r187}, %rd100;
	mov.b32 	%f238, %r187;
	mov.b32 	%f239, %r186;
	mov.b32 	%f240, %r185;
	mov.b32 	%f241, %r184;
	add.f32 	%f242, %f227, %f226;
	add.f32 	%f243, %f229, %f228;
	add.f32 	%f244, %f231, %f230;
	add.f32 	%f245, %f233, %f232;
	add.f32 	%f246, %f235, %f234;
	add.f32 	%f247, %f237, %f236;
	add.f32 	%f248, %f239, %f238;
	add.f32 	%f249, %f241, %f240;
	add.f32 	%f250, %f242, %f243;
	add.f32 	%f251, %f244, %f245;
	add.f32 	%f252, %f246, %f247;
	add.f32 	%f253, %f248, %f249;
	add.f32 	%f254, %f250, %f251;
	add.f32 	%f255, %f252, %f253;
	add.f32 	%f410, %f254, %f255;
	add.s64 	%rd6, %rd32, -4096;
	setp.lt.u64 	%p35, %rd6, 4096;
	mov.b64 	%rd142, 4096;
	@%p35 bra 	$L__BB10_26;
	mov.b64 	%rd142, 4096;
$L__BB10_24:
	shl.b64 	%rd118, %rd142, 2;
	add.s64 	%rd108, %rd93, %rd118;
	// begin inline asm
	ld.global.nc.v2.u64 {%rd106, %rd107}, [%rd108];
	// end inline asm
	mov.b64 	{%r188, %r189}, %rd107;
	mov.b64 	{%r190, %r191}, %rd106;
	mov.b32 	%f256, %r191;
	mov.b32 	%f257, %r190;
	mov.b32 	%f258, %r189;
	mov.b32 	%f259, %r188;
	add.s64 	%rd111, %rd108, 4096;
	// begin inline asm
	ld.global.nc.v2.u64 {%rd109, %rd110}, [%rd111];
	// end inline asm
	mov.b64 	{%r192, %r193}, %rd110;
	mov.b64 	{%r194, %r195}, %rd109;
	mov.b32 	%f260, %r195;
	mov.b32 	%f261, %r194;
	mov.b32 	%f262, %r193;
	mov.b32 	%f263, %r192;
	add.s64 	%rd114, %rd108, 8192;
	// begin inline asm
	ld.global.nc.v2.u64 {%rd112, %rd113}, [%rd114];
	// end inline asm
	mov.b64 	{%r196, %r197}, %rd113;
	mov.b64 	{%r198, %r199}, %rd112;
	mov.b32 	%f264, %r199;
	mov.b32 	%f265, %r198;
	mov.b32 	%f266, %r197;
	mov.b32 	%f267, %r196;
	add.s64 	%rd117, %rd108, 12288;
	// begin inline asm
	ld.global.nc.v2.u64 {%rd115, %rd116}, [%rd117];
	// end inline asm
	mov.b64 	{%r200, %r201}, %rd116;
	mov.b64 	{%r202, %r203}, %rd115;
	mov.b32 	%f268, %r203;
	mov.b32 	%f269, %r202;
	mov.b32 	%f270, %r201;
	mov.b32 	%f271, %r200;
	add.f32 	%f272, %f410, %f257;
	add.f32 	%f273, %f256, %f259;
	add.f32 	%f274, %f258, %f261;
	add.f32 	%f275, %f260, %f263;
	add.f32 	%f276, %f262, %f265;
	add.f32 	%f277, %f264, %f267;
	add.f32 	%f278, %f266, %f269;
	add.f32 	%f279, %f268, %f271;
	add.f32 	%f280, %f272, %f273;
	add.f32 	%f281, %f274, %f275;
	add.f32 	%f282, %f276, %f277;
	add.f32 	%f283, %f278, %f279;
	add.f32 	%f284, %f280, %f281;
	add.f32 	%f285, %f282, %f283;
	add.f32 	%f286, %f284, %f285;
	add.f32 	%f410, %f286, %f270;
	sub.s64 	%rd119, %rd32, %rd142;
	setp.lt.u64 	%p36, %rd119, 4096;
	@%p36 bra 	$L__BB10_34;
	add.s64 	%rd142, %rd142, 4096;
	setp.le.u64 	%p37, %rd142, %rd6;
	@%p37 bra 	$L__BB10_24;
$L__BB10_26:
	setp.le.u64 	%p38, %rd32, %rd142;
	@%p38 bra 	$L__BB10_34;
	cvt.u32.u64 	%r204, %rd142;
	cvt.u32.u64 	%r205, %rd32;
	sub.s32 	%r15, %r205, %r204;
	setp.ge.s32 	%p39, %r14, %r15;
	@%p39 bra 	$L__BB10_34;
	not.b32 	%r207, %r14;
	add.s32 	%r208, %r207, %r205;
	sub.s32 	%r16, %r208, %r204;
	and.b32  	%r210, %r16, 768;
	setp.eq.s32 	%p40, %r210, 768;
	mov.u32 	%r303, %r14;
	@%p40 bra 	$L__BB10_31;
	cvt.u64.u32 	%rd120, %r14;
	add.s64 	%rd121, %rd142, %rd120;
	shl.b64 	%rd122, %rd121, 2;
	add.s64 	%rd143, %rd31, %rd122;
	shr.u32 	%r211, %r16, 8;
	add.s32 	%r212, %r211, 1;
	and.b32  	%r213, %r212, 3;
	neg.s32 	%r301, %r213;
	mov.u32 	%r303, %r14;
$L__BB10_30:
	.pragma "nounroll";
	// begin inline asm
	ld.global.nc.u32 %r214, [%rd143];
	// end inline asm
	mov.b32 	%f288, %r214;
	add.f32 	%f410, %f410, %f288;
	add.s32 	%r303, %r303, 256;
	add.s64 	%rd143, %rd143, 1024;
	add.s32 	%r301, %r301, 1;
	setp.ne.s32 	%p41, %r301, 0;
	@%p41 bra 	$L__BB10_30;
$L__BB10_31:
	setp.lt.u32 	%p42, %r16, 768;
	@%p42 bra 	$L__BB10_34;
	cvt.u64.u32 	%rd124, %r303;
	add.s64 	%rd125, %rd142, %rd124;
	shl.b64 	%rd126, %rd125, 2;
	add.s64 	%rd144, %rd31, %rd126;
$L__BB10_33:
	// begin inline asm
	ld.global.nc.u32 %r215, [%rd144];
	// end inline asm
	mov.b32 	%f289, %r215;
	add.f32 	%f290, %f410, %f289;
	add.s64 	%rd128, %rd144, 1024;
	// begin inline asm
	ld.global.nc.u32 %r216, [%rd128];
	// end inline asm
	mov.b32 	%f291, %r216;
	add.f32 	%f292, %f290, %f291;
	add.s64 	%rd129, %rd144, 2048;
	// begin inline asm
	ld.global.nc.u32 %r217, [%rd129];
	// end inline asm
	mov.b32 	%f293, %r217;
	add.f32 	%f294, %f292, %f293;
	add.s64 	%rd130, %rd144, 3072;
	// begin inline asm
	ld.global.nc.u32 %r218, [%rd130];
	// end inline asm
	mov.b32 	%f295, %r218;
	add.f32 	%f410, %f294, %f295;
	add.s32 	%r303, %r303, 1024;
	add.s64 	%rd144, %rd144, 4096;
	setp.lt.s32 	%p43, %r303, %r15;
	@%p43 bra 	$L__BB10_33;
$L__BB10_34:
	// begin inline asm
	mov.u32 %r219, %laneid;
	// end inline asm
	mov.b32 	%r220, 1;
	mov.b32 	%r233, 31;
	mov.b32 	%r234, -1;
	// begin inline asm
	{  .reg .f32 r0;  .reg .pred p;  shfl.sync.down.b32 r0|p, %f410, %r220, %r233, %r234;  @p add.f32 r0, r0, %f410;  mov.f32 %f296, r0;}
	// end inline asm
	mov.b32 	%r223, 2;
	// begin inline asm
	{  .reg .f32 r0;  .reg .pred p;  shfl.sync.down.b32 r0|p, %f296, %r223, %r233, %r234;  @p add.f32 r0, r0, %f296;  mov.f32 %f299, r0;}
	// end inline asm
	mov.b32 	%r226, 4;
	// begin inline asm
	{  .reg .f32 r0;  .reg .pred p;  shfl.sync.down.b32 r0|p, %f299, %r226, %r233, %r234;  @p add.f32 r0, r0, %f299;  mov.f32 %f302, r0;}
	// end inline asm
	mov.b32 	%r229, 8;
	// begin inline asm
	{  .reg .f32 r0;  .reg .pred p;  shfl.sync.down.b32 r0|p, %f302, %r229, %r233, %r234;  @p add.f32 r0, r0, %f302;  mov.f32 %f305, r0;}
	// end inline asm
	mov.b32 	%r232, 16;
	// begin inline asm
	{  .reg .f32 r0;  .reg .pred p;  shfl.sync.down.b32 r0|p, %f305, %r232, %r233, %r234;  @p add.f32 r0, r0, %f305;  mov.f32 %f424, r0;}
	// end inline asm
	setp.ne.s32 	%p44, %r219, 0;
	@%p44 bra 	$L__BB10_36;
	shr.u32 	%r235, %r14, 3;
	and.b32  	%r236, %r235, 124;
	mov.u32 	%r237, _ZZN3cub18CUB_300001_SM_10006detail6reduce28DeviceReduceSingleTileKernelINS2_10policy_hubIfyN4cuda3std3__44plusIvEEE10Policy1000EPfSC_yS9_ffNS7_10__identityEEEvT0_T1_T2_T3_T4_T6_E12temp_storage;
	add.s32 	%r238, %r237, %r236;
	st.shared.f32 	[%r238+8], %f424;
$L__BB10_36:
	bar.sync 	0;
	setp.ne.s32 	%p45, %r14, 0;
	@%p45 bra 	$L__BB10_72;
	ld.shared.f32 	%f311, [_ZZN3cub18CUB_300001_SM_10006detail6reduce28DeviceReduceSingleTileKernelINS2_10policy_hubIfyN4cuda3std3__44plusIvEEE10Policy1000EPfSC_yS9_ffNS7_10__identityEEEvT0_T1_T2_T3_T4_T6_E12temp_storage+12];
	add.f32 	%f312, %f424, %f311;
	ld.shared.f32 	%f313, [_ZZN3cub18CUB_300001_SM_10006detail6reduce28DeviceReduceSingleTileKernelINS2_10policy_hubIfyN4cuda3std3__44plusIvEEE10Policy1000EPfSC_yS9_ffNS7_10__identityEEEvT0_T1_T2_T3_T4_T6_E12temp_storage+16];
	add.f32 	%f314, %f312, %f313;
	ld.shared.f32 	%f315, [_ZZN3cub18CUB_300001_SM_10006detail6reduce28DeviceReduceSingleTileKernelINS2_10policy_hubIfyN4cuda3std3__44plusIvEEE10Policy1000EPfSC_yS9_ffNS7_10__identityEEEvT0_T1_T2_T3_T4_T6_E12temp_storage+20];
	add.f32 	%f316, %f314, %f315;
	ld.shared.f32 	%f317, [_ZZN3cub18CUB_300001_SM_10006detail6reduce28DeviceReduceSingleTileKernelINS2_10policy_hubIfyN4cuda3std3__44plusIvEEE10Policy1000EPfSC_yS9_ffNS7_10__identityEEEvT0_T1_T2_T3_T4_T6_E12temp_storage+24];
	add.f32 	%f318, %f316, %f317;
	ld.shared.f32 	%f319, [_ZZN3cub18CUB_300001_SM_10006detail6reduce28DeviceReduceSingleTileKernelINS2_10policy_hubIfyN4cuda3std3__44plusIvEEE10Policy1000EPfSC_yS9_ffNS7_10__identityEEEvT0_T1_T2_T3_T4_T6_E12temp_storage+28];
	add.f32 	%f320, %f318, %f319;
	ld.shared.f32 	%f321, [_ZZN3cub18CUB_300001_SM_10006detail6reduce28DeviceReduceSingleTileKernelINS2_10policy_hubIfyN4cuda3std3__44plusIvEEE10Policy1000EPfSC_yS9_ffNS7_10__identityEEEvT0_T1_T2_T3_T4_T6_E12temp_storage+32];
	add.f32 	%f322, %f320, %f321;
	ld.shared.f32 	%f323, [_ZZN3cub18CUB_300001_SM_10006detail6reduce28DeviceReduceSingleTileKernelINS2_10policy_hubIfyN4cuda3std3__44plusIvEEE10Policy1000EPfSC_yS9_ffNS7_10__identityEEEvT0_T1_T2_T3_T4_T6_E12temp_storage+36];
	add.f32 	%f424, %f322, %f323;
	bra.uni 	$L__BB10_72;
$L__BB10_38:
	setp.gt.u64 	%p3, %rd32, 4095;
	@%p3 bra 	$L__BB10_56;
	cvt.u32.u64 	%r25, %rd32;
	mov.u32 	%r26, %tid.x;
	setp.ge.u32 	%p15, %r26, %r25;
	mov.f32 	%f416, 0f00000000;
	mov.u32 	%r308, %r26;
	@%p15 bra 	$L__BB10_41;
	mul.wide.u32 	%rd83, %r26, 4;
	add.s64 	%rd82, %rd31, %rd83;
	// begin inline asm
	ld.global.nc.u32 %r116, [%rd82];
	// end inline asm
	mov.b32 	%f416, %r116;
	add.s32 	%r308, %r26, 256;
$L__BB10_41:
	setp.ge.u32 	%p16, %r308, %r25;
	@%p16 bra 	$L__BB10_47;
	not.b32 	%r117, %r308;
	add.s32 	%r29, %r117, %r25;
	and.b32  	%r118, %r29, 768;
	setp.eq.s32 	%p17, %r118, 768;
	@%p17 bra 	$L__BB10_45;
	mul.wide.u32 	%rd84, %r308, 4;
	add.s64 	%rd145, %rd31, %rd84;
	shr.u32 	%r119, %r29, 8;
	add.s32 	%r120, %r119, 1;
	and.b32  	%r121, %r120, 3;
	neg.s32 	%r306, %r121;
$L__BB10_44:
	.pragma "nounroll";
	// begin inline asm
	ld.global.nc.u32 %r122, [%rd145];
	// end inline asm
	mov.b32 	%f155, %r122;
	add.f32 	%f416, %f416, %f155;
	add.s32 	%r308, %r308, 256;
	add.s64 	%rd145, %rd145, 1024;
	add.s32 	%r306, %r306, 1;
	setp.ne.s32 	%p18, %r306, 0;
	@%p18 bra 	$L__BB10_44;
$L__BB10_45:
	setp.lt.u32 	%p19, %r29, 768;
	@%p19 bra 	$L__BB10_47;
$L__BB10_46:
	mul.wide.s32 	%rd90, %r308, 4;
	add.s64 	%rd86, %rd31, %rd90;
	// begin inline asm
	ld.global.nc.u32 %r123, [%rd86];
	// end inline asm
	mov.b32 	%f156, %r123;
	add.f32 	%f157, %f416, %f156;
	add.s64 	%rd87, %rd86, 1024;
	// begin inline asm
	ld.global.nc.u32 %r124, [%rd87];
	// end inline asm
	mov.b32 	%f158, %r124;
	add.f32 	%f159, %f157, %f158;
	add.s64 	%rd88, %rd86, 2048;
	// begin inline asm
	ld.global.nc.u32 %r125, [%rd88];
	// end inline asm
	mov.b32 	%f160, %r125;
	add.f32 	%f161, %f159, %f160;
	add.s64 	%rd89, %rd86, 3072;
	// begin inline asm
	ld.global.nc.u32 %r126, [%rd89];
	// end inline asm
	mov.b32 	%f162, %r126;
	add.f32 	%f416, %f161, %f162;
	add.s32 	%r308, %r308, 1024;
	setp.lt.s32 	%p20, %r308, %r25;
	@%p20 bra 	$L__BB10_46;
$L__BB10_47:
	setp.lt.u64 	%p21, %rd32, 256;
	@%p21 bra 	$L__BB10_52;
	// begin inline asm
	mov.u32 %r151, %laneid;
	// end inline asm
	mov.b32 	%r152, 1;
	mov.b32 	%r165, 31;
	mov.b32 	%r166, -1;
	// begin inline asm
	{  .reg .f32 r0;  .reg .pred p;  shfl.sync.down.b32 r0|p, %f416, %r152, %r165, %r166;  @p add.f32 r0, r0, %f416;  mov.f32 %f198, r0;}
	// end inline asm
	mov.b32 	%r155, 2;
	// begin inline asm
	{  .reg .f32 r0;  .reg .pred p;  shfl.sync.down.b32 r0|p, %f198, %r155, %r165, %r166;  @p add.f32 r0, r0, %f198;  mov.f32 %f201, r0;}
	// end inline asm
	mov.b32 	%r158, 4;
	// begin inline asm
	{  .reg .f32 r0;  .reg .pred p;  shfl.sync.down.b32 r0|p, %f201, %r158, %r165, %r166;  @p add.f32 r0, r0, %f201;  mov.f32 %f204, r0;}
	// end inline asm
	mov.b32 	%r161, 8;
	// begin inline asm
	{  .reg .f32 r0;  .reg .pred p;  shfl.sync.down.b32 r0|p, %f204, %r161, %r165, %r166;  @p add.f32 r0, r0, %f204;  mov.f32 %f207, r0;}
	// end inline asm
	mov.b32 	%r164, 16;
	// begin inline asm
	{  .reg .f32 r0;  .reg .pred p;  shfl.sync.down.b32 r0|p, %f207, %r164, %r165, %r166;  @p add.f32 r0, r0, %f207;  mov.f32 %f424, r0;}
	// end inline asm
	setp.ne.s32 	%p32, %r151, 0;
	@%p32 bra 	$L__BB10_50;
	shr.u32 	%r167, %r26, 3;
	and.b32  	%r168, %r167, 124;
	mov.u32 	%r169, _ZZN3cub18CUB_300001_SM_10006detail6reduce28DeviceReduceSingleTileKernelINS2_10policy_hubIfyN4cuda3std3__44plusIvEEE10Policy1000EPfSC_yS9_ffNS7_10__identityEEEvT0_T1_T2_T3_T4_T6_E12temp_storage;
	add.s32 	%r170, %r169, %r168;
	st.shared.f32 	[%r170+8], %f424;
$L__BB10_50:
	bar.sync 	0;
	setp.ne.s32 	%p33, %r26, 0;
	@%p33 bra 	$L__BB10_72;
	ld.shared.f32 	%f213, [_ZZN3cub18CUB_300001_SM_10006detail6reduce28DeviceReduceSingleTileKernelINS2_10policy_hubIfyN4cuda3std3__44plusIvEEE10Policy1000EPfSC_yS9_ffNS7_10__identityEEEvT0_T1_T2_T3_T4_T6_E12temp_storage+12];
	add.f32 	%f214, %f424, %f213;
	ld.shared.f32 	%f215, [_ZZN3cub18CUB_300001_SM_10006detail6reduce28DeviceReduceSingleTileKernelINS2_10policy_hubIfyN4cuda3std3__44plusIvEEE10Policy1000EPfSC_yS9_ffNS7_10__identityEEEvT0_T1_T2_T3_T4_T6_E12temp_storage+16];
	add.f32 	%f216, %f214, %f215;
	ld.shared.f32 	%f217, [_ZZN3cub18CUB_300001_SM_10006detail6reduce28DeviceReduceSingleTileKernelINS2_10policy_hubIfyN4cuda3std3__44plusIvEEE10Policy1000EPfSC_yS9_ffNS7_10__identityEEEvT0_T1_T2_T3_T4_T6_E12temp_storage+20];
	add.f32 	%f218, %f216, %f217;
	ld.shared.f32 	%f219, [_ZZN3cub18CUB_300001_SM_10006detail6reduce28DeviceReduceSingleTileKernelINS2_10policy_hubIfyN4cuda3std3__44plusIvEEE10Policy1000EPfSC_yS9_ffNS7_10__identityEEEvT0_T1_T2_T3_T4_T6_E12temp_storage+24];
	add.f32 	%f220, %f218, %f219;
	ld.shared.f32 	%f221, [_ZZN3cub18CUB_300001_SM_10006detail6reduce28DeviceReduceSingleTileKernelINS2_10policy_hubIfyN4cuda3std3__44plusIvEEE10Policy1000EPfSC_yS9_ffNS7_10__identityEEEvT0_T1_T2_T3_T4_T6_E12temp_storage+28];
	add.f32 	%f222, %f220, %f221;
	ld.shared.f32 	%f223, [_ZZN3cub18CUB_300001_SM_10006detail6reduce28DeviceReduceSingleTileKernelINS2_10policy_hubIfyN4cuda3std3__44plusIvEEE10Policy1000EPfSC_yS9_ffNS7_10__identityEEEvT0_T1_T2_T3_T4_T6_E12temp_storage+32];
	add.f32 	%f224, %f222, %f223;
	ld.shared.f32 	%f225, [_ZZN3cub18CUB_300001_SM_10006detail6reduce28DeviceReduceSingleTileKernelINS2_10policy_hubIfyN4cuda3std3__44plusIvEEE10Policy1000EPfSC_yS9_ffNS7_10__identityEEEvT0_T1_T2_T3_T4_T6_E12temp_storage+36];
	add.f32 	%f424, %f224, %f225;
	bra.uni 	$L__BB10_72;
$L__BB10_52:
	// begin inline asm
	mov.u32 %r127, %laneid;
	// end inline asm
	and.b32  	%r143, %r26, 992;
	add.s32 	%r144, %r143, 32;
	setp.gt.u32 	%p22, %r144, %r25;
	not.b32 	%r145, %r143;
	add.s32 	%r146, %r25, %r145;
	selp.b32 	%r141, %r146, 31, %p22;
	mov.b32 	%r128, 1;
	mov.b32 	%r142, -1;
	// begin inline asm
	{  .reg .f32 r0;  .reg .pred p;  shfl.sync.down.b32 r0|p, %f416, %r128, %r141, %r142;  @p add.f32 r0, r0, %f416;  mov.f32 %f163, r0;}
	// end inline asm
	mov.b32 	%r131, 2;
	// begin inline asm
	{  .reg .f32 r0;  .reg .pred p;  shfl.sync.down.b32 r0|p, %f163, %r131, %r141, %r142;  @p add.f32 r0, r0, %f163;  mov.f32 %f166, r0;}
	// end inline asm
	mov.b32 	%r134, 4;
	// begin inline asm
	{  .reg .f32 r0;  .reg .pred p;  shfl.sync.down.b32 r0|p, %f166, %r134, %r141, %r142;  @p add.f32 r0, r0, %f166;  mov.f32 %f169, r0;}
	// end inline asm
	mov.b32 	%r137, 8;
	// begin inline asm
	{  .reg .f32 r0;  .reg .pred p;  shfl.sync.down.b32 r0|p, %f169, %r137, %r141, %r142;  @p add.f32 r0, r0, %f169;  mov.f32 %f172, r0;}
	// end inline asm
	mov.b32 	%r140, 16;
	// begin inline asm
	{  .reg .f32 r0;  .reg .pred p;  shfl.sync.down.b32 r0|p, %f172, %r140, %r141, %r142;  @p add.f32 r0, r0, %f172;  mov.f32 %f424, r0;}
	// end inline asm
	setp.ne.s32 	%p23, %r127, 0;
	@%p23 bra 	$L__BB10_54;
	shr.u32 	%r147, %r26, 3;
	and.b32  	%r148, %r147, 124;
	mov.u32 	%r149, _ZZN3cub18CUB_300001_SM_10006detail6reduce28DeviceReduceSingleTileKernelINS2_10policy_hubIfyN4cuda3std3__44plusIvEEE10Policy1000EPfSC_yS9_ffNS7_10__identityEEEvT0_T1_T2_T3_T4_T6_E12temp_storage;
	add.s32 	%r150, %r149, %r148;
	st.shared.f32 	[%r150+8], %f424;
$L__BB10_54:
	bar.sync 	0;
	setp.ne.s32 	%p24, %r26, 0;
	@%p24 bra 	$L__BB10_72;
	setp.gt.u64 	%p25, %rd32, 32;
	ld.shared.f32 	%f178, [_ZZN3cub18CUB_300001_SM_10006detail6reduce28DeviceReduceSingleTileKernelINS2_10policy_hubIfyN4cuda3std3__44plusIvEEE10Policy1000EPfSC_yS9_ffNS7_10__identityEEEvT0_T1_T2_T3_T4_T6_E12temp_storage+12];
	add.f32 	%f179, %f424, %f178;
	selp.f32 	%f180, %f179, %f424, %p25;
	setp.gt.u64 	%p26, %rd32, 64;
	ld.shared.f32 	%f181, [_ZZN3cub18CUB_300001_SM_10006detail6reduce28DeviceReduceSingleTileKernelINS2_10policy_hubIfyN4cuda3std3__44plusIvEEE10Policy1000EPfSC_yS9_ffNS7_10__identityEEEvT0_T1_T2_T3_T4_T6_E12temp_storage+16];
	add.f32 	%f182, %f181, %f180;
	selp.f32 	%f183, %f182, %f180, %p26;
	setp.gt.u64 	%p27, %rd32, 96;
	ld.shared.f32 	%f184, [_ZZN3cub18CUB_300001_SM_10006detail6reduce28DeviceReduceSingleTileKernelINS2_10policy_hubIfyN4cuda3std3__44plusIvEEE10Policy1000EPfSC_yS9_ffNS7_10__identityEEEvT0_T1_T2_T3_T4_T6_E12temp_storage+20];
	add.f32 	%f185, %f184, %f183;
	selp.f32 	%f186, %f185, %f183, %p27;
	setp.gt.u64 	%p28, %rd32, 128;
	ld.shared.f32 	%f187, [_ZZN3cub18CUB_300001_SM_10006detail6reduce28DeviceReduceSingleTileKernelINS2_10policy_hubIfyN4cuda3std3__44plusIvEEE10Policy1000EPfSC_yS9_ffNS7_10__identityEEEvT0_T1_T2_T3_T4_T6_E12temp_storage+24];
	add.f32 	%f188, %f187, %f186;
	selp.f32 	%f189, %f188, %f186, %p28;
	setp.gt.u64 	%p29, %rd32, 160;
	ld.shared.f32 	%f190, [_ZZN3cub18CUB_300001_SM_10006detail6reduce28DeviceReduceSingleTileKernelINS2_10policy_hubIfyN4cuda3std3__44plusIvEEE10Policy1000EPfSC_yS9_ffNS7_10__identityEEEvT0_T1_T2_T3_T4_T6_E12temp_storage+28];
	add.f32 	%f191, %f190, %f189;
	selp.f32 	%f192, %f191, %f189, %p29;
	setp.gt.u64 	%p30, %rd32, 192;
	ld.shared.f32 	%f193, [_ZZN3cub18CUB_300001_SM_10006detail6reduce28DeviceReduceSingleTileKernelINS2_10policy_hubIfyN4cuda3std3__44plusIvEEE10Policy1000EPfSC_yS9_ffNS7_10__identityEEEvT0_T1_T2_T3_T4_T6_E12temp_storage+32];
	add.f32 	%f194, %f193, %f192;
	selp.f32 	%f195, %f194, %f192, %p30;
	setp.gt.u64 	%p31, %rd32, 224;
	ld.shared.f32 	%f196, [_ZZN3cub18CUB_300001_SM_10006detail6reduce28DeviceReduceSingleTileKernelINS2_10policy_hubIfyN4cuda3std3__44plusIvEEE10Policy1000EPfSC_yS9_ffNS7_10__identityEEEvT0_T1_T2_T3_T4_T6_E12temp_storage+36];
	add.f32 	%f197, %f196, %f195;
	selp.f32 	%f424, %f197, %f195, %p31;
	bra.uni 	$L__BB10_72;
$L__BB10_56:
	mov.u32 	%r38, %tid.x;
	cvt.u64.u32 	%rd19, %r38;
	mul.wide.u32 	%rd52, %r38, 4;
	add.s64 	%rd35, %rd31, %rd52;
	// begin inline asm
	ld.global.nc.u32 %r49, [%rd35];
	// end inline asm
	mov.b32 	%f55, %r49;
	add.s64 	%rd36, %rd35, 1024;
	// begin inline asm
	ld.global.nc.u32 %r50, [%rd36];
	// end inline asm
	mov.b32 	%f56, %r50;
	add.s64 	%rd37, %rd35, 2048;
	// begin inline asm
	ld.global.nc.u32 %r51, [%rd37];
	// end inline asm
	mov.b32 	%f57, %r51;
	add.s64 	%rd38, %rd35, 3072;
	// begin inline asm
	ld.global.nc.u32 %r52, [%rd38];
	// end inline asm
	mov.b32 	%f58, %r52;
	add.s64 	%rd39, %rd35, 4096;
	// begin inline asm
	ld.global.nc.u32 %r53, [%rd39];
	// end inline asm
	mov.b32 	%f59, %r53;
	add.s64 	%rd40, %rd35, 5120;
	// begin inline asm
	ld.global.nc.u32 %r54, [%rd40];
	// end inline asm
	mov.b32 	%f60, %r54;
	add.s64 	%rd41, %rd35, 6144;
	// begin inline asm
	ld.global.nc.u32 %r55, [%rd41];
	// end inline asm
	mov.b32 	%f61, %r55;
	add.s64 	%rd42, %rd35, 7168;
	// begin inline asm
	ld.global.nc.u32 %r56, [%rd42];
	// end inline asm
	mov.b32 	%f62, %r56;
	add.s64 	%rd43, %rd35, 8192;
	// begin inline asm
	ld.global.nc.u32 %r57, [%rd43];
	// end inline asm
	mov.b32 	%f63, %r57;
	add.s64 	%rd44, %rd35, 9216;
	// begin inline asm
	ld.global.nc.u32 %r58, [%rd44];
	// end inline asm
	mov.b32 	%f64, %r58;
	add.s64 	%rd45, %rd35, 10240;
	// begin inline asm
	ld.global.nc.u32 %r59, [%rd45];
	// end inline asm
	mov.b32 	%f65, %r59;
	add.s64 	%rd46, %rd35, 11264;
	// begin inline asm
	ld.global.nc.u32 %r60, [%rd46];
	// end inline asm
	mov.b32 	%f66, %r60;
	add.s64 	%rd47, %rd35, 12288;
	// begin inline asm
	ld.global.nc.u32 %r61, [%rd47];
	// end inline asm
	mov.b32 	%f67, %r61;
	add.s64 	%rd48, %rd35, 13312;
	// begin inline asm
	ld.global.nc.u32 %r62, [%rd48];
	// end inline asm
	mov.b32 	%f68, %r62;
	add.s64 	%rd49, %rd35, 14336;
	// begin inline asm
	ld.global.nc.u32 %r63, [%rd49];
	// end inline asm
	mov.b32 	%f69, %r63;
	add.s64 	%rd50, %rd35, 15360;
	// begin inline asm
	ld.global.nc.u32 %r64, [%rd50];
	// end inline asm
	mov.b32 	%f70, %r64;
	add.f32 	%f71, %f55, %f56;
	add.f32 	%f72, %f57, %f58;
	add.f32 	%f73, %f59, %f60;
	add.f32 	%f74, %f61, %f62;
	add.f32 	%f75, %f63, %f64;
	add.f32 	%f76, %f65, %f66;
	add.f32 	%f77, %f67, %f68;
	add.f32 	%f78, %f69, %f70;
	add.f32 	%f79, %f71, %f72;
	add.f32 	%f80, %f73, %f74;
	add.f32 	%f81, %f75, %f76;
	add.f32 	%f82, %f77, %f78;
	add.f32 	%f83, %f79, %f80;
	add.f32 	%f84, %f81, %f82;
	add.f32 	%f423, %f83, %f84;
	add.s64 	%rd21, %rd32, -4096;
	setp.lt.u64 	%p4, %rd21, 4096;
	mov.b64 	%rd147, 4096;
	@%p4 bra 	$L__BB10_60;
	mov.b64 	%rd147, 4096;
$L__BB10_58:
	shl.b64 	%rd70, %rd147, 2;
	add.s64 	%rd54, %rd35, %rd70;
	// begin inline asm
	ld.global.nc.u32 %r65, [%rd54];
	// end inline asm
	mov.b32 	%f85, %r65;
	add.s64 	%rd55, %rd54, 1024;
	// begin inline asm
	ld.global.nc.u32 %r66, [%rd55];
	// end inline asm
	mov.b32 	%f86, %r66;
	add.s64 	%rd56, %rd54, 2048;
	// begin inline asm
	ld.global.nc.u32 %r67, [%rd56];
	// end inline asm
	mov.b32 	%f87, %r67;
	add.s64 	%rd57, %rd54, 3072;
	// begin inline asm
	ld.global.nc.u32 %r68, [%rd57];
	// end inline asm
	mov.b32 	%f88, %r68;
	add.s64 	%rd58, %rd54, 4096;
	// begin inline asm
	ld.global.nc.u32 %r69, [%rd58];
	// end inline asm
	mov.b32 	%f89, %r69;
	add.s64 	%rd59, %rd54, 5120;
	// begin inline asm
	ld.global.nc.u32 %r70, [%rd59];
	// end inline asm
	mov.b32 	%f90, %r70;
	add.s64 	%rd60, %rd54, 6144;
	// begin inline asm
	ld.global.nc.u32 %r71, [%rd60];
	// end inline asm
	mov.b32 	%f91, %r71;
	add.s64 	%rd61, %rd54, 7168;
	// begin inline asm
	ld.global.nc.u32 %r72, [%rd61];
	// end inline asm
	mov.b32 	%f92, %r72;
	add.s64 	%rd62, %rd54, 8192;
	// begin inline asm
	ld.global.nc.u32 %r73, [%rd62];
	// end inline asm
	mov.b32 	%f93, %r73;
	add.s64 	%rd63, %rd54, 9216;
	// begin inline asm
	ld.global.nc.u32 %r74, [%rd63];
	// end inline asm
	mov.b32 	%f94, %r74;
	add.s64 	%rd64, %rd54, 10240;
	// begin inline asm
	ld.global.nc.u32 %r75, [%rd64];
	// end inline asm
	mov.b32 	%f95, %r75;
	add.s64 	%rd65, %rd54, 11264;
	// begin inline asm
	ld.global.nc.u32 %r76, [%rd65];
	// end inline asm
	mov.b32 	%f96, %r76;
	add.s64 	%rd66, %rd54, 12288;
	// begin inline asm
	ld.global.nc.u32 %r77, [%rd66];
	// end inline asm
	mov.b32 	%f97, %r77;
	add.s64 	%rd67, %rd54, 13312;
	// begin inline asm
	ld.global.nc.u32 %r78, [%rd67];
	// end inline asm
	mov.b32 	%f98, %r78;
	add.s64 	%rd68, %rd54, 14336;
	// begin inline asm
	ld.global.nc.u32 %r79, [%rd68];
	// end inline asm
	mov.b32 	%f99, %r79;
	add.s64 	%rd69, %rd54, 15360;
	// begin inline asm
	ld.global.nc.u32 %r80, [%rd69];
	// end inline asm
	mov.b32 	%f100, %r80;
	add.f32 	%f101, %f423, %f85;
	add.f32 	%f102, %f86, %f87;
	add.f32 	%f103, %f88, %f89;
	add.f32 	%f104, %f90, %f91;
	add.f32 	%f105, %f92, %f93;
	add.f32 	%f106, %f94, %f95;
	add.f32 	%f107, %f96, %f97;
	add.f32 	%f108, %f98, %f99;
	add.f32 	%f109, %f101, %f102;
	add.f32 	%f110, %f103, %f104;
	add.f32 	%f111, %f105, %f106;
	add.f32 	%f112, %f107, %f108;
	add.f32 	%f113, %f109, %f110;
	add.f32 	%f114, %f111, %f112;
	add.f32 	%f115, %f113, %f114;
	add.f32 	%f423, %f115, %f100;
	sub.s64 	%rd71, %rd32, %rd147;
	setp.lt.u64 	%p5, %rd71, 4096;
	@%p5 bra 	$L__BB10_68;
	add.s64 	%rd147, %rd147, 4096;
	setp.le.u64 	%p6, %rd147, %rd21;
	@%p6 bra 	$L__BB10_58;
$L__BB10_60:
	setp.le.u64 	%p7, %rd32, %rd147;
	@%p7 bra 	$L__BB10_68;
	cvt.u32.u64 	%r81, %rd147;
	cvt.u32.u64 	%r82, %rd32;
	sub.s32 	%r39, %r82, %r81;
	setp.ge.s32 	%p8, %r38, %r39;
	@%p8 bra 	$L__BB10_68;
	not.b32 	%r84, %r38;
	add.s32 	%r85, %r84, %r82;
	sub.s32 	%r40, %r85, %r81;
	and.b32  	%r87, %r40, 768;
	setp.eq.s32 	%p9, %r87, 768;
	mov.u32 	%r312, %r38;
	@%p9 bra 	$L__BB10_65;
	add.s64 	%rd72, %rd147, %rd19;
	shl.b64 	%rd73, %rd72, 2;
	add.s64 	%rd148, %rd31, %rd73;
	shr.u32 	%r88, %r40, 8;
	add.s32 	%r89, %r88, 1;
	and.b32  	%r90, %r89, 3;
	neg.s32 	%r310, %r90;
	mov.u32 	%r312, %r38;
$L__BB10_64:
	.pragma "nounroll";
	// begin inline asm
	ld.global.nc.u32 %r91, [%rd148];
	// end inline asm
	mov.b32 	%f117, %r91;
	add.f32 	%f423, %f423, %f117;
	add.s32 	%r312, %r312, 256;
	add.s64 	%rd148, %rd148, 1024;
	add.s32 	%r310, %r310, 1;
	setp.ne.s32 	%p10, %r310, 0;
	@%p10 bra 	$L__BB10_64;
$L__BB10_65:
	setp.lt.u32 	%p11, %r40, 768;
	@%p11 bra 	$L__BB10_68;
	cvt.u64.u32 	%rd75, %r312;
	add.s64 	%rd76, %rd147, %rd75;
	shl.b64 	%rd77, %rd76, 2;
	add.s64 	%rd149, %rd31, %rd77;
$L__BB10_67:
	// begin inline asm
	ld.global.nc.u32 %r92, [%rd149];
	// end inline asm
	mov.b32 	%f118, %r92;
	add.f32 	%f119, %f423, %f118;
	add.s64 	%rd79, %rd149, 1024;
	// begin inline asm
	ld.global.nc.u32 %r93, [%rd79];
	// end inline asm
	mov.b32 	%f120, %r93;
	add.f32 	%f121, %f119, %f120;
	add.s64 	%rd80, %rd149, 2048;
	// begin inline asm
	ld.global.nc.u32 %r94, [%rd80];
	// end inline asm
	mov.b32 	%f122, %r94;
	add.f32 	%f123, %f121, %f122;
	add.s64 	%rd81, %rd149, 3072;
	// begin inline asm
	ld.global.nc.u32 %r95, [%rd81];
	// end inline asm
	mov.b32 	%f124, %r95;
	add.f32 	%f423, %f123, %f124;
	add.s32 	%r312, %r312, 1024;
	add.s64 	%rd149, %rd149, 4096;
	setp.lt.s32 	%p12, %r312, %r39;
	@%p12 bra 	$L__BB10_67;
$L__BB10_68:
	// begin inline asm
	mov.u32 %r96, %laneid;
	// end inline asm
	mov.b32 	%r97, 1;
	mov.b32 	%r110, 31;
	mov.b32 	%r111, -1;
	// begin inline asm
	{  .reg .f32 r0;  .reg .pred p;  shfl.sync.down.b32 r0|p, %f423, %r97, %r110, %r111;  @p add.f32 r0, r0, %f423;  mov.f32 %f125, r0;}
	// end inline asm
	mov.b32 	%r100, 2;
	// begin inline asm
	{  .reg .f32 r0;  .reg .pred p;  shfl.sync.down.b32 r0|p, %f125, %r100, %r110, %r111;  @p add.f32 r0, r0, %f125;  mov.f32 %f128, r0;}
	// end inline asm
	mov.b32 	%r103, 4;
	// begin inline asm
	{  .reg .f32 r0;  .reg .pred p;  shfl.sync.down.b32 r0|p, %f128, %r103, %r110, %r111;  @p add.f32 r0, r0, %f128;  mov.f32 %f131, r0;}
	// end inline asm
	mov.b32 	%r106, 8;
	// begin inline asm
	{  .reg .f32 r0;  .reg .pred p;  shfl.sync.down.b32 r0|p, %f131, %r106, %r110, %r111;  @p add.f32 r0, r0, %f131;  mov.f32 %f134, r0;}
	// end inline asm
	mov.b32 	%r109, 16;
	// begin inline asm
	{  .reg .f32 r0;  .reg .pred p;  shfl.sync.down.b32 r0|p, %f134, %r109, %r110, %r111;  @p add.f32 r0, r0, %f134;  mov.f32 %f424, r0;}
	// end inline asm
	setp.ne.s32 	%p13, %r96, 0;
	@%p13 bra 	$L__BB10_70;
	shr.u32 	%r112, %r38, 3;
	and.b32  	%r113, %r112, 124;
	mov.u32 	%r114, _ZZN3cub18CUB_300001_SM_10006detail6reduce28DeviceReduceSingleTileKernelINS2_10policy_hubIfyN4cuda3std3__44plusIvEEE10Policy1000EPfSC_yS9_ffNS7_10__identityEEEvT0_T1_T2_T3_T4_T6_E12temp_storage;
	add.s32 	%r115, %r114, %r113;
	st.shared.f32 	[%r115+8], %f424;
$L__BB10_70:
	bar.sync 	0;
	setp.ne.s32 	%p14, %r38, 0;
	@%p14 bra 	$L__BB10_72;
	ld.shared.f32 	%f140, [_ZZN3cub18CUB_300001_SM_10006detail6reduce28DeviceReduceSingleTileKernelINS2_10policy_hubIfyN4cuda3std3__44plusIvEEE10Policy1000EPfSC_yS9_ffNS7_10__identityEEEvT0_T1_T2_T3_T4_T6_E12temp_storage+12];
	add.f32 	%f141, %f424, %f140;
	ld.shared.f32 	%f142, [_ZZN3cub18CUB_300001_SM_10006detail6reduce28DeviceReduceSingleTileKernelINS2_10policy_hubIfyN4cuda3std3__44plusIvEEE10Policy1000EPfSC_yS9_ffNS7_10__identityEEEvT0_T1_T2_T3_T4_T6_E12temp_storage+16];
	add.f32 	%f143, %f141, %f142;
	ld.shared.f32 	%f144, [_ZZN3cub18CUB_300001_SM_10006detail6reduce28DeviceReduceSingleTileKernelINS2_10policy_hubIfyN4cuda3std3__44plusIvEEE10Policy1000EPfSC_yS9_ffNS7_10__identityEEEvT0_T1_T2_T3_T4_T6_E12temp_storage+20];
	add.f32 	%f145, %f143, %f144;
	ld.shared.f32 	%f146, [_ZZN3cub18CUB_300001_SM_10006detail6reduce28DeviceReduceSingleTileKernelINS2_10policy_hubIfyN4cuda3std3__44plusIvEEE10Policy1000EPfSC_yS9_ffNS7_10__identityEEEvT0_T1_T2_T3_T4_T6_E12temp_storage+24];
	add.f32 	%f147, %f145, %f146;
	ld.shared.f32 	%f148, [_ZZN3cub18CUB_300001_SM_10006detail6reduce28DeviceReduceSingleTileKernelINS2_10policy_hubIfyN4cuda3std3__44plusIvEEE10Policy1000EPfSC_yS9_ffNS7_10__identityEEEvT0_T1_T2_T3_T4_T6_E12temp_storage+28];
	add.f32 	%f149, %f147, %f148;
	ld.shared.f32 	%f150, [_ZZN3cub18CUB_300001_SM_10006detail6reduce28DeviceReduceSingleTileKernelINS2_10policy_hubIfyN4cuda3std3__44plusIvEEE10Policy1000EPfSC_yS9_ffNS7_10__identityEEEvT0_T1_T2_T3_T4_T6_E12temp_storage+32];
	add.f32 	%f151, %f149, %f150;
	ld.shared.f32 	%f152, [_ZZN3cub18CUB_300001_SM_10006detail6reduce28DeviceReduceSingleTileKernelINS2_10policy_hubIfyN4cuda3std3__44plusIvEEE10Policy1000EPfSC_yS9_ffNS7_10__identityEEEvT0_T1_T2_T3_T4_T6_E12temp_storage+36];
	add.f32 	%f424, %f151, %f152;
$L__BB10_72:
	mov.u32 	%r294, %tid.x;
	setp.ne.s32 	%p65, %r294, 0;
	@%p65 bra 	$L__BB10_74;
	add.f32 	%f397, %f54, %f424;
	st.global.f32 	[%rd1], %f397;
$L__BB10_74:
	ret;

}
	// .globl	_ZN3cub18CUB_300001_SM_10006detail6reduce18DeviceReduceKernelINS2_10policy_hubIfyN4cuda3std3__44plusIvEEE10Policy1000EPfyS9_fNS7_10__identityEEEvT0_PT3_T1_NS0_13GridEvenShareISH_EET2_T4_
.visible .entry _ZN3cub18CUB_300001_SM_10006detail6reduce18DeviceReduceKernelINS2_10policy_hubIfyN4cuda3std3__44plusIvEEE10Policy1000EPfyS9_fNS7_10__identityEEEvT0_PT3_T1_NS0_13GridEvenShareISH_EET2_T4_(
	.param .u64 .ptr .align 1 _ZN3cub18CUB_300001_SM_10006detail6reduce18DeviceReduceKernelINS2_10policy_hubIfyN4cuda3std3__44plusIvEEE10Policy1000EPfyS9_fNS7_10__identityEEEvT0_PT3_T1_NS0_13GridEvenShareISH_EET2_T4__param_0,
	.param .u64 .ptr .align 1 _ZN3cub18CUB_300001_SM_10006detail6reduce18DeviceReduceKernelINS2_10policy_hubIfyN4cuda3std3__44plusIvEEE10Policy1000EPfyS9_fNS7_10__identityEEEvT0_PT3_T1_NS0_13GridEvenShareISH_EET2_T4__param_1,
	.param .u64 _ZN3cub18CUB_300001_SM_10006detail6reduce18DeviceReduceKernelINS2_10policy_hubIfyN4cuda3std3__44plusIvEEE10Policy1000EPfyS9_fNS7_10__identityEEEvT0_PT3_T1_NS0_13GridEvenShareISH_EET2_T4__param_2,
	.param .align 8 .b8 _ZN3cub18CUB_300001_SM_10006detail6reduce18DeviceReduceKernelINS2_10policy_hubIfyN4cuda3std3__44plusIvEEE10Policy1000EPfyS9_fNS7_10__identityEEEvT0_PT3_T1_NS0_13GridEvenShareISH_EET2_T4__param_3[72],
	.param .align 1 .b8 _ZN3cub18CUB_300001_SM_10006detail6reduce18DeviceReduceKernelINS2_10policy_hubIfyN4cuda3std3__44plusIvEEE10Policy1000EPfyS9_fNS7_10__identityEEEvT0_PT3_T1_NS0_13GridEvenShareISH_EET2_T4__param_4[1],
	.param .align 1 .b8 _ZN3cub18CUB_300001_SM_10006detail6reduce18DeviceReduceKernelINS2_10policy_hubIfyN4cuda3std3__44plusIvEEE10Policy1000EPfyS9_fNS7_10__identityEEEvT0_PT3_T1_NS0_13GridEvenShareISH_EET2_T4__param_5[1]
)
.maxntid 256
{
	.reg .pred 	%p<65>;
	.reg .b32 	%r<352>;
	.reg .b32 	%f<419>;
	.reg .b64 	%rd<174>;
	// demoted variable
	.shared .align 4 .b8 _ZZN3cub18CUB_300001_SM_10006detail6reduce18DeviceReduceKernelINS2_10policy_hubIfyN4cuda3std3__44plusIvEEE10Policy1000EPfyS9_fNS7_10__identityEEEvT0_PT3_T1_NS0_13GridEvenShareISH_EET2_T4_E12temp_storage[44];
	ld.param.u64 	%rd1, [_ZN3cub18CUB_300001_SM_10006detail6reduce18DeviceReduceKernelINS2_10policy_hubIfyN4cuda3std3__44plusIvEEE10Policy1000EPfyS9_fNS7_10__identityEEEvT0_PT3_T1_NS0_13GridEvenShareISH_EET2_T4__param_3+32];
	ld.param.u64 	%rd39, [_ZN3cub18CUB_300001_SM_10006detail6reduce18DeviceReduceKernelINS2_10policy_hubIfyN4cuda3std3__44plusIvEEE10Policy1000EPfyS9_fNS7_10__identityEEEvT0_PT3_T1_NS0_13GridEvenShareISH_EET2_T4__param_0];
	ld.param.u32 	%r1, [_ZN3cub18CUB_300001_SM_10006detail6reduce18DeviceReduceKernelINS2_10policy_hubIfyN4cuda3std3__44plusIvEEE10Policy1000EPfyS9_fNS7_10__identityEEEvT0_PT3_T1_NS0_13GridEvenShareISH_EET2_T4__param_3+40];
	mov.u32 	%r2, %ctaid.x;
	shl.b32 	%r59, %r1, 12;
	cvt.s64.s32 	%rd2, %r59;
	shl.b32 	%r60, %r2, 12;
	cvt.u64.u32 	%rd3, %r60;
	and.b64  	%rd41, %rd39, 15;
	setp.ne.s64 	%p1, %rd41, 0;
	@%p1 bra 	$L__BB11_35;
	sub.s64 	%rd4, %rd1, %rd3;
	setp.gt.u64 	%p33, %rd4, 4095;
	@%p33 bra 	$L__BB11_19;
	cvt.u32.u64 	%r271, %rd3;
	cvt.u32.u64 	%r3, %rd1;
	sub.s32 	%r4, %r3, %r271;
	mov.u32 	%r5, %tid.x;
	setp.ge.s32 	%p45, %r5, %r4;
	mov.f32 	%f399, 0f00000000;
	mov.u32 	%r335, %r5;
	@%p45 bra 	$L__BB11_4;
	add.s32 	%r274, %r271, %r5;
	mul.wide.u32 	%rd146, %r274, 4;
	add.s64 	%rd145, %rd39, %rd146;
	// begin inline asm
	ld.global.nc.u32 %r272, [%rd145];
	// end inline asm
	mov.b32 	%f399, %r272;
	add.s32 	%r335, %r5, 256;
$L__BB11_4:
	setp.ge.s32 	%p46, %r335, %r4;
	@%p46 bra 	$L__BB11_10;
	not.b32 	%r275, %r335;
	add.s32 	%r8, %r275, %r3;
	and.b32  	%r276, %r8, 768;
	setp.eq.s32 	%p47, %r276, 768;
	@%p47 bra 	$L__BB11_8;
	cvt.u64.u32 	%rd147, %r335;
	add.s64 	%rd148, %rd147, %rd3;
	shl.b64 	%rd149, %rd148, 2;
	add.s64 	%rd162, %rd39, %rd149;
	shr.u32 	%r277, %r8, 8;
	add.s32 	%r278, %r277, 1;
	and.b32  	%r279, %r278, 3;
	neg.s32 	%r333, %r279;
$L__BB11_7:
	.pragma "nounroll";
	// begin inline asm
	ld.global.nc.u32 %r280, [%rd162];
	// end inline asm
	mov.b32 	%f323, %r280;
	add.f32 	%f399, %f399, %f323;
	add.s32 	%r335, %r335, 256;
	add.s64 	%rd162, %rd162, 1024;
	add.s32 	%r333, %r333, 1;
	setp.ne.s32 	%p48, %r333, 0;
	@%p48 bra 	$L__BB11_7;
$L__BB11_8:
	sub.s32 	%r282, %r8, %r271;
	setp.lt.u32 	%p49, %r282, 768;
	@%p49 bra 	$L__BB11_10;
$L__BB11_9:
	cvt.s64.s32 	%rd155, %r335;
	add.s64 	%rd156, %rd3, %rd155;
	shl.b64 	%rd157, %rd156, 2;
	add.s64 	%rd151, %rd39, %rd157;
	// begin inline asm
	ld.global.nc.u32 %r283, [%rd151];
	// end inline asm
	mov.b32 	%f324, %r283;
	add.f32 	%f325, %f399, %f324;
	add.s64 	%rd152, %rd151, 1024;
	// begin inline asm
	ld.global.nc.u32 %r284, [%rd152];
	// end inline asm
	mov.b32 	%f326, %r284;
	add.f32 	%f327, %f325, %f326;
	add.s64 	%rd153, %rd151, 2048;
	// begin inline asm
	ld.global.nc.u32 %r285, [%rd153];
	// end inline asm
	mov.b32 	%f328, %r285;
	add.f32 	%f329, %f327, %f328;
	add.s64 	%rd154, %rd151, 3072;
	// begin inline asm
	ld.global.nc.u32 %r286, [%rd154];
	// end inline asm
	mov.b32 	%f330, %r286;
	add.f32 	%f399, %f329, %f330;
	add.s32 	%r335, %r335, 1024;
	setp.lt.s32 	%p50, %r335, %r4;
	@%p50 bra 	$L__BB11_9;
$L__BB11_10:
	setp.lt.s32 	%p51, %r4, 256;
	@%p51 bra 	$L__BB11_15;
	// begin inline asm
	mov.u32 %r311, %laneid;
	// end inline asm
	mov.b32 	%r312, 1;
	mov.b32 	%r325, 31;
	mov.b32 	%r326, -1;
	// begin inline asm
	{  .reg .f32 r0;  .reg .pred p;  shfl.sync.down.b32 r0|p, %f399, %r312, %r325, %r326;  @p add.f32 r0, r0, %f399;  mov.f32 %f366, r0;}
	// end inline asm
	mov.b32 	%r315, 2;
	// begin inline asm
	{  .reg .f32 r0;  .reg .pred p;  shfl.sync.down.b32 r0|p, %f366, %r315, %r325, %r326;  @p add.f32 r0, r0, %f366;  mov.f32 %f369, r0;}
	// end inline asm
	mov.b32 	%r318, 4;
	// begin inline asm
	{  .reg .f32 r0;  .reg .pred p;  shfl.sync.down.b32 r0|p, %f369, %r318, %r325, %r326;  @p add.f32 r0, r0, %f369;  mov.f32 %f372, r0;}
	// end inline asm
	mov.b32 	%r321, 8;
	// begin inline asm
	{  .reg .f32 r0;  .reg .pred p;  shfl.sync.down.b32 r0|p, %f372, %r321, %r325, %r326;  @p add.f32 r0, r0, %f372;  mov.f32 %f375, r0;}
	// end inline asm
	mov.b32 	%r324, 16;
	// begin inline asm
	{  .reg .f32 r0;  .reg .pred p;  shfl.sync.down.b32 r0|p, %f375, %r324, %r325, %r326;  @p add.f32 r0, r0, %f375;  mov.f32 %f418, r0;}
	// end inline asm
	setp.ne.s32 	%p62, %r311, 0;
	@%p62 bra 	$L__BB11_13;
	shr.u32 	%r327, %r5, 3;
	and.b32  	%r328, %r327, 124;
	mov.u32 	%r329, _ZZN3cub18CUB_300001_SM_10006detail6reduce18DeviceReduceKernelINS2_10policy_hubIfyN4cuda3std3__44plusIvEEE10Policy1000EPfyS9_fNS7_10__identityEEEvT0_PT3_T1_NS0_13GridEvenShareISH_EET2_T4_E12temp_storage;
	add.s32 	%r330, %r329, %r328;
	st.shared.f32 	[%r330+8], %f418;
$L__BB11_13:
	bar.sync 	0;
	setp.ne.s32 	%p63, %r5, 0;
	@%p63 bra 	$L__BB11_69;
	ld.shared.f32 	%f381, [_ZZN3cub18CUB_300001_SM_10006detail6reduce18DeviceReduceKernelINS2_10policy_hubIfyN4cuda3std3__44plusIvEEE10Policy1000EPfyS9_fNS7_10__identityEEEvT0_PT3_T1_NS0_13GridEvenShareISH_EET2_T4_E12temp_storage+12];
	add.f32 	%f382, %f418, %f381;
	ld.shared.f32 	%f383, [_ZZN3cub18CUB_300001_SM_10006detail6reduce18DeviceReduceKernelINS2_10policy_hubIfyN4cuda3std3__44plusIvEEE10Policy1000EPfyS9_fNS7_10__identityEEEvT0_PT3_T1_NS0_13GridEvenShareISH_EET2_T4_E12temp_storage+16];
	add.f32 	%f384, %f382, %f383;
	ld.shared.f32 	%f385, [_ZZN3cub18CUB_300001_SM_10006detail6reduce18DeviceReduceKernelINS2_10policy_hubIfyN4cuda3std3__44plusIvEEE10Policy1000EPfyS9_fNS7_10__identityEEEvT0_PT3_T1_NS0_13GridEvenShareISH_EET2_T4_E12temp_storage+20];
	add.f32 	%f386, %f384, %f385;
	ld.shared.f32 	%f387, [_ZZN3cub18CUB_300001_SM_10006detail6reduce18DeviceReduceKernelINS2_10policy_hubIfyN4cuda3std3__44plusIvEEE10Policy1000EPfyS9_fNS7_10__identityEEEvT0_PT3_T1_NS0_13GridEvenShareISH_EET2_T4_E12temp_storage+24];
	add.f32 	%f388, %f386, %f387;
	ld.shared.f32 	%f389, [_ZZN3cub18CUB_300001_SM_10006detail6reduce18DeviceReduceKernelINS2_10policy_hubIfyN4cuda3std3__44plusIvEEE10Policy1000EPfyS9_fNS7_10__identityEEEvT0_PT3_T1_NS0_13GridEvenShareISH_EET2_T4_E12temp_storage+28];
	add.f32 	%f390, %f388, %f389;
	ld.shared.f32 	%f391, [_ZZN3cub18CUB_300001_SM_10006detail6reduce18DeviceReduceKernelINS2_10policy_hubIfyN4cuda3std3__44plusIvEEE10Policy1000EPfyS9_fNS7_10__identityEEEvT0_PT3_T1_NS0_13GridEvenShareISH_EET2_T4_E12temp_storage+32];
	add.f32 	%f392, %f390, %f391;
	ld.shared.f32 	%f393, [_ZZN3cub18CUB_300001_SM_10006detail6reduce18DeviceReduceKernelINS2_10policy_hubIfyN4cuda3std3__44plusIvEEE10Policy1000EPfyS9_fNS7_10__identityEEEvT0_PT3_T1_NS0_13GridEvenShareISH_EET2_T4_E12temp_storage+36];
	add.f32 	%f418, %f392, %f393;
	bra.uni 	$L__BB11_69;
$L__BB11_15:
	// begin inline asm
	mov.u32 %r287, %laneid;
	// end inline asm
	and.b32  	%r303, %r5, 992;
	add.s32 	%r304, %r303, 32;
	setp.gt.s32 	%p52, %r304, %r4;
	not.b32 	%r305, %r303;
	add.s32 	%r306, %r4, %r305;
	selp.b32 	%r301, %r306, 31, %p52;
	mov.b32 	%r288, 1;
	mov.b32 	%r302, -1;
	// begin inline asm
	{  .reg .f32 r0;  .reg .pred p;  shfl.sync.down.b32 r0|p, %f399, %r288, %r301, %r302;  @p add.f32 r0, r0, %f399;  mov.f32 %f331, r0;}
	// end inline asm
	mov.b32 	%r291, 2;
	// begin inline asm
	{  .reg .f32 r0;  .reg .pred p;  shfl.sync.down.b32 r0|p, %f331, %r291, %r301, %r302;  @p add.f32 r0, r0, %f331;  mov.f32 %f334, r0;}
	// end inline asm
	mov.b32 	%r294, 4;
	// begin inline asm
	{  .reg .f32 r0;  .reg .pred p;  shfl.sync.down.b32 r0|p, %f334, %r294, %r301, %r302;  @p add.f32 r0, r0, %f334;  mov.f32 %f337, r0;}
	// end inline asm
	mov.b32 	%r297, 8;
	// begin inline asm
	{  .reg .f32 r0;  .reg .pred p;  shfl.sync.down.b32 r0|p, %f337, %r297, %r301, %r302;  @p add.f32 r0, r0, %f337;  mov.f32 %f340, r0;}
	// end inline asm
	mov.b32 	%r300, 16;
	// begin inline asm
	{  .reg .f32 r0;  .reg .pred p;  shfl.sync.down.b32 r0|p, %f340, %r300, %r301, %r302;  @p add.f32 r0, r0, %f340;  mov.f32 %f418, r0;}
	// end inline asm
	setp.ne.s32 	%p53, %r287, 0;
	@%p53 bra 	$L__BB11_17;
	shr.u32 	%r307, %r5, 3;
	and.b32  	%r308, %r307, 124;
	mov.u32 	%r309, _ZZN3cub18CUB_300001_SM_10006detail6reduce18DeviceReduceKernelINS2_10policy_hubIfyN4cuda3std3__44plusIvEEE10Policy1000EPfyS9_fNS7_10__identityEEEvT0_PT3_T1_NS0_13GridEvenShareISH_EET2_T4_E12temp_storage;
	add.s32 	%r310, %r309, %r308;
	st.shared.f32 	[%r310+8], %f418;
$L__BB11_17:
	bar.sync 	0;
	setp.ne.s32 	%p54, %r5, 0;
	@%p54 bra 	$L__BB11_69;
	setp.gt.s32 	%p55, %r4, 32;
	ld.shared.f32 	%f346, [_ZZN3cub18CUB_300001_SM_10006detail6reduce18DeviceReduceKernelINS2_10policy_hubIfyN4cuda3std3__44plusIvEEE10Policy1000EPfyS9_fNS7_10__identityEEEvT0_PT3_T1_NS0_13GridEvenShareISH_EET2_T4_E12temp_storage+12];
	add.f32 	%f347, %f418, %f346;
	selp.f32 	%f348, %f347, %f418, %p55;
	setp.gt.s32 	%p56, %r4, 64;
	ld.shared.f32 	%f349, [_ZZN3cub18CUB_300001_SM_10006detail6reduce18DeviceReduceKernelINS2_10policy_hubIfyN4cuda3std3__44plusIvEEE10Policy1000EPfyS9_fNS7_10__identityEEEvT0_PT3_T1_NS0_13GridEvenShareISH_EET2_T4_E12temp_storage+16];
	add.f32 	%f350, %f349, %f348;
	selp.f32 	%f351, %f350, %f348, %p56;
	setp.gt.s32 	%p57, %r4, 96;
	ld.shared.f32 	%f352, [_ZZN3cub18CUB_300001_SM_10006detail6reduce18DeviceReduceKernelINS2_10policy_hubIfyN4cuda3std3__44plusIvEEE10Policy1000EPfyS9_fNS7_10__identityEEEvT0_PT3_T1_NS0_13GridEvenShareISH_EET2_T4_E12temp_storage+20];
	add.f32 	%f353, %f352, %f351;
	selp.f32 	%f354, %f353, %f351, %p57;
	setp.gt.s32 	%p58, %r4, 128;
	ld.shared.f32 	%f355, [_ZZN3cub18CUB_300001_SM_10006detail6reduce18DeviceReduceKernelINS2_10policy_hubIfyN4cuda3std3__44plusIvEEE10Policy1000EPfyS9_fNS7_10__identityEEEvT0_PT3_T1_NS0_13GridEvenShareISH_EET2_T4_E12temp_storage+24];
	add.f32 	%f356, %f355, %f354;
	selp.f32 	%f357, %f356, %f354, %p58;
	setp.gt.s32 	%p59, %r4, 160;
	ld.shared.f32 	%f358, [_ZZN3cub18CUB_300001_SM_10006detail6reduce18DeviceReduceKernelINS2_10policy_hubIfyN4cuda3std3__44plusIvEEE10Policy1000EPfyS9_fNS7_10__identityEEEvT0_PT3_T1_NS0_13GridEvenShareISH_EET2_T4_E12temp_storage+28];
	add.f32 	%f359, %f358, %f357;
	selp.f32 	%f360, %f359, %f357, %p59;
	setp.gt.s32 	%p60, %r4, 192;
	ld.shared.f32 	%f361, [_ZZN3cub18CUB_300001_SM_10006detail6reduce18DeviceReduceKernelINS2_10policy_hubIfyN4cuda3std3__44plusIvEEE10Policy1000EPfyS9_fNS7_10__identityEEEvT0_PT3_T1_NS0_13GridEvenShareISH_EET2_T4_E12temp_storage+32];
	add.f32 	%f362, %f361, %f360;
	selp.f32 	%f363, %f362, %f360, %p60;
	setp.gt.s32 	%p61, %r4, 224;
	ld.shared.f32 	%f364, [_ZZN3cub18CUB_300001_SM_10006detail6reduce18DeviceReduceKernelINS2_10policy_hubIfyN4cuda3std3__44plusIvEEE10Policy1000EPfyS9_fNS7_10__identityEEEvT0_PT3_T1_NS0_13GridEvenShareISH_EET2_T4_E12temp_storage+36];
	add.f32 	%f365, %f364, %f363;
	selp.f32 	%f418, %f365, %f363, %p61;
	bra.uni 	$L__BB11_69;
$L__BB11_19:
	cvt.u32.u64 	%r195, %rd3;
	mov.u32 	%r17, %tid.x;
	shl.b32 	%r196, %r17, 2;
	add.s32 	%r197, %r195, %r196;
	mul.wide.u32 	%rd115, %r197, 4;
	add.s64 	%rd105, %rd39, %rd115;
	// begin inline asm
	ld.global.nc.v2.u64 {%rd103, %rd104}, [%rd105];
	// end inline asm
	mov.b64 	{%r198, %r199}, %rd104;
	mov.b64 	{%r200, %r201}, %rd103;
	mov.b32 	%f223, %r201;
	mov.b32 	%f224, %r200;
	mov.b32 	%f225, %r199;
	mov.b32 	%f226, %r198;
	add.s64 	%rd108, %rd105, 4096;
	// begin inline asm
	ld.global.nc.v2.u64 {%rd106, %rd107}, [%rd108];
	// end inline asm
	mov.b64 	{%r202, %r203}, %rd107;
	mov.b64 	{%r204, %r205}, %rd106;
	mov.b32 	%f227, %r205;
	mov.b32 	%f228, %r204;
	mov.b32 	%f229, %r203;
	mov.b32 	%f230, %r202;
	add.s64 	%rd111, %rd105, 8192;
	// begin inline asm
	ld.global.nc.v2.u64 {%rd109, %rd110}, [%rd111];
	// end inline asm
	mov.b64 	{%r206, %r207}, %rd110;
	mov.b64 	{%r208, %r209}, %rd109;
	mov.b32 	%f231, %r209;
	mov.b32 	%f232, %r208;
	mov.b32 	%f233, %r207;
	mov.b32 	%f234, %r206;
	add.s64 	%rd114, %rd105, 12288;
	// begin inline asm
	ld.global.nc.v2.u64 {%rd112, %rd113}, [%rd114];
	// end inline asm
	mov.b64 	{%r210, %r211}, %rd113;
	mov.b64 	{%r212, %r213}, %rd112;
	mov.b32 	%f235, %r213;
	mov.b32 	%f236, %r212;
	mov.b32 	%f237, %r211;
	mov.b32 	%f238, %r210;
	add.f32 	%f239, %f224, %f223;
	add.f32 	%f240, %f226, %f225;
	add.f32 	%f241, %f228, %f227;
	add.f32 	%f242, %f230, %f229;
	add.f32 	%f243, %f232, %f231;
	add.f32 	%f244, %f234, %f233;
	add.f32 	%f245, %f236, %f235;
	add.f32 	%f246, %f238, %f237;
	add.f32 	%f247, %f239, %f240;
	add.f32 	%f248, %f241, %f242;
	add.f32 	%f249, %f243, %f244;
	add.f32 	%f250, %f245, %f246;
	add.f32 	%f251, %f247, %f248;
	add.f32 	%f252, %f249, %f250;
	add.f32 	%f405, %f251, %f252;
	setp.lt.u64 	%p34, %rd4, %rd2;
	@%p34 bra 	$L__BB11_31;
	add.s64 	%rd164, %rd2, %rd3;
	cvt.u64.u32 	%rd116, %r17;
	add.s64 	%rd117, %rd164, %rd116;
	shl.b64 	%rd118, %rd117, 2;
	add.s64 	%rd163, %rd39, %rd118;
	mov.b32 	%r337, 0;
$L__BB11_21:
	add.s64 	%rd3, %rd3, %rd2;
	add.s64 	%rd119, %rd1, -4096;
	setp.gt.u64 	%p35, %rd3, %rd119;
	@%p35 bra 	$L__BB11_23;
	cvt.u64.u32 	%rd132, %r196;
	add.s64 	%rd133, %rd3, %rd132;
	shl.b64 	%rd134, %rd133, 2;
	add.s64 	%rd122, %rd39, %rd134;
	// begin inline asm
	ld.global.nc.v2.u64 {%rd120, %rd121}, [%rd122];
	// end inline asm
	mov.b64 	{%r216, %r217}, %rd121;
	mov.b64 	{%r218, %r219}, %rd120;
	mov.b32 	%f253, %r219;
	mov.b32 	%f254, %r218;
	mov.b32 	%f255, %r217;
	mov.b32 	%f256, %r216;
	add.s64 	%rd125, %rd122, 4096;
	// begin inline asm
	ld.global.nc.v2.u64 {%rd123, %rd124}, [%rd125];
	// end inline asm
	mov.b64 	{%r220, %r221}, %rd124;
	mov.b64 	{%r222, %r223}, %rd123;
	mov.b32 	%f257, %r223;
	mov.b32 	%f258, %r222;
	mov.b32 	%f259, %r221;
	mov.b32 	%f260, %r220;
	add.s64 	%rd128, %rd122, 8192;
	// begin inline asm
	ld.global.nc.v2.u64 {%rd126, %rd127}, [%rd128];
	// end inline asm
	mov.b64 	{%r224, %r225}, %rd127;
	mov.b64 	{%r226, %r227}, %rd126;
	mov.b32 	%f261, %r227;
	mov.b32 	%f262, %r226;
	mov.b32 	%f263, %r225;
	mov.b32 	%f264, %r224;
	add.s64 	%rd131, %rd122, 12288;
	// begin inline asm
	ld.global.nc.v2.u64 {%rd129, %rd130}, [%rd131];
	// end inline asm
	mov.b64 	{%r228, %r229}, %rd130;
	mov.b64 	{%r230, %r231}, %rd129;
	mov.b32 	%f265, %r231;
	mov.b32 	%f266, %r230;
	mov.b32 	%f267, %r229;
	mov.b32 	%f268, %r228;
	add.f32 	%f269, %f405, %f254;
	add.f32 	%f270, %f253, %f256;
	add.f32 	%f271, %f255, %f258;
	add.f32 	%f272, %f257, %f260;
	add.f32 	%f273, %f259, %f262;
	add.f32 	%f274, %f261, %f264;
	add.f32 	%f275, %f263, %f266;
	add.f32 	%f276, %f265, %f268;
	add.f32 	%f277, %f269, %f270;
	add.f32 	%f278, %f271, %f272;
	add.f32 	%f279, %f273, %f274;
	add.f32 	%f280, %f275, %f276;
	add.f32 	%f281, %f277, %f278;
	add.f32 	%f282, %f279, %f280;
	add.f32 	%f283, %f281, %f282;
	add.f32 	%f405, %f283, %f267;
	sub.s64 	%rd135, %rd1, %rd3;
	setp.lt.u64 	%p36, %rd135, %rd2;
	add.s32 	%r337, %r337, 1;
	add.s64 	%rd164, %rd164, %rd2;
	shl.b64 	%rd136, %rd2, 2;
	add.s64 	%rd163, %rd163, %rd136;
	@%p36 bra 	$L__BB11_31;
	bra.uni 	$L__BB11_21;
$L__BB11_23:
	setp.le.u64 	%p37, %rd1, %rd3;
	@%p37 bra 	$L__BB11_31;
	cvt.u32.u64 	%r232, %rd3;
	cvt.u32.u64 	%r233, %rd1;
	sub.s32 	%r20, %r233, %r232;
	setp.ge.s32 	%p38, %r17, %r20;
	@%p38 bra 	$L__BB11_31;
	cvt.u32.u64 	%r235, %rd2;
	not.b32 	%r237, %r17;
	add.s32 	%r238, %r237, %r233;
	add.s32 	%r239, %r235, %r195;
	sub.s32 	%r240, %r238, %r239;
	mul.lo.s32 	%r241, %r1, %r337;
	shl.b32 	%r242, %r241, 12;
	sub.s32 	%r21, %r240, %r242;
	shr.u32 	%r243, %r238, 8;
	add.s32 	%r22, %r243, 1;
	and.b32  	%r244, %r238, 768;
	setp.eq.s32 	%p39, %r244, 768;
	mov.u32 	%r340, %r17;
	@%p39 bra 	$L__BB11_28;
	and.b32  	%r245, %r22, 3;
	neg.s32 	%r338, %r245;
	mov.u32 	%r340, %r17;
$L__BB11_27:
	.pragma "nounroll";
	// begin inline asm
	ld.global.nc.u32 %r246, [%rd163];
	// end inline asm
	mov.b32 	%f285, %r246;
	add.f32 	%f405, %f405, %f285;
	add.s32 	%r340, %r340, 256;
	add.s64 	%rd163, %rd163, 1024;
	add.s32 	%r338, %r338, 1;
	setp.ne.s32 	%p40, %r338, 0;
	@%p40 bra 	$L__BB11_27;
$L__BB11_28:
	setp.lt.u32 	%p41, %r21, 768;
	@%p41 bra 	$L__BB11_31;
	cvt.u64.u32 	%rd138, %r340;
	add.s64 	%rd139, %rd138, %rd164;
	shl.b64 	%rd140, %rd139, 2;
	add.s64 	%rd167, %rd39, %rd140;
$L__BB11_30:
	// begin inline asm
	ld.global.nc.u32 %r247, [%rd167];
	// end inline asm
	mov.b32 	%f286, %r247;
	add.f32 	%f287, %f405, %f286;
	add.s64 	%rd142, %rd167, 1024;
	// begin inline asm
	ld.global.nc.u32 %r248, [%rd142];
	// end inline asm
	mov.b32 	%f288, %r248;
	add.f32 	%f289, %f287, %f288;
	add.s64 	%rd143, %rd167, 2048;
	// begin inline asm
	ld.global.nc.u32 %r249, [%rd143];
	// end inline asm
	mov.b32 	%f290, %r249;
	add.f32 	%f291, %f289, %f290;
	add.s64 	%rd144, %rd167, 3072;
	// begin inline asm
	ld.global.nc.u32 %r250, [%rd144];
	// end inline asm
	mov.b32 	%f292, %r250;
	add.f32 	%f405, %f291, %f292;
	add.s32 	%r340, %r340, 1024;
	add.s64 	%rd167, %rd167, 4096;
	setp.lt.s32 	%p42, %r340, %r20;
	@%p42 bra 	$L__BB11_30;
$L__BB11_31:
	// begin inline asm
	mov.u32 %r251, %laneid;
	// end inline asm
	mov.b32 	%r252, 1;
	mov.b32 	%r265, 31;
	mov.b32 	%r266, -1;
	// begin inline asm
	{  .reg .f32 r0;  .reg .pred p;  shfl.sync.down.b32 r0|p, %f405, %r252, %r265, %r266;  @p add.f32 r0, r0, %f405;  mov.f32 %f293, r0;}
	// end inline asm
	mov.b32 	%r255, 2;
	// begin inline asm
	{  .reg .f32 r0;  .reg .pred p;  shfl.sync.down.b32 r0|p, %f293, %r255, %r265, %r266;  @p add.f32 r0, r0, %f293;  mov.f32 %f296, r0;}
	// end inline asm
	mov.b32 	%r258, 4;
	// begin inline asm
	{  .reg .f32 r0;  .reg .pred p;  shfl.sync.down.b32 r0|p, %f296, %r258, %r265, %r266;  @p add.f32 r0, r0, %f296;  mov.f32 %f299, r0;}
	// end inline asm
	mov.b32 	%r261, 8;
	// begin inline asm
	{  .reg .f32 r0;  .reg .pred p;  shfl.sync.down.b32 r0|p, %f299, %r261, %r265, %r266;  @p add.f32 r0, r0, %f299;  mov.f32 %f302, r0;}
	// end inline asm
	mov.b32 	%r264, 16;
	// begin inline asm
	{  .reg .f32 r0;  .reg .pred p;  shfl.sync.down.b32 r0|p, %f302, %r264, %r265, %r266;  @p add.f32 r0, r0, %f302;  mov.f32 %f418, r0;}
	// end inline asm
	setp.ne.s32 	%p43, %r251, 0;
	@%p43 bra 	$L__BB11_33;
	shr.u32 	%r267, %r17, 3;
	and.b32  	%r268, %r267, 124;
	mov.u32 	%r269, _ZZN3cub18CUB_300001_SM_10006detail6reduce18DeviceReduceKernelINS2_10policy_hubIfyN4cuda3std3__44plusIvEEE10Policy1000EPfyS9_fNS7_10__identityEEEvT0_PT3_T1_NS0_13GridEvenShareISH_EET2_T4_E12temp_storage;
	add.s32 	%r270, %r269, %r268;
	st.shared.f32 	[%r270+8], %f418;
$L__BB11_33:
	bar.sync 	0;
	setp.ne.s32 	%p44, %r17, 0;
	@%p44 bra 	$L__BB11_69;
	ld.shared.f32 	%f308, [_ZZN3cub18CUB_300001_SM_10006detail6reduce18DeviceReduceKernelINS2_10policy_hubIfyN4cuda3std3__44plusIvEEE10Policy1000EPfyS9_fNS7_10__identityEEEvT0_PT3_T1_NS0_13GridEvenShareISH_EET2_T4_E12temp_storage+12];
	add.f32 	%f309, %f418, %f308;
	ld.shared.f32 	%f310, [_ZZN3cub18CUB_300001_SM_10006detail6reduce18DeviceReduceKernelINS2_10policy_hubIfyN4cuda3std3__44plusIvEEE10Policy1000EPfyS9_fNS7_10__identityEEEvT0_PT3_T1_NS0_13GridEvenShareISH_EET2_T4_E12temp_storage+16];
	add.f32 	%f311, %f309, %f310;
	ld.shared.f32 	%f312, [_ZZN3cub18CUB_300001_SM_10006detail6reduce18DeviceReduceKernelINS2_10policy_hubIfyN4cuda3std3__44plusIvEEE10Policy1000EPfyS9_fNS7_10__identityEEEvT0_PT3_T1_NS0_13GridEvenShareISH_EET2_T4_E12temp_storage+20];
	add.f32 	%f313, %f311, %f312;
	ld.shared.f32 	%f314, [_ZZN3cub18CUB_300001_SM_10006detail6reduce18DeviceReduceKernelINS2_10policy_hubIfyN4cuda3std3__44plusIvEEE10Policy1000EPfyS9_fNS7_10__identityEEEvT0_PT3_T1_NS0_13GridEvenShareISH_EET2_T4_E12temp_storage+24];
	add.f32 	%f315, %f313, %f314;
	ld.shared.f32 	%f316, [_ZZN3cub18CUB_300001_SM_10006detail6reduce18DeviceReduceKernelINS2_10policy_hubIfyN4cuda3std3__44plusIvEEE10Policy1000EPfyS9_fNS7_10__identityEEEvT0_PT3_T1_NS0_13GridEvenShareISH_EET2_T4_E12temp_storage+28];
	add.f32 	%f317, %f315, %f316;
	ld.shared.f32 	%f318, [_ZZN3cub18CUB_300001_SM_10006detail6reduce18DeviceReduceKernelINS2_10policy_hubIfyN4cuda3std3__44plusIvEEE10Policy1000EPfyS9_fNS7_10__identityEEEvT0_PT3_T1_NS0_13GridEvenShareISH_EET2_T4_E12temp_storage+32];
	add.f32 	%f319, %f317, %f318;
	ld.shared.f32 	%f320, [_ZZN3cub18CUB_300001_SM_10006detail6reduce18DeviceReduceKernelINS2_10policy_hubIfyN4cuda3std3__44plusIvEEE10Policy1000EPfyS9_fNS7_10__identityEEEvT0_PT3_T1_NS0_13GridEvenShareISH_EET2_T4_E12temp_storage+36];
	add.f32 	%f418, %f319, %f320;
	bra.uni 	$L__BB11_69;
$L__BB11_35:
	sub.s64 	%rd21, %rd1, %rd3;
	setp.gt.u64 	%p2, %rd21, 4095;
	@%p2 bra 	$L__BB11_53;
	cvt.u32.u64 	%r135, %rd3;
	cvt.u32.u64 	%r31, %rd1;
	sub.s32 	%r32, %r31, %r135;
	mov.u32 	%r33, %tid.x;
	setp.ge.s32 	%p14, %r33, %r32;
	mov.f32 	%f411, 0f00000000;
	mov.u32 	%r345, %r33;
	@%p14 bra 	$L__BB11_38;
	add.s32 	%r138, %r135, %r33;
	mul.wide.u32 	%rd91, %r138, 4;
	add.s64 	%rd90, %rd39, %rd91;
	// begin inline asm
	ld.global.nc.u32 %r136, [%rd90];
	// end inline asm
	mov.b32 	%f411, %r136;
	add.s32 	%r345, %r33, 256;
$L__BB11_38:
	setp.ge.s32 	%p15, %r345, %r32;
	@%p15 bra 	$L__BB11_44;
	not.b32 	%r139, %r345;
	add.s32 	%r36, %r139, %r31;
	and.b32  	%r140, %r36, 768;
	setp.eq.s32 	%p16, %r140, 768;
	@%p16 bra 	$L__BB11_42;
	cvt.u64.u32 	%rd92, %r345;
	add.s64 	%rd93, %rd92, %rd3;
	shl.b64 	%rd94, %rd93, 2;
	add.s64 	%rd168, %rd39, %rd94;
	shr.u32 	%r141, %r36, 8;
	add.s32 	%r142, %r141, 1;
	and.b32  	%r143, %r142, 3;
	neg.s32 	%r343, %r143;
$L__BB11_41:
	.pragma "nounroll";
	// begin inline asm
	ld.global.nc.u32 %r144, [%rd168];
	// end inline asm
	mov.b32 	%f152, %r144;
	add.f32 	%f411, %f411, %f152;
	add.s32 	%r345, %r345, 256;
	add.s64 	%rd168, %rd168, 1024;
	add.s32 	%r343, %r343, 1;
	setp.ne.s32 	%p17, %r343, 0;
	@%p17 bra 	$L__BB11_41;
$L__BB11_42:
	sub.s32 	%r146, %r36, %r135;
	setp.lt.u32 	%p18, %r146, 768;
	@%p18 bra 	$L__BB11_44;
$L__BB11_43:
	cvt.s64.s32 	%rd100, %r345;
	add.s64 	%rd101, %rd3, %rd100;
	shl.b64 	%rd102, %rd101, 2;
	add.s64 	%rd96, %rd39, %rd102;
	// begin inline asm
	ld.global.nc.u32 %r147, [%rd96];
	// end inline asm
	mov.b32 	%f153, %r147;
	add.f32 	%f154, %f411, %f153;
	add.s64 	%rd97, %rd96, 1024;
	// begin inline asm
	ld.global.nc.u32 %r148, [%rd97];
	// end inline asm
	mov.b32 	%f155, %r148;
	add.f32 	%f156, %f154, %f155;
	add.s64 	%rd98, %rd96, 2048;
	// begin inline asm
	ld.global.nc.u32 %r149, [%rd98];
	// end inline asm
	mov.b32 	%f157, %r149;
	add.f32 	%f158, %f156, %f157;
	add.s64 	%rd99, %rd96, 3072;
	// begin inline asm
	ld.global.nc.u32 %r150, [%rd99];
	// end inline asm
	mov.b32 	%f159, %r150;
	add.f32 	%f411, %f158, %f159;
	add.s32 	%r345, %r345, 1024;
	setp.lt.s32 	%p19, %r345, %r32;
	@%p19 bra 	$L__BB11_43;
$L__BB11_44:
	setp.lt.s32 	%p20, %r32, 256;
	@%p20 bra 	$L__BB11_49;
	// begin inline asm
	mov.u32 %r175, %laneid;
	// end inline asm
	mov.b32 	%r176, 1;
	mov.b32 	%r189, 31;
	mov.b32 	%r190, -1;
	// begin inline asm
	{  .reg .f32 r0;  .reg .pred p;  shfl.sync.down.b32 r0|p, %f411, %r176, %r189, %r190;  @p add.f32 r0, r0, %f411;  mov.f32 %f195, r0;}
	// end inline asm
	mov.b32 	%r179, 2;
	// begin inline asm
	{  .reg .f32 r0;  .reg .pred p;  shfl.sync.down.b32 r0|p, %f195, %r179, %r189, %r190;  @p add.f32 r0, r0, %f195;  mov.f32 %f198, r0;}
	// end inline asm
	mov.b32 	%r182, 4;
	// begin inline asm
	{  .reg .f32 r0;  .reg .pred p;  shfl.sync.down.b32 r0|p, %f198, %r182, %r189, %r190;  @p add.f32 r0, r0, %f198;  mov.f32 %f201, r0;}
	// end inline asm
	mov.b32 	%r185, 8;
	// begin inline asm
	{  .reg .f32 r0;  .reg .pred p;  shfl.sync.down.b32 r0|p, %f201, %r185, %r189, %r190;  @p add.f32 r0, r0, %f201;  mov.f32 %f204, r0;}
	// end inline asm
	mov.b32 	%r188, 16;
	// begin inline asm
	{  .reg .f32 r0;  .reg .pred p;  shfl.sync.down.b32 r0|p, %f204, %r188, %r189, %r190;  @p add.f32 r0, r0, %f204;  mov.f32 %f418, r0;}
	// end inline asm
	setp.ne.s32 	%p31, %r175, 0;
	@%p31 bra 	$L__BB11_47;
	shr.u32 	%r191, %r33, 3;
	and.b32  	%r192, %r191, 124;
	mov.u32 	%r193, _ZZN3cub18CUB_300001_SM_10006detail6reduce18DeviceReduceKernelINS2_10policy_hubIfyN4cuda3std3__44plusIvEEE10Policy1000EPfyS9_fNS7_10__identityEEEvT0_PT3_T1_NS0_13GridEvenShareISH_EET2_T4_E12temp_storage;
	add.s32 	%r194, %r193, %r192;
	st.shared.f32 	[%r194+8], %f418;
$L__BB11_47:
	bar.sync 	0;
	setp.ne.s32 	%p32, %r33, 0;
	@%p32 bra 	$L__BB11_69;
	ld.shared.f32 	%f210, [_ZZN3cub18CUB_300001_SM_10006detail6reduce18DeviceReduceKernelINS2_10policy_hubIfyN4cuda3std3__44plusIvEEE10Policy1000EPfyS9_fNS7_10__identityEEEvT0_PT3_T1_NS0_13GridEvenShareISH_EET2_T4_E12temp_storage+12];
	add.f32 	%f211, %f418, %f210;
	ld.shared.f32 	%f212, [_ZZN3cub18CUB_300001_SM_10006detail6reduce18DeviceReduceKernelINS2_10policy_hubIfyN4cuda3std3__44plusIvEEE10Policy1000EPfyS9_fNS7_10__identityEEEvT0_PT3_T1_NS0_13GridEvenShareISH_EET2_T4_E12temp_storage+16];
	add.f32 	%f213, %f211, %f212;
	ld.shared.f32 	%f214, [_ZZN3cub18CUB_300001_SM_10006detail6reduce18DeviceReduceKernelINS2_10policy_hubIfyN4cuda3std3__44plusIvEEE10Policy1000EPfyS9_fNS7_10__identityEEEvT0_PT3_T1_NS0_13GridEvenShareISH_EET2_T4_E12temp_storage+20];
	add.f32 	%f215, %f213, %f214;
	ld.shared.f32 	%f216, [_ZZN3cub18CUB_300001_SM_10006detail6reduce18DeviceReduceKernelINS2_10policy_hubIfyN4cuda3std3__44plusIvEEE10Policy1000EPfyS9_fNS7_10__identityEEEvT0_PT3_T1_NS0_13GridEvenShareISH_EET2_T4_E12temp_storage+24];
	add.f32 	%f217, %f215, %f216;
	ld.shared.f32 	%f218, [_ZZN3cub18CUB_300001_SM_10006detail6reduce18DeviceReduceKernelINS2_10policy_hubIfyN4cuda3std3__44plusIvEEE10Policy1000EPfyS9_fNS7_10__identityEEEvT0_PT3_T1_NS0_13GridEvenShareISH_EET2_T4_E12temp_storage+28];
	add.f32 	%f219, %f217, %f218;
	ld.shared.f32 	%f220, [_ZZN3cub18CUB_300001_SM_10006detail6reduce18DeviceReduceKernelINS2_10policy_hubIfyN4cuda3std3__44plusIvEEE10Policy1000EPfyS9_fNS7_10__identityEEEvT0_PT3_T1_NS0_13GridEvenShareISH_EET2_T4_E12temp_storage+32];
	add.f32 	%f221, %f219, %f220;
	ld.shared.f32 	%f222, [_ZZN3cub18CUB_300001_SM_10006detail6reduce18DeviceReduceKernelINS2_10policy_hubIfyN4cuda3std3__44plusIvEEE10Policy1000EPfyS9_fNS7_10__identityEEEvT0_PT3_T1_NS0_13GridEvenShareISH_EET2_T4_E12temp_storage+36];
	add.f32 	%f418, %f221, %f222;
	bra.uni 	$L__BB11_69;
$L__BB11_49:
	// begin inline asm
	mov.u32 %r151, %laneid;
	// end inline asm
	and.b32  	%r167, %r33, 992;
	add.s32 	%r168, %r167, 32;
	setp.gt.s32 	%p21, %r168, %r32;
	not.b32 	%r169, %r167;
	add.s32 	%r170, %r32, %r169;
	selp.b32 	%r165, %r170, 31, %p21;
	mov.b32 	%r152, 1;
	mov.b32 	%r166, -1;
	// begin inline asm
	{  .reg .f32 r0;  .reg .pred p;  shfl.sync.down.b32 r0|p, %f411, %r152, %r165, %r166;  @p add.f32 r0, r0, %f411;  mov.f32 %f160, r0;}
	// end inline asm
	mov.b32 	%r155, 2;
	// begin inline asm
	{  .reg .f32 r0;  .reg .pred p;  shfl.sync.down.b32 r0|p, %f160, %r155, %r165, %r166;  @p add.f32 r0, r0, %f160;  mov.f32 %f163, r0;}
	// end inline asm
	mov.b32 	%r158, 4;
	// begin inline asm
	{  .reg .f32 r0;  .reg .pred p;  shfl.sync.down.b32 r0|p, %f163, %r158, %r165, %r166;  @p add.f32 r0, r0, %f163;  mov.f32 %f166, r0;}
	// end inline asm
	mov.b32 	%r161, 8;
	// begin inline asm
	{  .reg .f32 r0;  .reg .pred p;  shfl.sync.down.b32 r0|p, %f166, %r161, %r165, %r166;  @p add.f32 r0, r0, %f166;  mov.f32 %f169, r0;}
	// end inline asm
	mov.b32 	%r164, 16;
	// begin inline asm
	{  .reg .f32 r0;  .reg .pred p;  shfl.sync.down.b32 r0|p, %f169, %r164, %r165, %r166;  @p add.f32 r0, r0, %f169;  mov.f32 %f418, r0;}
	// end inline asm
	setp.ne.s32 	%p22, %r151, 0;
	@%p22 bra 	$L__BB11_51;
	shr.u32 	%r171, %r33, 3;
	and.b32  	%r172, %r171, 124;
	mov.u32 	%r173, _ZZN3cub18CUB_300001_SM_10006detail6reduce18DeviceReduceKernelINS2_10policy_hubIfyN4cuda3std3__44plusIvEEE10Policy1000EPfyS9_fNS7_10__identityEEEvT0_PT3_T1_NS0_13GridEvenShareISH_EET2_T4_E12temp_storage;
	add.s32 	%r174, %r173, %r172;
	st.shared.f32 	[%r174+8], %f418;
$L__BB11_51:
	bar.sync 	0;
	setp.ne.s32 	%p23, %r33, 0;
	@%p23 bra 	$L__BB11_69;
	setp.gt.s32 	%p24, %r32, 32;
	ld.shared.f32 	%f175, [_ZZN3cub18CUB_300001_SM_10006detail6reduce18DeviceReduceKernelINS2_10policy_hubIfyN4cuda3std3__44plusIvEEE10Policy1000EPfyS9_fNS7_10__identityEEEvT0_PT3_T1_NS0_13GridEvenShareISH_EET2_T4_E12temp_storage+12];
	add.f32 	%f176, %f418, %f175;
	selp.f32 	%f177, %f176, %f418, %p24;
	setp.gt.s32 	%p25, %r32, 64;
	ld.shared.f32 	%f178, [_ZZN3cub18CUB_300001_SM_10006detail6reduce18DeviceReduceKernelINS2_10policy_hubIfyN4cuda3std3__44plusIvEEE10Policy1000EPfyS9_fNS7_10__identityEEEvT0_PT3_T1_NS0_13GridEvenShareISH_EET2_T4_E12temp_storage+16];
	add.f32 	%f179, %f178, %f177;
	selp.f32 	%f180, %f179, %f177, %p25;
	setp.gt.s32 	%p26, %r32, 96;
	ld.shared.f32 	%f181, [_ZZN3cub18CUB_300001_SM_10006detail6reduce18DeviceReduceKernelINS2_10policy_hubIfyN4cuda3std3__44plusIvEEE10Policy1000EPfyS9_fNS7_10__identityEEEvT0_PT3_T1_NS0_13GridEvenShareISH_EET2_T4_E12temp_storage+20];
	add.f32 	%f182, %f181, %f180;
	selp.f32 	%f183, %f182, %f180, %p26;
	setp.gt.s32 	%p27, %r32, 128;
	ld.shared.f32 	%f184, [_ZZN3cub18CUB_300001_SM_10006detail6reduce18DeviceReduceKernelINS2_10policy_hubIfyN4cuda3std3__44plusIvEEE10Policy1000EPfyS9_fNS7_10__identityEEEvT0_PT3_T1_NS0_13GridEvenShareISH_EET2_T4_E12temp_storage+24];
	add.f32 	%f185, %f184, %f183;
	selp.f32 	%f186, %f185, %f183, %p27;
	setp.gt.s32 	%p28, %r32, 160;
	ld.shared.f32 	%f187, [_ZZN3cub18CUB_300001_SM_10006detail6reduce18DeviceReduceKernelINS2_10policy_hubIfyN4cuda3std3__44plusIvEEE10Policy1000EPfyS9_fNS7_10__identityEEEvT0_PT3_T1_NS0_13GridEvenShareISH_EET2_T4_E12temp_storage+28];
	add.f32 	%f188, %f187, %f186;
	selp.f32 	%f189, %f188, %f186, %p28;
	setp.gt.s32 	%p29, %r32, 192;
	ld.shared.f32 	%f190, [_ZZN3cub18CUB_300001_SM_10006detail6reduce18DeviceReduceKernelINS2_10policy_hubIfyN4cuda3std3__44plusIvEEE10Policy1000EPfyS9_fNS7_10__identityEEEvT0_PT3_T1_NS0_13GridEvenShareISH_EET2_T4_E12temp_storage+32];
	add.f32 	%f191, %f190, %f189;
	selp.f32 	%f192, %f191, %f189, %p29;
	setp.gt.s32 	%p30, %r32, 224;
	ld.shared.f32 	%f193, [_ZZN3cub18CUB_300001_SM_10006detail6reduce18DeviceReduceKernelINS2_10policy_hubIfyN4cuda3std3__44plusIvEEE10Policy1000EPfyS9_fNS7_10__identityEEEvT0_PT3_T1_NS0_13GridEvenShareISH_EET2_T4_E12temp_storage+36];
	add.f32 	%f194, %f193, %f192;
	selp.f32 	%f418, %f194, %f192, %p30;
	bra.uni 	$L__BB11_69;
$L__BB11_53:
	cvt.u32.u64 	%r77, %rd3;
	mov.u32 	%r45, %tid.x;
	add.s32 	%r78, %r45, %r77;
	mul.wide.u32 	%rd58, %r78, 4;
	add.s64 	%rd42, %rd39, %rd58;
	// begin inline asm
	ld.global.nc.u32 %r61, [%rd42];
	// end inline asm
	mov.b32 	%f52, %r61;
	add.s64 	%rd43, %rd42, 1024;
	// begin inline asm
	ld.global.nc.u32 %r62, [%rd43];
	// end inline asm
	mov.b32 	%f53, %r62;
	add.s64 	%rd44, %rd42, 2048;
	// begin inline asm
	ld.global.nc.u32 %r63, [%rd44];
	// end inline asm
	mov.b32 	%f54, %r63;
	add.s64 	%rd45, %rd42, 3072;
	// begin inline asm
	ld.global.nc.u32 %r64, [%rd45];
	// end inline asm
	mov.b32 	%f55, %r64;
	add.s64 	%rd46, %rd42, 4096;
	// begin inline asm
	ld.global.nc.u32 %r65, [%rd46];
	// end inline asm
	mov.b32 	%f56, %r65;
	add.s64 	%rd47, %rd42, 5120;
	// begin inline asm
	ld.global.nc.u32 %r66, [%rd47];
	// end inline asm
	mov.b32 	%f57, %r66;
	add.s64 	%rd48, %rd42, 6144;
	// begin inline asm
	ld.global.nc.u32 %r67, [%rd48];
	// end inline asm
	mov.b32 	%f58, %r67;
	add.s64 	%rd49, %rd42, 7168;
	// begin inline asm
	ld.global.nc.u32 %r68, [%rd49];
	// end inline asm
	mov.b32 	%f59, %r68;
	add.s64 	%rd50, %rd42, 8192;
	// begin inline asm
	ld.global.nc.u32 %r69, [%rd50];
	// end inline asm
	mov.b32 	%f60, %r69;
	add.s64 	%rd51, %rd42, 9216;
	// begin inline asm
	ld.global.nc.u32 %r70, [%rd51];
	// end inline asm
	mov.b32 	%f61, %r70;
	add.s64 	%rd52, %rd42, 10240;
	// begin inline asm
	ld.global.nc.u32 %r71, [%rd52];
	// end inline asm
	mov.b32 	%f62, %r71;
	add.s64 	%rd53, %rd42, 11264;
	// begin inline asm
	ld.global.nc.u32 %r72, [%rd53];
	// end inline asm
	mov.b32 	%f63, %r72;
	add.s64 	%rd54, %rd42, 12288;
	// begin inline asm
	ld.global.nc.u32 %r73, [%rd54];
	// end inline asm
	mov.b32 	%f64, %r73;
	add.s64 	%rd55, %rd42, 13312;
	// begin inline asm
	ld.global.nc.u32 %r74, [%rd55];
	// end inline asm
	mov.b32 	%f65, %r74;
	add.s64 	%rd56, %rd42, 14336;
	// begin inline asm
	ld.global.nc.u32 %r75, [%rd56];
	// end inline asm
	mov.b32 	%f66, %r75;
	add.s64 	%rd57, %rd42, 15360;
	// begin inline asm
	ld.global.nc.u32 %r76, [%rd57];
	// end inline asm
	mov.b32 	%f67, %r76;
	add.f32 	%f68, %f52, %f53;
	add.f32 	%f69, %f54, %f55;
	add.f32 	%f70, %f56, %f57;
	add.f32 	%f71, %f58, %f59;
	add.f32 	%f72, %f60, %f61;
	add.f32 	%f73, %f62, %f63;
	add.f32 	%f74, %f64, %f65;
	add.f32 	%f75, %f66, %f67;
	add.f32 	%f76, %f68, %f69;
	add.f32 	%f77, %f70, %f71;
	add.f32 	%f78, %f72, %f73;
	add.f32 	%f79, %f74, %f75;
	add.f32 	%f80, %f76, %f77;
	add.f32 	%f81, %f78, %f79;
	add.f32 	%f417, %f80, %f81;
	setp.lt.u64 	%p3, %rd21, %rd2;
	@%p3 bra 	$L__BB11_65;
	cvt.u64.u32 	%rd25, %r45;
	add.s64 	%rd170, %rd2, %rd3;
	add.s64 	%rd59, %rd170, %rd25;
	shl.b64 	%rd60, %rd59, 2;
	add.s64 	%rd169, %rd39, %rd60;
	mov.b32 	%r347, 0;
$L__BB11_55:
	add.s64 	%rd3, %rd3, %rd2;
	add.s64 	%rd61, %rd1, -4096;
	setp.gt.u64 	%p4, %rd3, %rd61;
	@%p4 bra 	$L__BB11_57;
	add.s64 	%rd78, %rd3, %rd25;
	shl.b64 	%rd79, %rd78, 2;
	add.s64 	%rd62, %rd39, %rd79;
	// begin inline asm
	ld.global.nc.u32 %r80, [%rd62];
	// end inline asm
	mov.b32 	%f82, %r80;
	add.s64 	%rd63, %rd62, 1024;
	// begin inline asm
	ld.global.nc.u32 %r81, [%rd63];
	// end inline asm
	mov.b32 	%f83, %r81;
	add.s64 	%rd64, %rd62, 2048;
	// begin inline asm
	ld.global.nc.u32 %r82, [%rd64];
	// end inline asm
	mov.b32 	%f84, %r82;
	add.s64 	%rd65, %rd62, 3072;
	// begin inline asm
	ld.global.nc.u32 %r83, [%rd65];
	// end inline asm
	mov.b32 	%f85, %r83;
	add.s64 	%rd66, %rd62, 4096;
	// begin inline asm
	ld.global.nc.u32 %r84, [%rd66];
	// end inline asm
	mov.b32 	%f86, %r84;
	add.s64 	%rd67, %rd62, 5120;
	// begin inline asm
	ld.global.nc.u32 %r85, [%rd67];
	// end inline asm
	mov.b32 	%f87, %r85;
	add.s64 	%rd68, %rd62, 6144;
	// begin inline asm
	ld.global.nc.u32 %r86, [%rd68];
	// end inline asm
	mov.b32 	%f88, %r86;
	add.s64 	%rd69, %rd62, 7168;
	// begin inline asm
	ld.global.nc.u32 %r87, [%rd69];
	// end inline asm
	mov.b32 	%f89, %r87;
	add.s64 	%rd70, %rd62, 8192;
	// begin inline asm
	ld.global.nc.u32 %r88, [%rd70];
	// end inline asm
	mov.b32 	%f90, %r88;
	add.s64 	%rd71, %rd62, 9216;
	// begin inline asm
	ld.global.nc.u32 %r89, [%rd71];
	// end inline asm
	mov.b32 	%f91, %r89;
	add.s64 	%rd72, %rd62, 10240;
	// begin inline asm
	ld.global.nc.u32 %r90, [%rd72];
	// end inline asm
	mov.b32 	%f92, %r90;
	add.s64 	%rd73, %rd62, 11264;
	// begin inline asm
	ld.global.nc.u32 %r91, [%rd73];
	// end inline asm
	mov.b32 	%f93, %r91;
	add.s64 	%rd74, %rd62, 12288;
	// begin inline asm
	ld.global.nc.u32 %r92, [%rd74];
	// end inline asm
	mov.b32 	%f94, %r92;
	add.s64 	%rd75, %rd62, 13312;
	// begin inline asm
	ld.global.nc.u32 %r93, [%rd75];
	// end inline asm
	mov.b32 	%f95, %r93;
	add.s64 	%rd76, %rd62, 14336;
	// begin inline asm
	ld.global.nc.u32 %r94, [%rd76];
	// end inline asm
	mov.b32 	%f96, %r94;
	add.s64 	%rd77, %rd62, 15360;
	// begin inline asm
	ld.global.nc.u32 %r95, [%rd77];
	// end inline asm
	mov.b32 	%f97, %r95;
	add.f32 	%f98, %f417, %f82;
	add.f32 	%f99, %f83, %f84;
	add.f32 	%f100, %f85, %f86;
	add.f32 	%f101, %f87, %f88;
	add.f32 	%f102, %f89, %f90;
	add.f32 	%f103, %f91, %f92;
	add.f32 	%f104, %f93, %f94;
	add.f32 	%f105, %f95, %f96;
	add.f32 	%f106, %f98, %f99;
	add.f32 	%f107, %f100, %f101;
	add.f32 	%f108, %f102, %f103;
	add.f32 	%f109, %f104, %f105;
	add.f32 	%f110, %f106, %f107;
	add.f32 	%f111, %f108, %f109;
	add.f32 	%f112, %f110, %f111;
	add.f32 	%f417, %f112, %f97;
	sub.s64 	%rd80, %rd1, %rd3;
	setp.lt.u64 	%p5, %rd80, %rd2;
	add.s32 	%r347, %r347, 1;
	add.s64 	%rd170, %rd170, %rd2;
	shl.b64 	%rd81, %rd2, 2;
	add.s64 	%rd169, %rd169, %rd81;
	@%p5 bra 	$L__BB11_65;
	bra.uni 	$L__BB11_55;
$L__BB11_57:
	setp.le.u64 	%p6, %rd1, %rd3;
	@%p6 bra 	$L__BB11_65;
	cvt.u32.u64 	%r96, %rd3;
	cvt.u32.u64 	%r97, %rd1;
	sub.s32 	%r48, %r97, %r96;
	setp.ge.s32 	%p7, %r45, %r48;
	@%p7 bra 	$L__BB11_65;
	cvt.u32.u64 	%r99, %rd2;
	not.b32 	%r101, %r45;
	add.s32 	%r102, %r101, %r97;
	add.s32 	%r103, %r99, %r77;
	sub.s32 	%r104, %r102, %r103;
	mul.lo.s32 	%r105, %r1, %r347;
	shl.b32 	%r106, %r105, 12;
	sub.s32 	%r49, %r104, %r106;
	shr.u32 	%r107, %r102, 8;
	add.s32 	%r50, %r107, 1;
	and.b32  	%r108, %r102, 768;
	setp.eq.s32 	%p8, %r108, 768;
	mov.u32 	%r350, %r45;
	@%p8 bra 	$L__BB11_62;
	and.b32  	%r109, %r50, 3;
	neg.s32 	%r348, %r109;
	mov.u32 	%r350, %r45;
$L__BB11_61:
	.pragma "nounroll";
	// begin inline asm
	ld.global.nc.u32 %r110, [%rd169];
	// end inline asm
	mov.b32 	%f114, %r110;
	add.f32 	%f417, %f417, %f114;
	add.s32 	%r350, %r350, 256;
	add.s64 	%rd169, %rd169, 1024;
	add.s32 	%r348, %r348, 1;
	setp.ne.s32 	%p9, %r348, 0;
	@%p9 bra 	$L__BB11_61;
$L__BB11_62:
	setp.lt.u32 	%p10, %r49, 768;
	@%p10 bra 	$L__BB11_65;
	cvt.u64.u32 	%rd83, %r350;
	add.s64 	%rd84, %rd83, %rd170;
	shl.b64 	%rd85, %rd84, 2;
	add.s64 	%rd173, %rd39, %rd85;
$L__BB11_64:
	// begin inline asm
	ld.global.nc.u32 %r111, [%rd173];
	// end inline asm
	mov.b32 	%f115, %r111;
	add.f32 	%f116, %f417, %f115;
	add.s64 	%rd87, %rd173, 1024;
	// begin inline asm
	ld.global.nc.u32 %r112, [%rd87];
	// end inline asm
	mov.b32 	%f117, %r112;
	add.f32 	%f118, %f116, %f117;
	add.s64 	%rd88, %rd173, 2048;
	// begin inline asm
	ld.global.nc.u32 %r113, [%rd88];
	// end inline asm
	mov.b32 	%f119, %r113;
	add.f32 	%f120, %f118, %f119;
	add.s64 	%rd89, %rd173, 3072;
	// begin inline asm
	ld.global.nc.u32 %r114, [%rd89];
	// end inline asm
	mov.b32 	%f121, %r114;
	add.f32 	%f417, %f120, %f121;
	add.s32 	%r350, %r350, 1024;
	add.s64 	%rd173, %rd173, 4096;
	setp.lt.s32 	%p11, %r350, %r48;
	@%p11 bra 	$L__BB11_64;
$L__BB11_65:
	// begin inline asm
	mov.u32 %r115, %laneid;
	// end inline asm
	mov.b32 	%r116, 1;
	mov.b32 	%r129, 31;
	mov.b32 	%r130, -1;
	// begin inline asm
	{  .reg .f32 r0;  .reg .pred p;  shfl.sync.down.b32 r0|p, %f417, %r116, %r129, %r130;  @p add.f32 r0, r0, %f417;  mov.f32 %f122, r0;}
	// end inline asm
	mov.b32 	%r119, 2;
	// begin inline asm
	{  .reg .f32 r0;  .reg .pred p;  shfl.sync.down.b32 r0|p, %f122, %r119, %r129, %r130;  @p add.f32 r0, r0, %f122;  mov.f32 %f125, r0;}
	// end inline asm
	mov.b32 	%r122, 4;
	// begin inline asm
	{  .reg .f32 r0;  .reg .pred p;  shfl.sync.down.b32 r0|p, %f125, %r122, %r129, %r130;  @p add.f32 r0, r0, %f125;  mov.f32 %f128, r0;}
	// end inline asm
	mov.b32 	%r125, 8;
	// begin inline asm
	{  .reg .f32 r0;  .reg .pred p;  shfl.sync.down.b32 r0|p, %f128, %r125, %r129, %r130;  @p add.f32 r0, r0, %f128;  mov.f32 %f131, r0;}
	// end inline asm
	mov.b32 	%r128, 16;
	// begin inline asm
	{  .reg .f32 r0;  .reg .pred p;  shfl.sync.down.b32 r0|p, %f131, %r128, %r129, %r130;  @p add.f32 r0, r0, %f131;  mov.f32 %f418, r0;}
	// end inline asm
	setp.ne.s32 	%p12, %r115, 0;
	@%p12 bra 	$L__BB11_67;
	shr.u32 	%r131, %r45, 3;
	and.b32  	%r132, %r131, 124;
	mov.u32 	%r133, _ZZN3cub18CUB_300001_SM_10006detail6reduce18DeviceReduceKernelINS2_10policy_hubIfyN4cuda3std3__44plusIvEEE10Policy1000EPfyS9_fNS7_10__identityEEEvT0_PT3_T1_NS0_13GridEvenShareISH_EET2_T4_E12temp_storage;
	add.s32 	%r134, %r133, %r132;
	st.shared.f32 	[%r134+8], %f418;
$L__BB11_67:
	bar.sync 	0;
	setp.ne.s32 	%p13, %r45, 0;
	@%p13 bra 	$L__BB11_69;
	ld.shared.f32 	%f137, [_ZZN3cub18CUB_300001_SM_10006detail6reduce18DeviceReduceKernelINS2_10policy_hubIfyN4cuda3std3__44plusIvEEE10Policy1000EPfyS9_fNS7_10__identityEEEvT0_PT3_T1_NS0_13GridEvenShareISH_EET2_T4_E12temp_storage+12];
	add.f32 	%f138, %f418, %f137;
	ld.shared.f32 	%f139, [_ZZN3cub18CUB_300001_SM_10006detail6reduce18DeviceReduceKernelINS2_10policy_hubIfyN4cuda3std3__44plusIvEEE10Policy1000EPfyS9_fNS7_10__identityEEEvT0_PT3_T1_NS0_13GridEvenShareISH_EET2_T4_E12temp_storage+16];
	add.f32 	%f140, %f138, %f139;
	ld.shared.f32 	%f141, [_ZZN3cub18CUB_300001_SM_10006detail6reduce18DeviceReduceKernelINS2_10policy_hubIfyN4cuda3std3__44plusIvEEE10Policy1000EPfyS9_fNS7_10__identityEEEvT0_PT3_T1_NS0_13GridEvenShareISH_EET2_T4_E12temp_storage+20];
	add.f32 	%f142, %f140, %f141;
	ld.shared.f32 	%f143, [_ZZN3cub18CUB_300001_SM_10006detail6reduce18DeviceReduceKernelINS2_10policy_hubIfyN4cuda3std3__44plusIvEEE10Policy1000EPfyS9_fNS7_10__identityEEEvT0_PT3_T1_NS0_13GridEvenShareISH_EET2_T4_E12temp_storage+24];
	add.f32 	%f144, %f142, %f143;
	ld.shared.f32 	%f145, [_ZZN3cub18CUB_300001_SM_10006detail6reduce18DeviceReduceKernelINS2_10policy_hubIfyN4cuda3std3__44plusIvEEE10Policy1000EPfyS9_fNS7_10__identityEEEvT0_PT3_T1_NS0_13GridEvenShareISH_EET2_T4_E12temp_storage+28];
	add.f32 	%f146, %f144, %f145;
	ld.shared.f32 	%f147, [_ZZN3cub18CUB_300001_SM_10006detail6reduce18DeviceReduceKernelINS2_10policy_hubIfyN4cuda3std3__44plusIvEEE10Policy1000EPfyS9_fNS7_10__identityEEEvT0_PT3_T1_NS0_13GridEvenShareISH_EET2_T4_E12temp_storage+32];
	add.f32 	%f148, %f146, %f147;
	ld.shared.f32 	%f149, [_ZZN3cub18CUB_300001_SM_10006detail6reduce18DeviceReduceKernelINS2_10policy_hubIfyN4cuda3std3__44plusIvEEE10Policy1000EPfyS9_fNS7_10__identityEEEvT0_PT3_T1_NS0_13GridEvenShareISH_EET2_T4_E12temp_storage+36];
	add.f32 	%f418, %f148, %f149;
$L__BB11_69:
	mov.u32 	%r331, %tid.x;
	setp.ne.s32 	%p64, %r331, 0;
	@%p64 bra 	$L__BB11_71;
	ld.param.u64 	%rd161, [_ZN3cub18CUB_300001_SM_10006detail6reduce18DeviceReduceKernelINS2_10policy_hubIfyN4cuda3std3__44plusIvEEE10Policy1000EPfyS9_fNS7_10__identityEEEvT0_PT3_T1_NS0_13GridEvenShareISH_EET2_T4__param_1];
	cvta.to.global.u64 	%rd158, %rd161;
	mul.wide.u32 	%rd159, %r2, 4;
	add.s64 	%rd160, %rd158, %rd159;
	st.global.f32 	[%rd160], %f418;
$L__BB11_71:
	ret;

}
	// .globl	_ZN3cub18CUB_300001_SM_10006detail6reduce28DeviceReduceSingleTileKernelINS2_10policy_hubIfyN4cuda3std3__44plusIvEEE10Policy1000EPfSC_iS9_ffNS7_10__identityEEEvT0_T1_T2_T3_T4_T6_
.visible .entry _ZN3cub18CUB_300001_SM_10006detail6reduce28DeviceReduceSingleTileKernelINS2_10policy_hubIfyN4cuda3std3__44plusIvEEE10Policy1000EPfSC_iS9_ffNS7_10__identityEEEvT0_T1_T2_T3_T4_T6_(
	.param .u64 .ptr .align 1 _ZN3cub18CUB_300001_SM_10006detail6reduce28DeviceReduceSingleTileKernelINS2_10policy_hubIfyN4cuda3std3__44plusIvEEE10Policy1000EPfSC_iS9_ffNS7_10__identityEEEvT0_T1_T2_T3_T4_T6__param_0,
	.param .u64 .ptr .align 1 _ZN3cub18CUB_300001_SM_10006detail6reduce28DeviceReduceSingleTileKernelINS2_10policy_hubIfyN4cuda3std3__44plusIvEEE10Policy1000EPfSC_iS9_ffNS7_10__identityEEEvT0_T1_T2_T3_T4_T6__param_1,
	.param .u32 _ZN3cub18CUB_300001_SM_10006detail6reduce28DeviceReduceSingleTileKernelINS2_10policy_hubIfyN4cuda3std3__44plusIvEEE10Policy1000EPfSC_iS9_ffNS7_10__identityEEEvT0_T1_T2_T3_T4_T6__param_2,
	.param .align 1 .b8 _ZN3cub18CUB_300001_SM_10006detail6reduce28DeviceReduceSingleTileKernelINS2_10policy_hubIfyN4cuda3std3__44plusIvEEE10Policy1000EPfSC_iS9_ffNS7_10__identityEEEvT0_T1_T2_T3_T4_T6__param_3[1],
	.param .f32 _ZN3cub18CUB_300001_SM_10006detail6reduce28DeviceReduceSingleTileKernelINS2_10policy_hubIfyN4cuda3std3__44plusIvEEE10Policy1000EPfSC_iS9_ffNS7_10__identityEEEvT0_T1_T2_T3_T4_T6__param_4,
	.param .align 1 .b8 _ZN3cub18CUB_300001_SM_10006detail6reduce28DeviceReduceSingleTileKernelINS2_10policy_hubIfyN4cuda3std3__44plusIvEEE10Policy1000EPfSC_iS9_ffNS7_10__identityEEEvT0_T1_T2_T3_T4_T6__param_5[1]
)
.maxntid 256
.minnctapersm 1
{
	.reg .pred 	%p<67>;
	.reg .b32 	%r<339>;
	.reg .b32 	%f<425>;
	.reg .b64 	%rd<125>;
	// demoted variable
	.shared .align 4 .b8 _ZZN3cub18CUB_300001_SM_10006detail6reduce28DeviceReduceSingleTileKernelINS2_10policy_hubIfyN4cuda3std3__44plusIvEEE10Policy1000EPfSC_iS9_ffNS7_10__identityEEEvT0_T1_T2_T3_T4_T6_E12temp_storage[44];
	ld.param.u64 	%rd16, [_ZN3cub18CUB_300001_SM_10006detail6reduce28DeviceReduceSingleTileKernelINS2_10policy_hubIfyN4cuda3std3__44plusIvEEE10Policy1000EPfSC_iS9_ffNS7_10__identityEEEvT0_T1_T2_T3_T4_T6__param_0];
	ld.param.u64 	%rd17, [_ZN3cub18CUB_300001_SM_10006detail6reduce28DeviceReduceSingleTileKernelINS2_10policy_hubIfyN4cuda3std3__44plusIvEEE10Policy1000EPfSC_iS9_ffNS7_10__identityEEEvT0_T1_T2_T3_T4_T6__param_1];
	ld.param.u32 	%r67, [_ZN3cub18CUB_300001_SM_10006detail6reduce28DeviceReduceSingleTileKernelINS2_10policy_hubIfyN4cuda3std3__44plusIvEEE10Policy1000EPfSC_iS9_ffNS7_10__identityEEEvT0_T1_T2_T3_T4_T6__param_2];
	ld.param.f32 	%f54, [_ZN3cub18CUB_300001_SM_10006detail6reduce28DeviceReduceSingleTileKernelINS2_10policy_hubIfyN4cuda3std3__44plusIvEEE10Policy1000EPfSC_iS9_ffNS7_10__identityEEEvT0_T1_T2_T3_T4_T6__param_4];
	cvta.to.global.u64 	%rd1, %rd17;
	setp.ne.s32 	%p1, %r67, 0;
	@%p1 bra 	$L__BB12_3;
	mov.u32 	%r312, %tid.x;
	setp.ne.s32 	%p66, %r312, 0;
	@%p66 bra 	$L__BB12_74;
	st.global.f32 	[%rd1], %f54;
	bra.uni 	$L__BB12_74;
$L__BB12_3:
	and.b64  	%rd18, %rd16, 15;
	setp.ne.s64 	%p2, %rd18, 0;
	@%p2 bra 	$L__BB12_38;
	setp.gt.s32 	%p34, %r67, 4095;
	@%p34 bra 	$L__BB12_22;
	mov.u32 	%r1, %tid.x;
	setp.ge.s32 	%p46, %r1, %r67;
	mov.f32 	%f403, 0f00000000;
	mov.u32 	%r316, %r1;
	@%p46 bra 	$L__BB12_7;
	mul.wide.u32 	%rd113, %r1, 4;
	add.s64 	%rd112, %rd16, %rd113;
	// begin inline asm
	ld.global.nc.u32 %r256, [%rd112];
	// end inline asm
	mov.b32 	%f403, %r256;
	add.s32 	%r316, %r1, 256;
$L__BB12_7:
	setp.ge.s32 	%p47, %r316, %r67;
	@%p47 bra 	$L__BB12_13;
	not.b32 	%r257, %r316;
	add.s32 	%r4, %r67, %r257;
	and.b32  	%r258, %r4, 768;
	setp.eq.s32 	%p48, %r258, 768;
	@%p48 bra 	$L__BB12_11;
	mul.wide.u32 	%rd114, %r316, 4;
	add.s64 	%rd121, %rd16, %rd114;
	shr.u32 	%r259, %r4, 8;
	add.s32 	%r260, %r259, 1;
	and.b32  	%r261, %r260, 3;
	neg.s32 	%r314, %r261;
$L__BB12_10:
	.pragma "nounroll";
	// begin inline asm
	ld.global.nc.u32 %r262, [%rd121];
	// end inline asm
	mov.b32 	%f326, %r262;
	add.f32 	%f403, %f403, %f326;
	add.s32 	%r316, %r316, 256;
	add.s64 	%rd121, %rd121, 1024;
	add.s32 	%r314, %r314, 1;
	setp.ne.s32 	%p49, %r314, 0;
	@%p49 bra 	$L__BB12_10;
$L__BB12_11:
	setp.lt.u32 	%p50, %r4, 768;
	@%p50 bra 	$L__BB12_13;
$L__BB12_12:
	mul.wide.s32 	%rd120, %r316, 4;
	add.s64 	%rd116, %rd16, %rd120;
	// begin inline asm
	ld.global.nc.u32 %r263, [%rd116];
	// end inline asm
	mov.b32 	%f327, %r263;
	add.f32 	%f328, %f403, %f327;
	add.s64 	%rd117, %rd116, 1024;
	// begin inline asm
	ld.global.nc.u32 %r264, [%rd117];
	// end inline asm
	mov.b32 	%f329, %r264;
	add.f32 	%f330, %f328, %f329;
	add.s64 	%rd118, %rd116, 2048;
	// begin inline asm
	ld.global.nc.u32 %r265, [%rd118];
	// end inline asm
	mov.b32 	%f331, %r265;
	add.f32 	%f332, %f330, %f331;
	add.s64 	%rd119, %rd116, 3072;
	// begin inline asm
	ld.global.nc.u32 %r266, [%rd119];
	// end inline asm
	mov.b32 	%f333, %r266;
	add.f32 	%f403, %f332, %f333;
	add.s32 	%r316, %r316, 1024;
	setp.lt.s32 	%p51, %r316, %r67;
	@%p51 bra 	$L__BB12_12;
$L__BB12_13:
	setp.lt.s32 	%p52, %r67, 256;
	@%p52 bra 	$L__BB12_18;
	// begin inline asm
	mov.u32 %r291, %laneid;
	// end inline asm
	mov.b32 	%r292, 1;
	mov.b32 	%r305, 31;
	mov.b32 	%r306, -1;
	// begin inline asm
	{  .reg .f32 r0;  .reg .pred p;  shfl.sync.down.b32 r0|p, %f403, %r292, %r305, %r306;  @p add.f32 r0, r0, %f403;  mov.f32 %f369, r0;}
	// end inline asm
	mov.b32 	%r295, 2;
	// begin inline asm
	{  .reg .f32 r0;  .reg .pred p;  shfl.sync.down.b32 r0|p, %f369, %r295, %r305, %r306;  @p add.f32 r0, r0, %f369;  mov.f32 %f372, r0;}
	// end inline asm
	mov.b32 	%r298, 4;
	// begin inline asm
	{  .reg .f32 r0;  .reg .pred p;  shfl.sync.down.b32 r0|p, %f372, %r298, %r305, %r306;  @p add.f32 r0, r0, %f372;  mov.f32 %f375, r0;}
	// end inline asm
	mov.b32 	%r301, 8;
	// begin inline asm
	{  .reg .f32 r0;  .reg .pred p;  shfl.sync.down.b32 r0|p, %f375, %r301, %r305, %r306;  @p add.f32 r0, r0, %f375;  mov.f32 %f378, r0;}
	// end inline asm
	mov.b32 	%r304, 16;
	// begin inline asm
	{  .reg .f32 r0;  .reg .pred p;  shfl.sync.down.b32 r0|p, %f378, %r304, %r305, %r306;  @p add.f32 r0, r0, %f378;  mov.f32 %f424, r0;}
	// end inline asm
	setp.ne.s32 	%p63, %r291, 0;
	@%p63 bra 	$L__BB12_16;
	shr.u32 	%r307, %r1, 3;
	and.b32  	%r308, %r307, 124;
	mov.u32 	%r309, _ZZN3cub18CUB_300001_SM_10006detail6reduce28DeviceReduceSingleTileKernelINS2_10policy_hubIfyN4cuda3std3__44plusIvEEE10Policy1000EPfSC_iS9_ffNS7_10__identityEEEvT0_T1_T2_T3_T4_T6_E12temp_storage;
	add.s32 	%r310, %r309, %r308;
	st.shared.f32 	[%r310+8], %f424;
$L__BB12_16:
	bar.sync 	0;
	setp.ne.s32 	%p64, %r1, 0;
	@%p64 bra 	$L__BB12_72;
	ld.shared.f32 	%f384, [_ZZN3cub18CUB_300001_SM_10006detail6reduce28DeviceReduceSingleTileKernelINS2_10policy_hubIfyN4cuda3std3__44plusIvEEE10Policy1000EPfSC_iS9_ffNS7_10__identityEEEvT0_T1_T2_T3_T4_T6_E12temp_storage+12];
	add.f32 	%f385, %f424, %f384;
	ld.shared.f32 	%f386, [_ZZN3cub18CUB_300001_SM_10006detail6reduce28DeviceReduceSingleTileKernelINS2_10policy_hubIfyN4cuda3std3__44plusIvEEE10Policy1000EPfSC_iS9_ffNS7_10__identityEEEvT0_T1_T2_T3_T4_T6_E12temp_storage+16];
	add.f32 	%f387, %f385, %f386;
	ld.shared.f32 	%f388, [_ZZN3cub18CUB_300001_SM_10006detail6reduce28DeviceReduceSingleTileKernelINS2_10policy_hubIfyN4cuda3std3__44plusIvEEE10Policy1000EPfSC_iS9_ffNS7_10__identityEEEvT0_T1_T2_T3_T4_T6_E12temp_storage+20];
	add.f32 	%f389, %f387, %f388;
	ld.shared.f32 	%f390, [_ZZN3cub18CUB_300001_SM_10006detail6reduce28DeviceReduceSingleTileKernelINS2_10policy_hubIfyN4cuda3std3__44plusIvEEE10Policy1000EPfSC_iS9_ffNS7_10__identityEEEvT0_T1_T2_T3_T4_T6_E12temp_storage+24];
	add.f32 	%f391, %f389, %f390;
	ld.shared.f32 	%f392, [_ZZN3cub18CUB_300001_SM_10006detail6reduce28DeviceReduceSingleTileKernelINS2_10policy_hubIfyN4cuda3std3__44plusIvEEE10Policy1000EPfSC_iS9_ffNS7_10__identityEEEvT0_T1_T2_T3_T4_T6_E12temp_storage+28];
	add.f32 	%f393, %f391, %f392;
	ld.shared.f32 	%f394, [_ZZN3cub18CUB_300001_SM_10006detail6reduce28DeviceReduceSingleTileKernelINS2_10policy_hubIfyN4cuda3std3__44plusIvEEE10Policy1000EPfSC_iS9_ffNS7_10__identityEEEvT0_T1_T2_T3_T4_T6_E12temp_storage+32];
	add.f32 	%f395, %f393, %f394;
	ld.shared.f32 	%f396, [_ZZN3cub18CUB_300001_SM_10006detail6reduce28DeviceReduceSingleTileKernelINS2_10policy_hubIfyN4cuda3std3__44plusIvEEE10Policy1000EPfSC_iS9_ffNS7_10__identityEEEvT0_T1_T2_T3_T4_T6_E12temp_storage+36];
	add.f32 	%f424, %f395, %f396;
	bra.uni 	$L__BB12_72;
$L__BB12_18:
	// begin inline asm
	mov.u32 %r267, %laneid;
	// end inline asm
	and.b32  	%r283, %r1, 992;
	add.s32 	%r284, %r283, 32;
	setp.gt.s32 	%p53, %r284, %r67;
	not.b32 	%r285, %r283;
	add.s32 	%r286, %r67, %r285;
	selp.b32 	%r281, %r286, 31, %p53;
	mov.b32 	%r268, 1;
	mov.b32 	%r282, -1;
	// begin inline asm
	{  .reg .f32 r0;  .reg .pred p;  shfl.sync.down.b32 r0|p, %f403, %r268, %r281, %r282;  @p add.f32 r0, r0, %f403;  mov.f32 %f334, r0;}
	// end inline asm
	mov.b32 	%r271, 2;
	// begin inline asm
	{  .reg .f32 r0;  .reg .pred p;  shfl.sync.down.b32 r0|p, %f334, %r271, %r281, %r282;  @p add.f32 r0, r0, %f334;  mov.f32 %f337, r0;}
	// end inline asm
	mov.b32 	%r274, 4;
	// begin inline asm
	{  .reg .f32 r0;  .reg .pred p;  shfl.sync.down.b32 r0|p, %f337, %r274, %r281, %r282;  @p add.f32 r0, r0, %f337;  mov.f32 %f340, r0;}
	// end inline asm
	mov.b32 	%r277, 8;
	// begin inline asm
	{  .reg .f32 r0;  .reg .pred p;  shfl.sync.down.b32 r0|p, %f340, %r277, %r281, %r282;  @p add.f32 r0, r0, %f340;  mov.f32 %f343, r0;}
	// end inline asm
	mov.b32 	%r280, 16;
	// begin inline asm
	{  .reg .f32 r0;  .reg .pred p;  shfl.sync.down.b32 r0|p, %f343, %r280, %r281, %r282;  @p add.f32 r0, r0, %f343;  mov.f32 %f424, r0;}
	// end inline asm
	setp.ne.s32 	%p54, %r267, 0;
	@%p54 bra 	$L__BB12_20;
	shr.u32 	%r287, %r1, 3;
	and.b32  	%r288, %r287, 124;
	mov.u32 	%r289, _ZZN3cub18CUB_300001_SM_10006detail6reduce28DeviceReduceSingleTileKernelINS2_10policy_hubIfyN4cuda3std3__44plusIvEEE10Policy1000EPfSC_iS9_ffNS7_10__identityEEEvT0_T1_T2_T3_T4_T6_E12temp_storage;
	add.s32 	%r290, %r289, %r288;
	st.shared.f32 	[%r290+8], %f424;
$L__BB12_20:
	bar.sync 	0;
	setp.ne.s32 	%p55, %r1, 0;
	@%p55 bra 	$L__BB12_72;
	setp.gt.s32 	%p56, %r67, 32;
	ld.shared.f32 	%f349, [_ZZN3cub18CUB_300001_SM_10006detail6reduce28DeviceReduceSingleTileKernelINS2_10policy_hubIfyN4cuda3std3__44plusIvEEE10Policy1000EPfSC_iS9_ffNS7_10__identityEEEvT0_T1_T2_T3_T4_T6_E12temp_storage+12];
	add.f32 	%f350, %f424, %f349;
	selp.f32 	%f351, %f350, %f424, %p56;
	setp.gt.s32 	%p57, %r67, 64;
	ld.shared.f32 	%f352, [_ZZN3cub18CUB_300001_SM_10006detail6reduce28DeviceReduceSingleTileKernelINS2_10policy_hubIfyN4cuda3std3__44plusIvEEE10Policy1000EPfSC_iS9_ffNS7_10__identityEEEvT0_T1_T2_T3_T4_T6_E12temp_storage+16];
	add.f32 	%f353, %f352, %f351;
	selp.f32 	%f354, %f353, %f351, %p57;
	setp.gt.s32 	%p58, %r67, 96;
	ld.shared.f32 	%f355, [_ZZN3cub18CUB_300001_SM_10006detail6reduce28DeviceReduceSingleTileKernelINS2_10policy_hubIfyN4cuda3std3__44plusIvEEE10Policy1000EPfSC_iS9_ffNS7_10__identityEEEvT0_T1_T2_T3_T4_T6_E12temp_storage+20];
	add.f32 	%f356, %f355, %f354;
	selp.f32 	%f357, %f356, %f354, %p58;
	setp.gt.s32 	%p59, %r67, 128;
	ld.shared.f32 	%f358, [_ZZN3cub18CUB_300001_SM_10006detail6reduce28DeviceReduceSingleTileKernelINS2_10policy_hubIfyN4cuda3std3__44plusIvEEE10Policy1000EPfSC_iS9_ffNS7_10__identityEEEvT0_T1_T2_T3_T4_T6_E12temp_storage+24];
	add.f32 	%f359, %f358, %f357;
	selp.f32 	%f360, %f359, %f357, %p59;
	setp.gt.s32 	%p60, %r67, 160;
	ld.shared.f32 	%f361, [_ZZN3cub18CUB_300001_SM_10006detail6reduce28DeviceReduceSingleTileKernelINS2_10policy_hubIfyN4cuda3std3__44plusIvEEE10Policy1000EPfSC_iS9_ffNS7_10__identityEEEvT0_T1_T2_T3_T4_T6_E12temp_storage+28];
	add.f32 	%f362, %f361, %f360;
	selp.f32 	%f363, %f362, %f360, %p60;
	setp.gt.s32 	%p61, %r67, 192;
	ld.shared.f32 	%f364, [_ZZN3cub18CUB_300001_SM_10006detail6reduce28DeviceReduceSingleTileKernelINS2_10policy_hubIfyN4cuda3std3__44plusIvEEE10Policy1000EPfSC_iS9_ffNS7_10__identityEEEvT0_T1_T2_T3_T4_T6_E12temp_storage+32];
	add.f32 	%f365, %f364, %f363;
	selp.f32 	%f366, %f365, %f363, %p61;
	setp.gt.s32 	%p62, %r67, 224;
	ld.shared.f32 	%f367, [_ZZN3cub18CUB_300001_SM_10006detail6reduce28DeviceReduceSingleTileKernelINS2_10policy_hubIfyN4cuda3std3__44plusIvEEE10Policy1000EPfSC_iS9_ffNS7_10__identityEEEvT0_T1_T2_T3_T4_T6_E12temp_storage+36];
	add.f32 	%f368, %f367, %f366;
	selp.f32 	%f424, %f368, %f366, %p62;
	bra.uni 	$L__BB12_72;
$L__BB12_22:
	mov.u32 	%r13, %tid.x;
	shl.b32 	%r190, %r13, 2;
	mul.wide.u32 	%rd86, %r190, 4;
	add.s64 	%rd76, %rd16, %rd86;
	// begin inline asm
	ld.global.nc.v2.u64 {%rd74, %rd75}, [%rd76];
	// end inline asm
	mov.b64 	{%r191, %r192}, %rd75;
	mov.b64 	{%r193, %r194}, %rd74;
	mov.b32 	%f226, %r194;
	mov.b32 	%f227, %r193;
	mov.b32 	%f228, %r192;
	mov.b32 	%f229, %r191;
	add.s64 	%rd79, %rd76, 4096;
	// begin inline asm
	ld.global.nc.v2.u64 {%rd77, %rd78}, [%rd79];
	// end inline asm
	mov.b64 	{%r195, %r196}, %rd78;
	mov.b64 	{%r197, %r198}, %rd77;
	mov.b32 	%f230, %r198;
	mov.b32 	%f231, %r197;
	mov.b32 	%f232, %r196;
	mov.b32 	%f233, %r195;
	add.s64 	%rd82, %rd76, 8192;
	// begin inline asm
	ld.global.nc.v2.u64 {%rd80, %rd81}, [%rd82];
	// end inline asm
	mov.b64 	{%r199, %r200}, %rd81;
	mov.b64 	{%r201, %r202}, %rd80;
	mov.b32 	%f234, %r202;
	mov.b32 	%f235, %r201;
	mov.b32 	%f236, %r200;
	mov.b32 	%f237, %r199;
	add.s64 	%rd85, %rd76, 12288;
	// begin inline asm
	ld.global.nc.v2.u64 {%rd83, %rd84}, [%rd85];
	// end inline asm
	mov.b64 	{%r203, %r204}, %rd84;
	mov.b64 	{%r205, %r206}, %rd83;
	mov.b32 	%f238, %r206;
	mov.b32 	%f239, %r205;
	mov.b32 	%f240, %r204;
	mov.b32 	%f241, %r203;
	add.f32 	%f242, %f227, %f226;
	add.f32 	%f243, %f229, %f228;
	add.f32 	%f244, %f231, %f230;
	add.f32 	%f245, %f233, %f232;
	add.f32 	%f246, %f235, %f234;
	add.f32 	%f247, %f237, %f236;
	add.f32 	%f248, %f239, %f238;
	add.f32 	%f249, %f241, %f240;
	add.f32 	%f250, %f242, %f243;
	add.f32 	%f251, %f244, %f245;
	add.f32 	%f252, %f246, %f247;
	add.f32 	%f253, %f248, %f249;
	add.f32 	%f254, %f250, %f251;
	add.f32 	%f255, %f252, %f253;
	add.f32 	%f410, %f254, %f255;
	setp.lt.u32 	%p35, %r67, 8192;
	mov.b32 	%r319, 4096;
	@%p35 bra 	$L__BB12_26;
	add.s32 	%r14, %r67, -4096;
	mov.b32 	%r319, 4096;
$L__BB12_24:
	mul.wide.s32 	%rd99, %r319, 4;
	add.s64 	%rd89, %rd76, %rd99;
	// begin inline asm
	ld.global.nc.v2.u64 {%rd87, %rd88}, [%rd89];
	// end inline asm
	mov.b64 	{%r208, %r209}, %rd88;
	mov.b64 	{%r210, %r211}, %rd87;
	mov.b32 	%f256, %r211;
	mov.b32 	%f257, %r210;
	mov.b32 	%f258, %r209;
	mov.b32 	%f259, %r208;
	add.s64 	%rd92, %rd89, 4096;
	// begin inline asm
	ld.global.nc.v2.u64 {%rd90, %rd91}, [%rd92];
	// end inline asm
	mov.b64 	{%r212, %r213}, %rd91;
	mov.b64 	{%r214, %r215}, %rd90;
	mov.b32 	%f260, %r215;
	mov.b32 	%f261, %r214;
	mov.b32 	%f262, %r213;
	mov.b32 	%f263, %r212;
	add.s64 	%rd95, %rd89, 8192;
	// begin inline asm
	ld.global.nc.v2.u64 {%rd93, %rd94}, [%rd95];
	// end inline asm
	mov.b64 	{%r216, %r217}, %rd94;
	mov.b64 	{%r218, %r219}, %rd93;
	mov.b32 	%f264, %r219;
	mov.b32 	%f265, %r218;
	mov.b32 	%f266, %r217;
	mov.b32 	%f267, %r216;
	add.s64 	%rd98, %rd89, 12288;
	// begin inline asm
	ld.global.nc.v2.u64 {%rd96, %rd97}, [%rd98];
	// end inline asm
	mov.b64 	{%r220, %r221}, %rd97;
	mov.b64 	{%r222, %r223}, %rd96;
	mov.b32 	%f268, %r223;
	mov.b32 	%f269, %r222;
	mov.b32 	%f270, %r221;
	mov.b32 	%f271, %r220;
	add.f32 	%f272, %f410, %f257;
	add.f32 	%f273, %f256, %f259;
	add.f32 	%f274, %f258, %f261;
	add.f32 	%f275, %f260, %f263;
	add.f32 	%f276, %f262, %f265;
	add.f32 	%f277, %f264, %f267;
	add.f32 	%f278, %f266, %f269;
	add.f32 	%f279, %f268, %f271;
	add.f32 	%f280, %f272, %f273;
	add.f32 	%f281, %f274, %f275;
	add.f32 	%f282, %f276, %f277;
	add.f32 	%f283, %f278, %f279;
	add.f32 	%f284, %f280, %f281;
	add.f32 	%f285, %f282, %f283;
	add.f32 	%f286, %f284, %f285;
	add.f32 	%f410, %f286, %f270;
	sub.s32 	%r224, %r67, %r319;
	setp.lt.s32 	%p36, %r224, 4096;
	@%p36 bra 	$L__BB12_34;
	add.s32 	%r319, %r319, 4096;
	setp.le.s32 	%p37, %r319, %r14;
	@%p37 bra 	$L__BB12_24;
$L__BB12_26:
	setp.le.s32 	%p38, %r67, %r319;
	@%p38 bra 	$L__BB12_34;
	sub.s32 	%r18, %r67, %r319;
	setp.ge.s32 	%p39, %r13, %r18;
	@%p39 bra 	$L__BB12_34;
	not.b32 	%r225, %r13;
	add.s32 	%r226, %r67, %r225;
	sub.s32 	%r19, %r226, %r319;
	and.b32  	%r227, %r19, 768;
	setp.eq.s32 	%p40, %r227, 768;
	mov.u32 	%r323, %r13;
	@%p40 bra 	$L__BB12_31;
	add.s32 	%r321, %r13, %r319;
	shr.u32 	%r228, %r19, 8;
	add.s32 	%r229, %r228, 1;
	and.b32  	%r230, %r229, 3;
	neg.s32 	%r320, %r230;
	mov.u32 	%r323, %r13;
$L__BB12_30:
	.pragma "nounroll";
	mul.wide.u32 	%rd101, %r321, 4;
	add.s64 	%rd100, %rd16, %rd101;
	// begin inline asm
	ld.global.nc.u32 %r231, [%rd100];
	// end inline asm
	mov.b32 	%f288, %r231;
	add.f32 	%f410, %f410, %f288;
	add.s32 	%r323, %r323, 256;
	add.s32 	%r321, %r321, 256;
	add.s32 	%r320, %r320, 1;
	setp.ne.s32 	%p41, %r320, 0;
	@%p41 bra 	$L__BB12_30;
$L__BB12_31:
	setp.lt.u32 	%p42, %r19, 768;
	@%p42 bra 	$L__BB12_34;
	cvt.u64.u32 	%rd102, %r323;
	cvt.u64.u32 	%rd103, %r319;
	add.s64 	%rd104, %rd102, %rd103;
	shl.b64 	%rd105, %rd104, 2;
	add.s64 	%rd106, %rd105, %rd16;
	add.s64 	%rd122, %rd106, 2048;
	add.s32 	%r324, %r323, %r319;
$L__BB12_33:
	mul.wide.u32 	%rd111, %r324, 4;
	add.s64 	%rd107, %rd16, %rd111;
	// begin inline asm
	ld.global.nc.u32 %r232, [%rd107];
	// end inline asm
	mov.b32 	%f289, %r232;
	add.f32 	%f290, %f410, %f289;
	add.s64 	%rd108, %rd122, -1024;
	// begin inline asm
	ld.global.nc.u32 %r233, [%rd108];
	// end inline asm
	mov.b32 	%f291, %r233;
	add.f32 	%f292, %f290, %f291;
	// begin inline asm
	ld.global.nc.u32 %r234, [%rd122];
	// end inline asm
	mov.b32 	%f293, %r234;
	add.f32 	%f294, %f292, %f293;
	add.s64 	%rd110, %rd122, 1024;
	// begin inline asm
	ld.global.nc.u32 %r235, [%rd110];
	// end inline asm
	mov.b32 	%f295, %r235;
	add.f32 	%f410, %f294, %f295;
	add.s32 	%r323, %r323, 1024;
	add.s64 	%rd122, %rd122, 4096;
	add.s32 	%r324, %r324, 1024;
	setp.lt.s32 	%p43, %r323, %r18;
	@%p43 bra 	$L__BB12_33;
$L__BB12_34:
	// begin inline asm
	mov.u32 %r236, %laneid;
	// end inline asm
	mov.b32 	%r237, 1;
	mov.b32 	%r250, 31;
	mov.b32 	%r251, -1;
	// begin inline asm
	{  .reg .f32 r0;  .reg .pred p;  shfl.sync.down.b32 r0|p, %f410, %r237, %r250, %r251;  @p add.f32 r0, r0, %f410;  mov.f32 %f296, r0;}
	// end inline asm
	mov.b32 	%r240, 2;
	// begin inline asm
	{  .reg .f32 r0;  .reg .pred p;  shfl.sync.down.b32 r0|p, %f296, %r240, %r250, %r251;  @p add.f32 r0, r0, %f296;  mov.f32 %f299, r0;}
	// end inline asm
	mov.b32 	%r243, 4;
	// begin inline asm
	{  .reg .f32 r0;  .reg .pred p;  shfl.sync.down.b32 r0|p, %f299, %r243, %r250, %r251;  @p add.f32 r0, r0, %f299;  mov.f32 %f302, r0;}
	// end inline asm
	mov.b32 	%r246, 8;
	// begin inline asm
	{  .reg .f32 r0;  .reg .pred p;  shfl.sync.down.b32 r0|p, %f302, %r246, %r250, %r251;  @p add.f32 r0, r0, %f302;  mov.f32 %f305, r0;}
	// end inline asm
	mov.b32 	%r249, 16;
	// begin inline asm
	{  .reg .f32 r0;  .reg .pred p;  shfl.sync.down.b32 r0|p, %f305, %r249, %r250, %r251;  @p add.f32 r0, r0, %f305;  mov.f32 %f424, r0;}
	// end inline asm
	setp.ne.s32 	%p44, %r236, 0;
	@%p44 bra 	$L__BB12_36;
	shr.u32 	%r252, %r13, 3;
	and.b32  	%r253, %r252, 124;
	mov.u32 	%r254, _ZZN3cub18CUB_300001_SM_10006detail6reduce28DeviceReduceSingleTileKernelINS2_10policy_hubIfyN4cuda3std3__44plusIvEEE10Policy1000EPfSC_iS9_ffNS7_10__identityEEEvT0_T1_T2_T3_T4_T6_E12temp_storage;
	add.s32 	%r255, %r254, %r253;
	st.shared.f32 	[%r255+8], %f424;
$L__BB12_36:
	bar.sync 	0;
	setp.ne.s32 	%p45, %r13, 0;
	@%p45 bra 	$L__BB12_72;
	ld.shared.f32 	%f311, [_ZZN3cub18CUB_300001_SM_10006detail6reduce28DeviceReduceSingleTileKernelINS2_10policy_hubIfyN4cuda3std3__44plusIvEEE10Policy1000EPfSC_iS9_ffNS7_10__identityEEEvT0_T1_T2_T3_T4_T6_E12temp_storage+12];
	add.f32 	%f312, %f424, %f311;
	ld.shared.f32 	%f313, [_ZZN3cub18CUB_300001_SM_10006detail6reduce28DeviceReduceSingleTileKernelINS2_10policy_hubIfyN4cuda3std3__44plusIvEEE10Policy1000EPfSC_iS9_ffNS7_10__identityEEEvT0_T1_T2_T3_T4_T6_E12temp_storage+16];
	add.f32 	%f314, %f312, %f313;
	ld.shared.f32 	%f315, [_ZZN3cub18CUB_300001_SM_10006detail6reduce28DeviceReduceSingleTileKernelINS2_10policy_hubIfyN4cuda3std3__44plusIvEEE10Policy1000EPfSC_iS9_ffNS7_10__identityEEEvT0_T1_T2_T3_T4_T6_E12temp_storage+20];
	add.f32 	%f316, %f314, %f315;
	ld.shared.f32 	%f317, [_ZZN3cub18CUB_300001_SM_10006detail6reduce28DeviceReduceSingleTileKernelINS2_10policy_hubIfyN4cuda3std3__44plusIvEEE10Policy1000EPfSC_iS9_ffNS7_10__identityEEEvT0_T1_T2_T3_T4_T6_E12temp_storage+24];
	add.f32 	%f318, %f316, %f317;
	ld.shared.f32 	%f319, [_ZZN3cub18CUB_300001_SM_10006detail6reduce28DeviceReduceSingleTileKernelINS2_10policy_hubIfyN4cuda3std3__44plusIvEEE10Policy1000EPfSC_iS9_ffNS7_10__identityEEEvT0_T1_T2_T3_T4_T6_E12temp_storage+28];
	add.f32 	%f320, %f318, %f319;
	ld.shared.f32 	%f321, [_ZZN3cub18CUB_300001_SM_10006detail6reduce28DeviceReduceSingleTileKernelINS2_10policy_hubIfyN4cuda3std3__44plusIvEEE10Policy1000EPfSC_iS9_ffNS7_10__identityEEEvT0_T1_T2_T3_T4_T6_E12temp_storage+32];
	add.f32 	%f322, %f320, %f321;
	ld.shared.f32 	%f323, [_ZZN3cub18CUB_300001_SM_10006detail6reduce28DeviceReduceSingleTileKernelINS2_10policy_hubIfyN4cuda3std3__44plusIvEEE10Policy1000EPfSC_iS9_ffNS7_10__identityEEEvT0_T1_T2_T3_T4_T6_E12temp_storage+36];
	add.f32 	%f424, %f322, %f323;
	bra.uni 	$L__BB12_72;
$L__BB12_38:
	setp.gt.s32 	%p3, %r67, 4095;
	@%p3 bra 	$L__BB12_56;
	mov.u32 	%r34, %tid.x;
	setp.ge.s32 	%p15, %r34, %r67;
	mov.f32 	%f416, 0f00000000;
	mov.u32 	%r329, %r34;
	@%p15 bra 	$L__BB12_41;
	mul.wide.u32 	%rd66, %r34, 4;
	add.s64 	%rd65, %rd16, %rd66;
	// begin inline asm
	ld.global.nc.u32 %r134, [%rd65];
	// end inline asm
	mov.b32 	%f416, %r134;
	add.s32 	%r329, %r34, 256;
$L__BB12_41:
	setp.ge.s32 	%p16, %r329, %r67;
	@%p16 bra 	$L__BB12_47;
	not.b32 	%r135, %r329;
	add.s32 	%r37, %r67, %r135;
	and.b32  	%r136, %r37, 768;
	setp.eq.s32 	%p17, %r136, 768;
	@%p17 bra 	$L__BB12_45;
	mul.wide.u32 	%rd67, %r329, 4;
	add.s64 	%rd123, %rd16, %rd67;
	shr.u32 	%r137, %r37, 8;
	add.s32 	%r138, %r137, 1;
	and.b32  	%r139, %r138, 3;
	neg.s32 	%r327, %r139;
$L__BB12_44:
	.pragma "nounroll";
	// begin inline asm
	ld.global.nc.u32 %r140, [%rd123];
	// end inline asm
	mov.b32 	%f155, %r140;
	add.f32 	%f416, %f416, %f155;
	add.s32 	%r329, %r329, 256;
	add.s64 	%rd123, %rd123, 1024;
	add.s32 	%r327, %r327, 1;
	setp.ne.s32 	%p18, %r327, 0;
	@%p18 bra 	$L__BB12_44;
$L__BB12_45:
	setp.lt.u32 	%p19, %r37, 768;
	@%p19 bra 	$L__BB12_47;
$L__BB12_46:
	mul.wide.s32 	%rd73, %r329, 4;
	add.s64 	%rd69, %rd16, %rd73;
	// begin inline asm
	ld.global.nc.u32 %r141, [%rd69];
	// end inline asm
	mov.b32 	%f156, %r141;
	add.f32 	%f157, %f416, %f156;
	add.s64 	%rd70, %rd69, 1024;
	// begin inline asm
	ld.global.nc.u32 %r142, [%rd70];
	// end inline asm
	mov.b32 	%f158, %r142;
	add.f32 	%f159, %f157, %f158;
	add.s64 	%rd71, %rd69, 2048;
	// begin inline asm
	ld.global.nc.u32 %r143, [%rd71];
	// end inline asm
	mov.b32 	%f160, %r143;
	add.f32 	%f161, %f159, %f160;
	add.s64 	%rd72, %rd69, 3072;
	// begin inline asm
	ld.global.nc.u32 %r144, [%rd72];
	// end inline asm
	mov.b32 	%f162, %r144;
	add.f32 	%f416, %f161, %f162;
	add.s32 	%r329, %r329, 1024;
	setp.lt.s32 	%p20, %r329, %r67;
	@%p20 bra 	$L__BB12_46;
$L__BB12_47:
	setp.lt.s32 	%p21, %r67, 256;
	@%p21 bra 	$L__BB12_52;
	// begin inline asm
	mov.u32 %r169, %laneid;
	// end inline asm
	mov.b32 	%r170, 1;
	mov.b32 	%r183, 31;
	mov.b32 	%r184, -1;
	// begin inline asm
	{  .reg .f32 r0;  .reg .pred p;  shfl.sync.down.b32 r0|p, %f416, %r170, %r183, %r184;  @p add.f32 r0, r0, %f416;  mov.f32 %f198, r0;}
	// end inline asm
	mov.b32 	%r173, 2;
	// begin inline asm
	{  .reg .f32 r0;  .reg .pred p;  shfl.sync.down.b32 r0|p, %f198, %r173, %r183, %r184;  @p add.f32 r0, r0, %f198;  mov.f32 %f201, r0;}
	// end inline asm
	mov.b32 	%r176, 4;
	// begin inline asm
	{  .reg .f32 r0;  .reg .pred p;  shfl.sync.down.b32 r0|p, %f201, %r176, %r183, %r184;  @p add.f32 r0, r0, %f201;  mov.f32 %f204, r0;}
	// end inline asm
	mov.b32 	%r179, 8;
	// begin inline asm
	{  .reg .f32 r0;  .reg .pred p;  shfl.sync.down.b32 r0|p, %f204, %r179, %r183, %r184;  @p add.f32 r0, r0, %f204;  mov.f32 %f207, r0;}
	// end inline asm
	mov.b32 	%r182, 16;
	// begin inline asm
	{  .reg .f32 r0;  .reg .pred p;  shfl.sync.down.b32 r0|p, %f207, %r182, %r183, %r184;  @p add.f32 r0, r0, %f207;  mov.f32 %f424, r0;}
	// end inline asm
	setp.ne.s32 	%p32, %r169, 0;
	@%p32 bra 	$L__BB12_50;
	shr.u32 	%r185, %r34, 3;
	and.b32  	%r186, %r185, 124;
	mov.u32 	%r187, _ZZN3cub18CUB_300001_SM_10006detail6reduce28DeviceReduceSingleTileKernelINS2_10policy_hubIfyN4cuda3std3__44plusIvEEE10Policy1000EPfSC_iS9_ffNS7_10__identityEEEvT0_T1_T2_T3_T4_T6_E12temp_storage;
	add.s32 	%r188, %r187, %r186;
	st.shared.f32 	[%r188+8], %f424;
$L__BB12_50:
	bar.sync 	0;
	setp.ne.s32 	%p33, %r34, 0;
	@%p33 bra 	$L__BB12_72;
	ld.shared.f32 	%f213, [_ZZN3cub18CUB_300001_SM_10006detail6reduce28DeviceReduceSingleTileKernelINS2_10policy_hubIfyN4cuda3std3__44plusIvEEE10Policy1000EPfSC_iS9_ffNS7_10__identityEEEvT0_T1_T2_T3_T4_T6_E12temp_storage+12];
	add.f32 	%f214, %f424, %f213;
	ld.shared.f32 	%f215, [_ZZN3cub18CUB_300001_SM_10006detail6reduce28DeviceReduceSingleTileKernelINS2_10policy_hubIfyN4cuda3std3__44plusIvEEE10Policy1000EPfSC_iS9_ffNS7_10__identityEEEvT0_T1_T2_T3_T4_T6_E12temp_storage+16];
	add.f32 	%f216, %f214, %f215;
	ld.shared.f32 	%f217, [_ZZN3cub18CUB_300001_SM_10006detail6reduce28DeviceReduceSingleTileKernelINS2_10policy_hubIfyN4cuda3std3__44plusIvEEE10Policy1000EPfSC_iS9_ffNS7_10__identityEEEvT0_T1_T2_T3_T4_T6_E12temp_storage+20];
	add.f32 	%f218, %f216, %f217;
	ld.shared.f32 	%f219, [_ZZN3cub18CUB_300001_SM_10006detail6reduce28DeviceReduceSingleTileKernelINS2_10policy_hubIfyN4cuda3std3__44plusIvEEE10Policy1000EPfSC_iS9_ffNS7_10__identityEEEvT0_T1_T2_T3_T4_T6_E12temp_storage+24];
	add.f32 	%f220, %f218, %f219;
	ld.shared.f32 	%f221, [_ZZN3cub18CUB_300001_SM_10006detail6reduce28DeviceReduceSingleTileKernelINS2_10policy_hubIfyN4cuda3std3__44plusIvEEE10Policy1000EPfSC_iS9_ffNS7_10__identityEEEvT0_T1_T2_T3_T4_T6_E12temp_storage+28];
	add.f32 	%f222, %f220, %f221;
	ld.shared.f32 	%f223, [_ZZN3cub18CUB_300001_SM_10006detail6reduce28DeviceReduceSingleTileKernelINS2_10policy_hubIfyN4cuda3std3__44plusIvEEE10Policy1000EPfSC_iS9_ffNS7_10__identityEEEvT0_T1_T2_T3_T4_T6_E12temp_storage+32];
	add.f32 	%f224, %f222, %f223;
	ld.shared.f32 	%f225, [_ZZN3cub18CUB_300001_SM_10006detail6reduce28DeviceReduceSingleTileKernelINS2_10policy_hubIfyN4cuda3std3__44plusIvEEE10Policy1000EPfSC_iS9_ffNS7_10__identityEEEvT0_T1_T2_T3_T4_T6_E12temp_storage+36];
	add.f32 	%f424, %f224, %f225;
	bra.uni 	$L__BB12_72;
$L__BB12_52:
	// begin inline asm
	mov.u32 %r145, %laneid;
	// end inline asm
	and.b32  	%r161, %r34, 992;
	add.s32 	%r162, %r161, 32;
	setp.gt.s32 	%p22, %r162, %r67;
	not.b32 	%r163, %r161;
	add.s32 	%r164, %r67, %r163;
	selp.b32 	%r159, %r164, 31, %p22;
	mov.b32 	%r146, 1;
	mov.b32 	%r160, -1;
	// begin inline asm
	{  .reg .f32 r0;  .reg .pred p;  shfl.sync.down.b32 r0|p, %f416, %r146, %r159, %r160;  @p add.f32 r0, r0, %f416;  mov.f32 %f163, r0;}
	// end inline asm
	mov.b32 	%r149, 2;
	// begin inline asm
	{  .reg .f32 r0;  .reg .pred p;  shfl.sync.down.b32 r0|p, %f163, %r149, %r159, %r160;  @p add.f32 r0, r0, %f163;  mov.f32 %f166, r0;}
	// end inline asm
	mov.b32 	%r152, 4;
	// begin inline asm
	{  .reg .f32 r0;  .reg .pred p;  shfl.sync.down.b32 r0|p, %f166, %r152, %r159, %r160;  @p add.f32 r0, r0, %f166;  mov.f32 %f169, r0;}
	// end inline asm
	mov.b32 	%r155, 8;
	// begin inline asm
	{  .reg .f32 r0;  .reg .pred p;  shfl.sync.down.b32 r0|p, %f169, %r155, %r159, %r160;  @p add.f32 r0, r0, %f169;  mov.f32 %f172, r0;}
	// end inline asm
	mov.b32 	%r158, 16;
	// begin inline asm
	{  .reg .f32 r0;  .reg .pred p;  shfl.sync.down.b32 r0|p, %f172, %r158, %r159, %r160;  @p add.f32 r0, r0, %f172;  mov.f32 %f424, r0;}
	// end inline asm
	setp.ne.s32 	%p23, %r145, 0;
	@%p23 bra 	$L__BB12_54;
	shr.u32 	%r165, %r34, 3;
	and.b32  	%r166, %r165, 124;
	mov.u32 	%r167, _ZZN3cub18CUB_300001_SM_10006detail6reduce28DeviceReduceSingleTileKernelINS2_10policy_hubIfyN4cuda3std3__44plusIvEEE10Policy1000EPfSC_iS9_ffNS7_10__identityEEEvT0_T1_T2_T3_T4_T6_E12temp_storage;
	add.s32 	%r168, %r167, %r166;
	st.shared.f32 	[%r168+8], %f424;
$L__BB12_54:
	bar.sync 	0;
	setp.ne.s32 	%p24, %r34, 0;
	@%p24 bra 	$L__BB12_72;
	setp.gt.s32 	%p25, %r67, 32;
	ld.shared.f32 	%f178, [_ZZN3cub18CUB_300001_SM_10006detail6reduce28DeviceReduceSingleTileKernelINS2_10policy_hubIfyN4cuda3std3__44plusIvEEE10Policy1000EPfSC_iS9_ffNS7_10__identityEEEvT0_T1_T2_T3_T4_T6_E12temp_storage+12];
	add.f32 	%f179, %f424, %f178;
	selp.f32 	%f180, %f179, %f424, %p25;
	setp.gt.s32 	%p26, %r67, 64;
	ld.shared.f32 	%f181, [_ZZN3cub18CUB_300001_SM_10006detail6reduce28DeviceReduceSingleTileKernelINS2_10policy_hubIfyN4cuda3std3__44plusIvEEE10Policy1000EPfSC_iS9_ffNS7_10__identityEEEvT0_T1_T2_T3_T4_T6_E12temp_storage+16];
	add.f32 	%f182, %f181, %f180;
	selp.f32 	%f183, %f182, %f180, %p26;
	setp.gt.s32 	%p27, %r67, 96;
	ld.shared.f32 	%f184, [_ZZN3cub18CUB_300001_SM_10006detail6reduce28DeviceReduceSingleTileKernelINS2_10policy_hubIfyN4cuda3std3__44plusIvEEE10Policy1000EPfSC_iS9_ffNS7_10__identityEEEvT0_T1_T2_T3_T4_T6_E12temp_storage+20];
	add.f32 	%f185, %f184, %f183;
	selp.f32 	%f186, %f185, %f183, %p27;
	setp.gt.s32 	%p28, %r67, 128;
	ld.shared.f32 	%f187, [_ZZN3cub18CUB_300001_SM_10006detail6reduce28DeviceReduceSingleTileKernelINS2_10policy_hubIfyN4cuda3std3__44plusIvEEE10Policy1000EPfSC_iS9_ffNS7_10__identityEEEvT0_T1_T2_T3_T4_T6_E12temp_storage+24];
	add.f32 	%f188, %f187, %f186;
	selp.f32 	%f189, %f188, %f186, %p28;
	setp.gt.s32 	%p29, %r67, 160;
	ld.shared.f32 	%f190, [_ZZN3cub18CUB_300001_SM_10006detail6reduce28DeviceReduceSingleTileKernelINS2_10policy_hubIfyN4cuda3std3__44plusIvEEE10Policy1000EPfSC_iS9_ffNS7_10__identityEEEvT0_T1_T2_T3_T4_T6_E12temp_storage+28];
	add.f32 	%f191, %f190, %f189;
	selp.f32 	%f192, %f191, %f189, %p29;
	setp.gt.s32 	%p30, %r67, 192;
	ld.shared.f32 	%f193, [_ZZN3cub18CUB_300001_SM_10006detail6reduce28DeviceReduceSingleTileKernelINS2_10policy_hubIfyN4cuda3std3__44plusIvEEE10Policy1000EPfSC_iS9_ffNS7_10__identityEEEvT0_T1_T2_T3_T4_T6_E12temp_storage+32];
	add.f32 	%f194, %f193, %f192;
	selp.f32 	%f195, %f194, %f192, %p30;
	setp.gt.s32 	%p31, %r67, 224;
	ld.shared.f32 	%f196, [_ZZN3cub18CUB_300001_SM_10006detail6reduce28DeviceReduceSingleTileKernelINS2_10policy_hubIfyN4cuda3std3__44plusIvEEE10Policy1000EPfSC_iS9_ffNS7_10__identityEEEvT0_T1_T2_T3_T4_T6_E12temp_storage+36];
	add.f32 	%f197, %f196, %f195;
	selp.f32 	%f424, %f197, %f195, %p31;
	bra.uni 	$L__BB12_72;
$L__BB12_56:
	mov.u32 	%r46, %tid.x;
	mul.wide.u32 	%rd35, %r46, 4;
	add.s64 	%rd19, %rd16, %rd35;
	// begin inline asm
	ld.global.nc.u32 %r68, [%rd19];
	// end inline asm
	mov.b32 	%f55, %r68;
	add.s64 	%rd20, %rd19, 1024;
	// begin inline asm
	ld.global.nc.u32 %r69, [%rd20];
	// end inline asm
	mov.b32 	%f56, %r69;
	add.s64 	%rd21, %rd19, 2048;
	// begin inline asm
	ld.global.nc.u32 %r70, [%rd21];
	// end inline asm
	mov.b32 	%f57, %r70;
	add.s64 	%rd22, %rd19, 3072;
	// begin inline asm
	ld.global.nc.u32 %r71, [%rd22];
	// end inline asm
	mov.b32 	%f58, %r71;
	add.s64 	%rd23, %rd19, 4096;
	// begin inline asm
	ld.global.nc.u32 %r72, [%rd23];
	// end inline asm
	mov.b32 	%f59, %r72;
	add.s64 	%rd24, %rd19, 5120;
	// begin inline asm
	ld.global.nc.u32 %r73, [%rd24];
	// end inline asm
	mov.b32 	%f60, %r73;
	add.s64 	%rd25, %rd19, 6144;
	// begin inline asm
	ld.global.nc.u32 %r74, [%rd25];
	// end inline asm
	mov.b32 	%f61, %r74;
	add.s64 	%rd26, %rd19, 7168;
	// begin inline asm
	ld.global.nc.u32 %r75, [%rd26];
	// end inline asm
	mov.b32 	%f62, %r75;
	add.s64 	%rd27, %rd19, 8192;
	// begin inline asm
	ld.global.nc.u32 %r76, [%rd27];
	// end inline asm
	mov.b32 	%f63, %r76;
	add.s64 	%rd28, %rd19, 9216;
	// begin inline asm
	ld.global.nc.u32 %r77, [%rd28];
	// end inline asm
	mov.b32 	%f64, %r77;
	add.s64 	%rd29, %rd19, 10240;
	// begin inline asm
	ld.global.nc.u32 %r78, [%rd29];
	// end inline asm
	mov.b32 	%f65, %r78;
	add.s64 	%rd30, %rd19, 11264;
	// begin inline asm
	ld.global.nc.u32 %r79, [%rd30];
	// end inline asm
	mov.b32 	%f66, %r79;
	add.s64 	%rd31, %rd19, 12288;
	// begin inline asm
	ld.global.nc.u32 %r80, [%rd31];
	// end inline asm
	mov.b32 	%f67, %r80;
	add.s64 	%rd32, %rd19, 13312;
	// begin inline asm
	ld.global.nc.u32 %r81, [%rd32];
	// end inline asm
	mov.b32 	%f68, %r81;
	add.s64 	%rd33, %rd19, 14336;
	// begin inline asm
	ld.global.nc.u32 %r82, [%rd33];
	// end inline asm
	mov.b32 	%f69, %r82;
	add.s64 	%rd34, %rd19, 15360;
	// begin inline asm
	ld.global.nc.u32 %r83, [%rd34];
	// end inline asm
	mov.b32 	%f70, %r83;
	add.f32 	%f71, %f55, %f56;
	add.f32 	%f72, %f57, %f58;
	add.f32 	%f73, %f59, %f60;
	add.f32 	%f74, %f61, %f62;
	add.f32 	%f75, %f63, %f64;
	add.f32 	%f76, %f65, %f66;
	add.f32 	%f77, %f67, %f68;
	add.f32 	%f78, %f69, %f70;
	add.f32 	%f79, %f71, %f72;
	add.f32 	%f80, %f73, %f74;
	add.f32 	%f81, %f75, %f76;
	add.f32 	%f82, %f77, %f78;
	add.f32 	%f83, %f79, %f80;
	add.f32 	%f84, %f81, %f82;
	add.f32 	%f423, %f83, %f84;
	setp.lt.u32 	%p4, %r67, 8192;
	mov.b32 	%r332, 4096;
	@%p4 bra 	$L__BB12_60;
	add.s32 	%r47, %r67, -4096;
	mov.b32 	%r332, 4096;
$L__BB12_58:
	mul.wide.s32 	%rd52, %r332, 4;
	add.s64 	%rd36, %rd19, %rd52;
	// begin inline asm
	ld.global.nc.u32 %r86, [%rd36];
	// end inline asm
	mov.b32 	%f85, %r86;
	add.s64 	%rd37, %rd36, 1024;
	// begin inline asm
	ld.global.nc.u32 %r87, [%rd37];
	// end inline asm
	mov.b32 	%f86, %r87;
	add.s64 	%rd38, %rd36, 2048;
	// begin inline asm
	ld.global.nc.u32 %r88, [%rd38];
	// end inline asm
	mov.b32 	%f87, %r88;
	add.s64 	%rd39, %rd36, 3072;
	// begin inline asm
	ld.global.nc.u32 %r89, [%rd39];
	// end inline asm
	mov.b32 	%f88, %r89;
	add.s64 	%rd40, %rd36, 4096;
	// begin inline asm
	ld.global.nc.u32 %r90, [%rd40];
	// end inline asm
	mov.b32 	%f89, %r90;
	add.s64 	%rd41, %rd36, 5120;
	// begin inline asm
	ld.global.nc.u32 %r91, [%rd41];
	// end inline asm
	mov.b32 	%f90, %r91;
	add.s64 	%rd42, %rd36, 6144;
	// begin inline asm
	ld.global.nc.u32 %r92, [%rd42];
	// end inline asm
	mov.b32 	%f91, %r92;
	add.s64 	%rd43, %rd36, 7168;
	// begin inline asm
	ld.global.nc.u32 %r93, [%rd43];
	// end inline asm
	mov.b32 	%f92, %r93;
	add.s64 	%rd44, %rd36, 8192;
	// begin inline asm
	ld.global.nc.u32 %r94, [%rd44];
	// end inline asm
	mov.b32 	%f93, %r94;
	add.s64 	%rd45, %rd36, 9216;
	// begin inline asm
	ld.global.nc.u32 %r95, [%rd45];
	// end inline asm
	mov.b32 	%f94, %r95;
	add.s64 	%rd46, %rd36, 10240;
	// begin inline asm
	ld.global.nc.u32 %r96, [%rd46];
	// end inline asm
	mov.b32 	%f95, %r96;
	add.s64 	%rd47, %rd36, 11264;
	// begin inline asm
	ld.global.nc.u32 %r97, [%rd47];
	// end inline asm
	mov.b32 	%f96, %r97;
	add.s64 	%rd48, %rd36, 12288;
	// begin inline asm
	ld.global.nc.u32 %r98, [%rd48];
	// end inline asm
	mov.b32 	%f97, %r98;
	add.s64 	%rd49, %rd36, 13312;
	// begin inline asm
	ld.global.nc.u32 %r99, [%rd49];
	// end inline asm
	mov.b32 	%f98, %r99;
	add.s64 	%rd50, %rd36, 14336;
	// begin inline asm
	ld.global.nc.u32 %r100, [%rd50];
	// end inline asm
	mov.b32 	%f99, %r100;
	add.s64 	%rd51, %rd36, 15360;
	// begin inline asm
	ld.global.nc.u32 %r101, [%rd51];
	// end inline asm
	mov.b32 	%f100, %r101;
	add.f32 	%f101, %f423, %f85;
	add.f32 	%f102, %f86, %f87;
	add.f32 	%f103, %f88, %f89;
	add.f32 	%f104, %f90, %f91;
	add.f32 	%f105, %f92, %f93;
	add.f32 	%f106, %f94, %f95;
	add.f32 	%f107, %f96, %f97;
	add.f32 	%f108, %f98, %f99;
	add.f32 	%f109, %f101, %f102;
	add.f32 	%f110, %f103, %f104;
	add.f32 	%f111, %f105, %f106;
	add.f32 	%f112, %f107, %f108;
	add.f32 	%f113, %f109, %f110;
	add.f32 	%f114, %f111, %f112;
	add.f32 	%f115, %f113, %f114;
	add.f32 	%f423, %f115, %f100;
	sub.s32 	%r102, %r67, %r332;
	setp.lt.s32 	%p5, %r102, 4096;
	@%p5 bra 	$L__BB12_68;
	add.s32 	%r332, %r332, 4096;
	setp.le.s32 	%p6, %r332, %r47;
	@%p6 bra 	$L__BB12_58;
$L__BB12_60:
	setp.le.s32 	%p7, %r67, %r332;
	@%p7 bra 	$L__BB12_68;
	sub.s32 	%r51, %r67, %r332;
	setp.ge.s32 	%p8, %r46, %r51;
	@%p8 bra 	$L__BB12_68;
	not.b32 	%r103, %r46;
	add.s32 	%r104, %r67, %r103;
	sub.s32 	%r52, %r104, %r332;
	and.b32  	%r105, %r52, 768;
	setp.eq.s32 	%p9, %r105, 768;
	mov.u32 	%r336, %r46;
	@%p9 bra 	$L__BB12_65;
	add.s32 	%r334, %r46, %r332;
	shr.u32 	%r106, %r52, 8;
	add.s32 	%r107, %r106, 1;
	and.b32  	%r108, %r107, 3;
	neg.s32 	%r333, %r108;
	mov.u32 	%r336, %r46;
$L__BB12_64:
	.pragma "nounroll";
	mul.wide.u32 	%rd54, %r334, 4;
	add.s64 	%rd53, %rd16, %rd54;
	// begin inline asm
	ld.global.nc.u32 %r109, [%rd53];
	// end inline asm
	mov.b32 	%f117, %r109;
	add.f32 	%f423, %f423, %f117;
	add.s32 	%r336, %r336, 256;
	add.s32 	%r334, %r334, 256;
	add.s32 	%r333, %r333, 1;
	setp.ne.s32 	%p10, %r333, 0;
	@%p10 bra 	$L__BB12_64;
$L__BB12_65:
	setp.lt.u32 	%p11, %r52, 768;
	@%p11 bra 	$L__BB12_68;
	cvt.u64.u32 	%rd55, %r336;
	cvt.u64.u32 	%rd56, %r332;
	add.s64 	%rd57, %rd55, %rd56;
	shl.b64 	%rd58, %rd57, 2;
	add.s64 	%rd59, %rd58, %rd16;
	add.s64 	%rd124, %rd59, 2048;
	add.s32 	%r337, %r336, %r332;
$L__BB12_67:
	mul.wide.u32 	%rd64, %r337, 4;
	add.s64 	%rd60, %rd16, %rd64;
	// begin inline asm
	ld.global.nc.u32 %r110, [%rd60];
	// end inline asm
	mov.b32 	%f118, %r110;
	add.f32 	%f119, %f423, %f118;
	add.s64 	%rd61, %rd124, -1024;
	// begin inline asm
	ld.global.nc.u32 %r111, [%rd61];
	// end inline asm
	mov.b32 	%f120, %r111;
	add.f32 	%f121, %f119, %f120;
	// begin inline asm
	ld.global.nc.u32 %r112, [%rd124];
	// end inline asm
	mov.b32 	%f122, %r112;
	add.f32 	%f123, %f121, %f122;
	add.s64 	%rd63, %rd124, 1024;
	// begin inline asm
	ld.global.nc.u32 %r113, [%rd63];
	// end inline asm
	mov.b32 	%f124, %r113;
	add.f32 	%f423, %f123, %f124;
	add.s32 	%r336, %r336, 1024;
	add.s64 	%rd124, %rd124, 4096;
	add.s32 	%r337, %r337, 1024;
	setp.lt.s32 	%p12, %r336, %r51;
	@%p12 bra 	$L__BB12_67;
$L__BB12_68:
	// begin inline asm
	mov.u32 %r114, %laneid;
	// end inline asm
	mov.b32 	%r115, 1;
	mov.b32 	%r128, 31;
	mov.b32 	%r129, -1;
	// begin inline asm
	{  .reg .f32 r0;  .reg .pred p;  shfl.sync.down.b32 r0|p, %f423, %r115, %r128, %r129;  @p add.f32 r0, r0, %f423;  mov.f32 %f125, r0;}
	// end inline asm
	mov.b32 	%r118, 2;
	// begin inline asm
	{  .reg .f32 r0;  .reg .pred p;  shfl.sync.down.b32 r0|p, %f125, %r118, %r128, %r129;  @p add.f32 r0, r0, %f125;  mov.f32 %f128, r0;}
	// end inline asm
	mov.b32 	%r121, 4;
	// begin inline asm
	{  .reg .f32 r0;  .reg .pred p;  shfl.sync.down.b32 r0|p, %f128, %r121, %r128, %r129;  @p add.f32 r0, r0, %f128;  mov.f32 %f131, r0;}
	// end inline asm
	mov.b32 	%r124, 8;
	// begin inline asm
	{  .reg .f32 r0;  .reg .pred p;  shfl.sync.down.b32 r0|p, %f131, %r124, %r128, %r129;  @p add.f32 r0, r0, %f131;  mov.f32 %f134, r0;}
	// end inline asm
	mov.b32 	%r127, 16;
	// begin inline asm
	{  .reg .f32 r0;  .reg .pred p;  shfl.sync.down.b32 r0|p, %f134, %r127, %r128, %r129;  @p add.f32 r0, r0, %f134;  mov.f32 %f424, r0;}
	// end inline asm
	setp.ne.s32 	%p13, %r114, 0;
	@%p13 bra 	$L__BB12_70;
	shr.u32 	%r130, %r46, 3;
	and.b32  	%r131, %r130, 124;
	mov.u32 	%r132, _ZZN3cub18CUB_300001_SM_10006detail6reduce28DeviceReduceSingleTileKernelINS2_10policy_hubIfyN4cuda3std3__44plusIvEEE10Policy1000EPfSC_iS9_ffNS7_10__identityEEEvT0_T1_T2_T3_T4_T6_E12temp_storage;
	add.s32 	%r133, %r132, %r131;
	st.shared.f32 	[%r133+8], %f424;
$L__BB12_70:
	bar.sync 	0;
	setp.ne.s32 	%p14, %r46, 0;
	@%p14 bra 	$L__BB12_72;
	ld.shared.f32 	%f140, [_ZZN3cub18CUB_300001_SM_10006detail6reduce28DeviceReduceSingleTileKernelINS2_10policy_hubIfyN4cuda3std3__44plusIvEEE10Policy1000EPfSC_iS9_ffNS7_10__identityEEEvT0_T1_T2_T3_T4_T6_E12temp_storage+12];
	add.f32 	%f141, %f424, %f140;
	ld.shared.f32 	%f142, [_ZZN3cub18CUB_300001_SM_10006detail6reduce28DeviceReduceSingleTileKernelINS2_10policy_hubIfyN4cuda3std3__44plusIvEEE10Policy1000EPfSC_iS9_ffNS7_10__identityEEEvT0_T1_T2_T3_T4_T6_E12temp_storage+16];
	add.f32 	%f143, %f141, %f142;
	ld.shared.f32 	%f144, [_ZZN3cub18CUB_300001_SM_10006detail6reduce28DeviceReduceSingleTileKernelINS2_10policy_hubIfyN4cuda3std3__44plusIvEEE10Policy1000EPfSC_iS9_ffNS7_10__identityEEEvT0_T1_T2_T3_T4_T6_E12temp_storage+20];
	add.f32 	%f145, %f143, %f144;
	ld.shared.f32 	%f146, [_ZZN3cub18CUB_300001_SM_10006detail6reduce28DeviceReduceSingleTileKernelINS2_10policy_hubIfyN4cuda3std3__44plusIvEEE10Policy1000EPfSC_iS9_ffNS7_10__identityEEEvT0_T1_T2_T3_T4_T6_E12temp_storage+24];
	add.f32 	%f147, %f145, %f146;
	ld.shared.f32 	%f148, [_ZZN3cub18CUB_300001_SM_10006detail6reduce28DeviceReduceSingleTileKernelINS2_10policy_hubIfyN4cuda3std3__44plusIvEEE10Policy1000EPfSC_iS9_ffNS7_10__identityEEEvT0_T1_T2_T3_T4_T6_E12temp_storage+28];
	add.f32 	%f149, %f147, %f148;
	ld.shared.f32 	%f150, [_ZZN3cub18CUB_300001_SM_10006detail6reduce28DeviceReduceSingleTileKernelINS2_10policy_hubIfyN4cuda3std3__44plusIvEEE10Policy1000EPfSC_iS9_ffNS7_10__identityEEEvT0_T1_T2_T3_T4_T6_E12temp_storage+32];
	add.f32 	%f151, %f149, %f150;
	ld.shared.f32 	%f152, [_ZZN3cub18CUB_300001_SM_10006detail6reduce28DeviceReduceSingleTileKernelINS2_10policy_hubIfyN4cuda3std3__44plusIvEEE10Policy1000EPfSC_iS9_ffNS7_10__identityEEEvT0_T1_T2_T3_T4_T6_E12temp_storage+36];
	add.f32 	%f424, %f151, %f152;
$L__BB12_72:
	mov.u32 	%r311, %tid.x;
	setp.ne.s32 	%p65, %r311, 0;
	@%p65 bra 	$L__BB12_74;
	add.f32 	%f397, %f54, %f424;
	st.global.f32 	[%rd1], %f397;
$L__BB12_74:
	ret;

}


// ===== COMPILED SASS (sm_100) =====

	.target	sm_100

	.elftype	@"ET_EXEC"


//--------------------- .note.nv.tkinfo           --------------------------
	.section	.note.nv.tkinfo,"",@"SHT_NOTE"
	.sectionflags	@"SHF_NOTE_NV_TKINFO"
	.tkinfo
        /*0018*/ 	.word	0x00000002
        /*0030*/ 	.string	""
        /*0030*/ 	.string	"ptxas"
        /*0030*/ 	.string	"Cuda compilation tools, release 13.0, V13.0.88"
        /*0030*/ 	.string	"Build cuda_13.0.r13.0/compiler.36424714_0"
        /*0030*/ 	.string	"-arch sm_100 -m 64 "



//--------------------- .note.nv.cuinfo           --------------------------
	.section	.note.nv.cuinfo,"",@"SHT_NOTE"
	.sectionflags	@"SHF_NOTE_NV_CUINFO"
        /*0018*/ 	.short	0x0002
        /*001a*/ 	.short	0x0064
        /*001c*/ 	.short	0x0082
	.zero		2


//--------------------- .nv.info                  --------------------------
	.section	.nv.info,"",@"SHT_CUDA_INFO"
	.align	4


	//----- nvinfo : EIATTR_REGCOUNT
	.align		4
        /*0000*/ 	.byte	0x04, 0x2f
        /*0002*/ 	.short	(.L_42 - .L_41)
	.align		4
.L_41:
        /*0004*/ 	.word	index@(_Z15init_randombondPaPKfxxf)
        /*0008*/ 	.word	0x0000000a


	//----- nvinfo : EIATTR_FRAME_SIZE
	.align		4
.L_42:
        /*000c*/ 	.byte	0x04, 0x11
        /*000e*/ 	.short	(.L_44 - .L_43)
	.align		4
.L_43:
        /*0010*/ 	.word	index@(_Z15init_randombondPaPKfxxf)
        /*0014*/ 	.word	0x00000000


	//----- nvinfo : EIATTR_REGCOUNT
	.align		4
.L_44:
        /*0018*/ 	.byte	0x04, 0x2f
        /*001a*/ 	.short	(.L_46 - .L_45)
	.align		4
.L_45:
        /*001c*/ 	.word	index@(_Z10init_spinsPaPKfxx)
        /*0020*/ 	.word	0x0000000a


	//----- nvinfo : EIATTR_FRAME_SIZE
	.align		4
.L_46:
        /*0024*/ 	.byte	0x04, 0x11
        /*0026*/ 	.short	(.L_48 - .L_47)
	.align		4
.L_47:
        /*0028*/ 	.word	index@(_Z10init_spinsPaPKfxx)
        /*002c*/ 	.word	0x00000000


	//----- nvinfo : EIATTR_REGCOUNT
	.align		4
.L_48:
        /*0030*/ 	.byte	0x04, 0x2f
        /*0032*/ 	.short	(.L_50 - .L_49)
	.align		4
.L_49:
        /*0034*/ 	.word	index@(_Z11B2_latticesPaS_PKfPN6thrust24THRUST_300001_SM_1000_NS7complexIfEEii)
        /*0038*/ 	.word	0x0000001c


	//----- nvinfo : EIATTR_FRAME_SIZE
	.align		4
.L_50:
        /*003c*/ 	.byte	0x04, 0x11
        /*003e*/ 	.short	(.L_52 - .L_51)
	.align		4
.L_51:
        /*0040*/ 	.word	index@(_Z11B2_latticesPaS_PKfPN6thrust24THRUST_300001_SM_1000_NS7complexIfEEii)
        /*0044*/ 	.word	0x00000000


	//----- nvinfo : EIATTR_REGCOUNT
	.align		4
.L_52:
        /*0048*/ 	.byte	0x04, 0x2f
        /*004a*/ 	.short	(.L_54 - .L_53)
	.align		4
.L_53:
        /*004c*/ 	.word	index@(_Z10abs_squarePN6thrust24THRUST_300001_SM_1000_NS7complexIfEEi)
        /*0050*/ 	.word	0x0000000f


	//----- nvinfo : EIATTR_FRAME_SIZE
	.align		4
.L_54:
        /*0054*/ 	.byte	0x04, 0x11
        /*0056*/ 	.short	(.L_56 - .L_55)
	.align		4
.L_55:
        /*0058*/ 	.word	index@($__internal_1_$__cuda_sm20_sqrt_rn_f32_slowpath)
        /*005c*/ 	.word	0x00000000


	//----- nvinfo : EIATTR_FRAME_SIZE
	.align		4
.L_56:
        /*0060*/ 	.byte	0x04, 0x11
        /*0062*/ 	.short	(.L_58 - .L_57)
	.align		4
.L_57:
        /*0064*/ 	.word	index@(_Z10abs_squarePN6thrust24THRUST_300001_SM_1000_NS7complexIfEEi)
        /*0068*/ 	.word	0x00000000


	//----- nvinfo : EIATTR_REGCOUNT
	.align		4
.L_58:
        /*006c*/ 	.byte	0x04, 0x2f
        /*006e*/ 	.short	(.L_60 - .L_59)
	.align		4
.L_59:
        /*0070*/ 	.word	index@(_Z8exp_betaPffi)
        /*0074*/ 	.word	0x0000000a


	//----- nvinfo : EIATTR_FRAME_SIZE
	.align		4
.L_60:
        /*0078*/ 	.byte	0x04, 0x11
        /*007a*/ 	.short	(.L_62 - .L_61)
	.align		4
.L_61:
        /*007c*/ 	.word	index@(_Z8exp_betaPffi)
        /*0080*/ 	.word	0x00000000


	//----- nvinfo : EIATTR_REGCOUNT
	.align		4
.L_62:
        /*0084*/ 	.byte	0x04, 0x2f
        /*0086*/ 	.short	(.L_64 - .L_63)
	.align		4
.L_63:
        /*0088*/ 	.word	index@(_Z11calc_energyILb1EEvPfPaS1_S1_xxff)
        /*008c*/ 	.word	0x0000001c


	//----- nvinfo : EIATTR_FRAME_SIZE
	.align		4
.L_64:
        /*0090*/ 	.byte	0x04, 0x11
        /*0092*/ 	.short	(.L_66 - .L_65)
	.align		4
.L_65:
        /*0094*/ 	.word	index@($__internal_0_$__cuda_sm20_div_s64)
        /*0098*/ 	.word	0x00000000


	//----- nvinfo : EIATTR_FRAME_SIZE
	.align		4
.L_66:
        /*009c*/ 	.byte	0x04, 0x11
        /*009e*/ 	.short	(.L_68 - .L_67)
	.align		4
.L_67:
        /*00a0*/ 	.word	index@(_Z11calc_energyILb1EEvPfPaS1_S1_xxff)
        /*00a4*/ 	.word	0x00000000


	//----- nvinfo : EIATTR_REGCOUNT
	.align		4
.L_68:
        /*00a8*/ 	.byte	0x04, 0x2f
        /*00aa*/ 	.short	(.L_70 - .L_69)
	.align		4
.L_69:
        /*00ac*/ 	.word	index@(_ZN3cub18CUB_300001_SM_10006detail11EmptyKernelIvEEvv)
        /*00b0*/ 	.word	0x00000004


	//----- nvinfo : EIATTR_FRAME_SIZE
	.align		4
.L_70:
        /*00b4*/ 	.byte	0x04, 0x11
        /*00b6*/ 	.short	(.L_72 - .L_71)
	.align		4
.L_71:
        /*00b8*/ 	.word	index@(_ZN3cub18CUB_300001_SM_10006detail11EmptyKernelIvEEvv)
        /*00bc*/ 	.word	0x00000000


	//----- nvinfo : EIATTR_REGCOUNT
	.align		4
.L_72:
        /*00c0*/ 	.byte	0x04, 0x2f
        /*00c2*/ 	.short	(.L_74 - .L_73)
	.align		4
.L_73:
        /*00c4*/ 	.word	index@(_ZN3cub18CUB_300001_SM_10006detail6reduce28DeviceReduceSingleTileKernelINS2_10policy_hubIN6thrust24THRUST_300001_SM_1000_NS7complexIfEEyN4cuda3std3__44plusIvEEE10Policy1000EPS8_SG_ySD_S8_S8_NSB_10__identityEEEvT0_T1_T2_T3_T4_T6_)
        /*00c8*/ 	.word	0x00000030


	//----- nvinfo : EIATTR_FRAME_SIZE
	.align		4
.L_74:
        /*00cc*/ 	.byte	0x04, 0x11
        /*00ce*/ 	.short	(.L_76 - .L_75)
	.align		4
.L_75:
        /*00d0*/ 	.word	index@(_ZN3cub18CUB_300001_SM_10006detail6reduce28DeviceReduceSingleTileKernelINS2_10policy_hubIN6thrust24THRUST_300001_SM_1000_NS7complexIfEEyN4cuda3std3__44plusIvEEE10Policy1000EPS8_SG_ySD_S8_S8_NSB_10__identityEEEvT0_T1_T2_T3_T4_T6_)
        /*00d4*/ 	.word	0x00000000


	//----- nvinfo : EIATTR_REGCOUNT
	.align		4
.L_76:
        /*00d8*/ 	.byte	0x04, 0x2f
        /*00da*/ 	.short	(.L_78 - .L_77)
	.align		4
.L_77:
        /*00dc*/ 	.word	index@(_ZN3cub18CUB_300001_SM_10006detail6reduce18DeviceReduceKernelINS2_10policy_hubIN6thrust24THRUST_300001_SM_1000_NS7complexIfEEyN4cuda3std3__44plusIvEEE10Policy1000EPS8_ySD_S8_NSB_10__identityEEEvT0_PT3_T1_NS0_13GridEvenShareISL_EET2_T4_)
        /*00e0*/ 	.word	0x00000020


	//----- nvinfo : EIATTR_FRAME_SIZE
	.align		4
.L_78:
        /*00e4*/ 	.byte	0x04, 0x11
        /*00e6*/ 	.short	(.L_80 - .L_79)
	.align		4
.L_79:
        /*00e8*/ 	.word	index@(_ZN3cub18CUB_300001_SM_10006detail6reduce18DeviceReduceKernelINS2_10policy_hubIN6thrust24THRUST_300001_SM_1000_NS7complexIfEEyN4cuda3std3__44plusIvEEE10Policy1000EPS8_ySD_S8_NSB_10__identityEEEvT0_PT3_T1_NS0_13GridEvenShareISL_EET2_T4_)
        /*00ec*/ 	.word	0x00000000


	//----- nvinfo : EIATTR_REGCOUNT
	.align		4
.L_80:
        /*00f0*/ 	.byte	0x04, 0x2f
        /*00f2*/ 	.short	(.L_82 - .L_81)
	.align		4
.L_81:
        /*00f4*/ 	.word	index@(_ZN3cub18CUB_300001_SM_10006detail6reduce28DeviceReduceSingleTileKernelINS2_10policy_hubIN6thrust24THRUST_300001_SM_1000_NS7complexIfEEyN4cuda3std3__44plusIvEEE10Policy1000EPS8_SG_iSD_S8_S8_NSB_10__identityEEEvT0_T1_T2_T3_T4_T6_)
        /*00f8*/ 	.word	0x00000030


	//----- nvinfo : EIATTR_FRAME_SIZE
	.align		4
.L_82:
        /*00fc*/ 	.byte	0x04, 0x11
        /*00fe*/ 	.short	(.L_84 - .L_83)
	.align		4
.L_83:
        /*0100*/ 	.word	index@(_ZN3cub18CUB_300001_SM_10006detail6reduce28DeviceReduceSingleTileKernelINS2_10policy_hubIN6thrust24THRUST_300001_SM_1000_NS7complexIfEEyN4cuda3std3__44plusIvEEE10Policy1000EPS8_SG_iSD_S8_S8_NSB_10__identityEEEvT0_T1_T2_T3_T4_T6_)
        /*0104*/ 	.word	0x00000000


	//----- nvinfo : EIATTR_REGCOUNT
	.align		4
.L_84:
        /*0108*/ 	.byte	0x04, 0x2f
        /*010a*/ 	.short	(.L_86 - .L_85)
	.align		4
.L_85:
        /*010c*/ 	.word	index@(_ZN3cub18CUB_300001_SM_10006detail6reduce28DeviceReduceSingleTileKernelINS2_10policy_hubIfyN4cuda3std3__44plusIvEEE10Policy1000EPfSC_yS9_ffNS7_10__identityEEEvT0_T1_T2_T3_T4_T6_)
        /*0110*/ 	.word	0x00000020


	//----- nvinfo : EIATTR_FRAME_SIZE
	.align		4
.L_86:
        /*0114*/ 	.byte	0x04, 0x11
        /*0116*/ 	.short	(.L_88 - .L_87)
	.align		4
.L_87:
        /*0118*/ 	.word	index@(_ZN3cub18CUB_300001_SM_10006detail6reduce28DeviceReduceSingleTileKernelINS2_10policy_hubIfyN4cuda3std3__44plusIvEEE10Policy1000EPfSC_yS9_ffNS7_10__identityEEEvT0_T1_T2_T3_T4_T6_)
        /*011c*/ 	.word	0x00000000


	//----- nvinfo : EIATTR_REGCOUNT
	.align		4
.L_88:
        /*0120*/ 	.byte	0x04, 0x2f
        /*0122*/ 	.short	(.L_90 - .L_89)
	.align		4
.L_89:
        /*0124*/ 	.word	index@(_ZN3cub18CUB_300001_SM_10006detail6reduce18DeviceReduceKernelINS2_10policy_hubIfyN4cuda3std3__44plusIvEEE10Policy1000EPfyS9_fNS7_10__identityEEEvT0_PT3_T1_NS0_13GridEvenShareISH_EET2_T4_)
        /*0128*/ 	.word	0x0000001f


	//----- nvinfo : EIATTR_FRAME_SIZE
	.align		4
.L_90:
        /*012c*/ 	.byte	0x04, 0x11
        /*012e*/ 	.short	(.L_92 - .L_91)
	.align		4
.L_91:
        /*0130*/ 	.word	index@(_ZN3cub18CUB_300001_SM_10006detail6reduce18DeviceReduceKernelINS2_10policy_hubIfyN4cuda3std3__44plusIvEEE10Policy1000EPfyS9_fNS7_10__identityEEEvT0_PT3_T1_NS0_13GridEvenShareISH_EET2_T4_)
        /*0134*/ 	.word	0x00000000


	//----- nvinfo : EIATTR_REGCOUNT
	.align		4
.L_92:
        /*0138*/ 	.byte	0x04, 0x2f
        /*013a*/ 	.short	(.L_94 - .L_93)
	.align		4
.L_93:
        /*013c*/ 	.word	index@(_ZN3cub18CUB_300001_SM_10006detail6reduce28DeviceReduceSingleTileKernelINS2_10policy_hubIfyN4cuda3std3__44plusIvEEE10Policy1000EPfSC_iS9_ffNS7_10__identityEEEvT0_T1_T2_T3_T4_T6_)
        /*0140*/ 	.word	0x0000001e


	//----- nvinfo : EIATTR_FRAME_SIZE
	.align		4
.L_94:
        /*0144*/ 	.byte	0x04, 0x11
        /*0146*/ 	.short	(.L_96 - .L_95)
	.align		4
.L_95:
        /*0148*/ 	.word	index@(_ZN3cub18CUB_300001_SM_10006detail6reduce28DeviceReduceSingleTileKernelINS2_10policy_hubIfyN4cuda3std3__44plusIvEEE10Policy1000EPfSC_iS9_ffNS7_10__identityEEEvT0_T1_T2_T3_T4_T6_)
        /*014c*/ 	.word	0x00000000


	//----- nvinfo : EIATTR_MIN_STACK_SIZE
	.align		4
.L_96:
        /*0150*/ 	.byte	0x04, 0x12
        /*0152*/ 	.short	(.L_98 - .L_97)
	.align		4
.L_97:
        /*0154*/ 	.word	index@(_ZN3cub18CUB_300001_SM_10006detail6reduce28DeviceReduceSingleTileKernelINS2_10policy_hubIfyN4cuda3std3__44plusIvEEE10Policy1000EPfSC_iS9_ffNS7_10__identityEEEvT0_T1_T2_T3_T4_T6_)
        /*0158*/ 	.word	0x00000000


	//----- nvinfo : EIATTR_MIN_STACK_SIZE
	.align		4
.L_98:
        /*015c*/ 	.byte	0x04, 0x12
        /*015e*/ 	.short	(.L_100 - .L_99)
	.align		4
.L_99:
        /*0160*/ 	.word	index@(_ZN3cub18CUB_300001_SM_10006detail6reduce18DeviceReduceKernelINS2_10policy_hubIfyN4cuda3std3__44plusIvEEE10Policy1000EPfyS9_fNS7_10__identityEEEvT0_PT3_T1_NS0_13GridEvenShareISH_EET2_T4_)
        /*0164*/ 	.word	0x00000000


	//----- nvinfo : EIATTR_MIN_STACK_SIZE
	.align		4
.L_100:
        /*0168*/ 	.byte	0x04, 0x12
        /*016a*/ 	.short	(.L_102 - .L_101)
	.align		4
.L_101:
        /*016c*/ 	.word	index@(_ZN3cub18CUB_300001_SM_10006detail6reduce28DeviceReduceSingleTileKernelINS2_10policy_hubIfyN4cuda3std3__44plusIvEEE10Policy1000EPfSC_yS9_ffNS7_10__identityEEEvT0_T1_T2_T3_T4_T6_)
        /*0170*/ 	.word	0x00000000


	//----- nvinfo : EIATTR_MIN_STACK_SIZE
	.align		4
.L_102:
        /*0174*/ 	.byte	0x04, 0x12
        /*0176*/ 	.short	(.L_104 - .L_103)
	.align		4
.L_103:
        /*0178*/ 	.word	index@(_ZN3cub18CUB_300001_SM_10006detail6reduce28DeviceReduceSingleTileKernelINS2_10policy_hubIN6thrust24THRUST_300001_SM_1000_NS7complexIfEEyN4cuda3std3__44plusIvEEE10Policy1000EPS8_SG_iSD_S8_S8_NSB_10__identityEEEvT0_T1_T2_T3_T4_T6_)
        /*017c*/ 	.word	0x00000000


	//----- nvinfo : EIATTR_MIN_STACK_SIZE
	.align		4
.L_104:
        /*0180*/ 	.byte	0x04, 0x12
        /*0182*/ 	.short	(.L_106 - .L_105)
	.align		4
.L_105:
        /*0184*/ 	.word	index@(_ZN3cub18CUB_300001_SM_10006detail6reduce18DeviceReduceKernelINS2_10policy_hubIN6thrust24THRUST_300001_SM_1000_NS7complexIfEEyN4cuda3std3__44plusIvEEE10Policy1000EPS8_ySD_S8_NSB_10__identityEEEvT0_PT3_T1_NS0_13GridEvenShareISL_EET2_T4_)
        /*0188*/ 	.word	0x00000000


	//----- nvinfo : EIATTR_MIN_STACK_SIZE
	.align		4
.L_106:
        /*018c*/ 	.byte	0x04, 0x12
        /*018e*/ 	.short	(.L_108 - .L_107)
	.align		4
.L_107:
        /*0190*/ 	.word	index@(_ZN3cub18CUB_300001_SM_10006detail6reduce28DeviceReduceSingleTileKernelINS2_10policy_hubIN6thrust24THRUST_300001_SM_1000_NS7complexIfEEyN4cuda3std3__44plusIvEEE10Policy1000EPS8_SG_ySD_S8_S8_NSB_10__identityEEEvT0_T1_T2_T3_T4_T6_)
        /*0194*/ 	.word	0x00000000


	//----- nvinfo : EIATTR_MIN_STACK_SIZE
	.align		4
.L_108:
        /*0198*/ 	.byte	0x04, 0x12
        /*019a*/ 	.short	(.L_110 - .L_109)
	.align		4
.L_109:
        /*019c*/ 	.word	index@(_ZN3cub18CUB_300001_SM_10006detail11EmptyKernelIvEEvv)
        /*01a0*/ 	.word	0x00000000


	//----- nvinfo : EIATTR_MIN_STACK_SIZE
	.align		4
.L_110:
        /*01a4*/ 	.byte	0x04, 0x12
        /*01a6*/ 	.short	(.L_112 - .L_111)
	.align		4
.L_111:
        /*01a8*/ 	.word	index@(_Z11calc_energyILb1EEvPfPaS1_S1_xxff)
        /*01ac*/ 	.word	0x00000000


	//----- nvinfo : EIATTR_MIN_STACK_SIZE
	.align		4
.L_112:
        /*01b0*/ 	.byte	0x04, 0x12
        /*01b2*/ 	.short	(.L_114 - .L_113)
	.align		4
.L_113:
        /*01b4*/ 	.word	index@(_Z8exp_betaPffi)
        /*01b8*/ 	.word	0x00000000


	//----- nvinfo : EIATTR_MIN_STACK_SIZE
	.align		4
.L_114:
        /*01bc*/ 	.byte	0x04, 0x12
        /*01be*/ 	.short	(.L_116 - .L_115)
	.align		4
.L_115:
        /*01c0*/ 	.word	index@(_Z10abs_squarePN6thrust24THRUST_300001_SM_1000_NS7complexIfEEi)
        /*01c4*/ 	.word	0x00000000


	//----- nvinfo : EIATTR_MIN_STACK_SIZE
	.align		4
.L_116:
        /*01c8*/ 	.byte	0x04, 0x12
        /*01ca*/ 	.short	(.L_118 - .L_117)
	.align		4
.L_117:
        /*01cc*/ 	.word	index@(_Z11B2_latticesPaS_PKfPN6thrust24THRUST_300001_SM_1000_NS7complexIfEEii)
        /*01d0*/ 	.word	0x00000000


	//----- nvinfo : EIATTR_MIN_STACK_SIZE
	.align		4
.L_118:
        /*01d4*/ 	.byte	0x04, 0x12
        /*01d6*/ 	.short	(.L_120 - .L_119)
	.align		4
.L_119:
        /*01d8*/ 	.word	index@(_Z10init_spinsPaPKfxx)
        /*01dc*/ 	.word	0x00000000


	//----- nvinfo : EIATTR_MIN_STACK_SIZE
	.align		4
.L_120:
        /*01e0*/ 	.byte	0x04, 0x12
        /*01e2*/ 	.short	(.L_122 - .L_121)
	.align		4
.L_121:
        /*01e4*/ 	.word	index@(_Z15init_randombondPaPKfxxf)
        /*01e8*/ 	.word	0x00000000
.L_122:


//--------------------- .nv.compat                --------------------------
	.section	.nv.compat,"",@"SHT_CUDA_COMPAT_INFO"
	.align	4
        /*0000*/ 	.byte	0x02, 0x09, 0x00, 0x00, 0x02, 0x02, 0x01, 0x00, 0x02, 0x05, 0x05, 0x00, 0x03, 0x07, 0x01, 0x01
        /*0010*/ 	.byte	0x02, 0x03, 0x00, 0x00, 0x02, 0x06, 0x01, 0x00, 0x04, 0x0b, 0x08, 0x00, 0x01, 0x00, 0x00, 0x00
        /*0020*/ 	.byte	0x00, 0x00, 0x00, 0x00


//--------------------- .nv.info._ZN3cub18CUB_300001_SM_10006detail6reduce28DeviceReduceSingleTileKernelINS2_10policy_hubIfyN4cuda3std3__44plusIvEEE10Policy1000EPfSC_iS9_ffNS7_10__identityEEEvT0_T1_T2_T3_T4_T6_ --------------------------
	.section	.nv.info._ZN3cub18CUB_300001_SM_10006detail6reduce28DeviceReduceSingleTileKernelINS2_10policy_hubIfyN4cuda3std3__44plusIvEEE10Policy1000EPfSC_iS9_ffNS7_10__identityEEEvT0_T1_T2_T3_T4_T6_,"",@"SHT_CUDA_INFO"
	.sectionflags	@""
	.align	4


	//----- nvinfo : EIATTR_CUDA_API_VERSION
	.align		4
        /*0000*/ 	.byte	0x04, 0x37
        /*0002*/ 	.short	(.L_124 - .L_123)
.L_123:
        /*0004*/ 	.word	0x00000082


	//----- nvinfo : EIATTR_KPARAM_INFO
	.align		4
.L_124:
        /*0008*/ 	.byte	0x04, 0x17
        /*000a*/ 	.short	(.L_126 - .L_125)
.L_125:
        /*000c*/ 	.word	0x00000000
        /*0010*/ 	.short	0x0005
        /*0012*/ 	.short	0x001c
        /*0014*/ 	.byte	0x00, 0xf0, 0x05, 0x00


	//----- nvinfo : EIATTR_KPARAM_INFO
	.align		4
.L_126:
        /*0018*/ 	.byte	0x04, 0x17
        /*001a*/ 	.short	(.L_128 - .L_127)
.L_127:
        /*001c*/ 	.word	0x00000000
        /*0020*/ 	.short	0x0004
        /*0022*/ 	.short	0x0018
        /*0024*/ 	.byte	0x00, 0xf0, 0x11, 0x00


	//----- nvinfo : EIATTR_KPARAM_INFO
	.align		4
.L_128:
        /*0028*/ 	.byte	0x04, 0x17
        /*002a*/ 	.short	(.L_130 - .L_129)
.L_129:
        /*002c*/ 	.word	0x00000000
        /*0030*/ 	.short	0x0003
        /*0032*/ 	.short	0x0014
        /*0034*/ 	.byte	0x00, 0xf0, 0x05, 0x00


	//----- nvinfo : EIATTR_KPARAM_INFO
	.align		4
.L_130:
        /*0038*/ 	.byte	0x04, 0x17
        /*003a*/ 	.short	(.L_132 - .L_131)
.L_131:
        /*003c*/ 	.word	0x00000000
        /*0040*/ 	.short	0x0002
        /*0042*/ 	.short	0x0010
        /*0044*/ 	.byte	0x00, 0xf0, 0x11, 0x00


	//----- nvinfo : EIATTR_KPARAM_INFO
	.align		4
.L_132:
        /*0048*/ 	.byte	0x04, 0x17
        /*004a*/ 	.short	(.L_134 - .L_133)
.L_133:
        /*004c*/ 	.word	0x00000000
        /*0050*/ 	.short	0x0001
        /*0052*/ 	.short	0x0008
        /*0054*/ 	.byte	0x00, 0xf5, 0x21, 0x00


	//----- nvinfo : EIATTR_KPARAM_INFO
	.align		4
.L_134:
        /*0058*/ 	.byte	0x04, 0x17
        /*005a*/ 	.short	(.L_136 - .L_135)
.L_135:
        /*005c*/ 	.word	0x00000000
        /*0060*/ 	.short	0x0000
        /*0062*/ 	.short	0x0000
        /*0064*/ 	.byte	0x00, 0xf5, 0x21, 0x00


	//----- nvinfo : EIATTR_SPARSE_MMA_MASK
	.align		4
.L_136:
        /*0068*/ 	.byte	0x03, 0x50
        /*006a*/ 	.short	0x0000


	//----- nvinfo : EIATTR_MAXREG_COUNT
	.align		4
        /*006c*/ 	.byte	0x03, 0x1b
        /*006e*/ 	.short	0x00ff


	//----- nvinfo : EIATTR_NUM_BARRIERS
	.align		4
        /*0070*/ 	.byte	0x02, 0x4c
        /*0072*/ 	.byte	0x01
	.zero		1


	//----- nvinfo : EIATTR_MERCURY_ISA_VERSION
	.align		4
        /*0074*/ 	.byte	0x03, 0x5f
        /*0076*/ 	.short	0x0101


	//----- nvinfo : EIATTR_COOP_GROUP_MASK_REGIDS
	.align		4
        /*0078*/ 	.byte	0x04, 0x29
        /*007a*/ 	.short	(.L_138 - .L_137)


	//   ....[0]....
.L_137:
        /*007c*/ 	.word	0xffffffff


	//   ....[1]....
        /*0080*/ 	.word	0xffffffff


	//   ....[2]....
        /*0084*/ 	.word	0xffffffff


	//   ....[3]....
        /*0088*/ 	.word	0xffffffff


	//   ....[4]....
        /*008c*/ 	.word	0xffffffff


	//   ....[5]....
        /*0090*/ 	.word	0xffffffff


	//   ....[6]....
        /*0094*/ 	.word	0xffffffff


	//   ....[7]....
        /*0098*/ 	.word	0xffffffff


	//   ....[8]....
        /*009c*/ 	.word	0xffffffff


	//   ....[9]....
        /*00a0*/ 	.word	0xffffffff


	//   ....[10]....
        /*00a4*/ 	.word	0xffffffff


	//   ....[11]....
        /*00a8*/ 	.word	0xffffffff


	//   ....[12]....
        /*00ac*/ 	.word	0xffffffff


	//   ....[13]....
        /*00b0*/ 	.word	0xffffffff


	//   ....[14]....
        /*00b4*/ 	.word	0xffffffff


	//   ....[15]....
        /*00b8*/ 	.word	0xffffffff


	//   ....[16]....
        /*00bc*/ 	.word	0xffffffff


	//   ....[17]....
        /*00c0*/ 	.word	0xffffffff


	//   ....[18]....
        /*00c4*/ 	.word	0xffffffff


	//   ....[19]....
        /*00c8*/ 	.word	0xffffffff


	//   ....[20]....
        /*00cc*/ 	.word	0xffffffff


	//   ....[21]....
        /*00d0*/ 	.word	0xffffffff


	//   ....[22]....
        /*00d4*/ 	.word	0xffffffff


	//   ....[23]....
        /*00d8*/ 	.word	0xffffffff


	//   ....[24]....
        /*00dc*/ 	.word	0xffffffff


	//   ....[25]....
        /*00e0*/ 	.word	0xffffffff


	//   ....[26]....
        /*00e4*/ 	.word	0xffffffff


	//   ....[27]....
        /*00e8*/ 	.word	0xffffffff


	//   ....[28]....
        /*00ec*/ 	.word	0xffffffff


	//   ....[29]....
        /*00f0*/ 	.word	0xffffffff


	//----- nvinfo : EIATTR_COOP_GROUP_INSTR_OFFSETS
	.align		4
.L_138:
        /*00f4*/ 	.byte	0x04, 0x28
        /*00f6*/ 	.short	(.L_140 - .L_139)


	//   ....[0]....
.L_139:
        /*00f8*/ 	.word	0x00000960


	//   ....[1]....
        /*00fc*/ 	.word	0x00000990


	//   ....[2]....
        /*0100*/ 	.word	0x00000a00


	//   ....[3]....
        /*0104*/ 	.word	0x00000a40


	//   ....[4]....
        /*0108*/ 	.word	0x00000a60


	//   ....[5]....
        /*010c*/ 	.word	0x00000c10


	//   ....[6]....
        /*0110*/ 	.word	0x00000c40


	//   ....[7]....
        /*0114*/ 	.word	0x00000ca0


	//   ....[8]....
        /*0118*/ 	.word	0x00000ce0


	//   ....[9]....
        /*011c*/ 	.word	0x00000d00


	//   ....[10]....
        /*0120*/ 	.word	0x00001ad0


	//   ....[11]....
        /*0124*/ 	.word	0x00001b00


	//   ....[12]....
        /*0128*/ 	.word	0x00001b60


	//   ....[13]....
        /*012c*/ 	.word	0x00001bb0


	//   ....[14]....
        /*0130*/ 	.word	0x00001bd0


	//   ....[15]....
        /*0134*/ 	.word	0x00002560


	//   ....[16]....
        /*0138*/ 	.word	0x00002590


	//   ....[17]....
        /*013c*/ 	.word	0x00002600


	//   ....[18]....
        /*0140*/ 	.word	0x00002640


	//   ....[19]....
        /*0144*/ 	.word	0x00002660


	//   ....[20]....
        /*0148*/ 	.word	0x00002810


	//   ....[21]....
        /*014c*/ 	.word	0x00002840


	//   ....[22]....
        /*0150*/ 	.word	0x000028a0


	//   ....[23]....
        /*0154*/ 	.word	0x000028e0


	//   ....[24]....
        /*0158*/ 	.word	0x00002900


	//   ....[25]....
        /*015c*/ 	.word	0x00003840


	//   ....[26]....
        /*0160*/ 	.word	0x00003870


	//   ....[27]....
        /*0164*/ 	.word	0x000038d0


	//   ....[28]....
        /*0168*/ 	.word	0x00003920


	//   ....[29]....
        /*016c*/ 	.word	0x00003940


	//----- nvinfo : EIATTR_VRC_CTA_INIT_COUNT
	.align		4
.L_140:
        /*0170*/ 	.byte	0x02, 0x4a
	.zero		1
	.zero		1


	//----- nvinfo : EIATTR_EXIT_INSTR_OFFSETS
	.align		4
        /*0174*/ 	.byte	0x04, 0x1c
        /*0176*/ 	.short	(.L_142 - .L_141)


	//   ....[0]....
.L_141:
        /*0178*/ 	.word	0x00000080


	//   ....[1]....
        /*017c*/ 	.word	0x000000c0


	//   ....[2]....
        /*0180*/ 	.word	0x00003a80


	//   ....[3]....
        /*0184*/ 	.word	0x00003ad0


	//----- nvinfo : EIATTR_MAX_THREADS
	.align		4
.L_142:
        /*0188*/ 	.byte	0x04, 0x05
        /*018a*/ 	.short	(.L_144 - .L_143)
.L_143:
        /*018c*/ 	.word	0x00000100
        /*0190*/ 	.word	0x00000001
        /*0194*/ 	.word	0x00000001


	//----- nvinfo : EIATTR_CRS_STACK_SIZE
	.align		4
.L_144:
        /*0198*/ 	.byte	0x04, 0x1e
        /*019a*/ 	.short	(.L_146 - .L_145)
.L_145:
        /*019c*/ 	.word	0x00000000


	//----- nvinfo : EIATTR_CBANK_PARAM_SIZE
	.align		4
.L_146:
        /*01a0*/ 	.byte	0x03, 0x19
        /*01a2*/ 	.short	0x001d


	//----- nvinfo : EIATTR_PARAM_CBANK
	.align		4
        /*01a4*/ 	.byte	0x04, 0x0a
        /*01a6*/ 	.short	(.L_148 - .L_147)
	.align		4
.L_147:
        /*01a8*/ 	.word	index@(.nv.constant0._ZN3cub18CUB_300001_SM_10006detail6reduce28DeviceReduceSingleTileKernelINS2_10policy_hubIfyN4cuda3std3__44plusIvEEE10Policy1000EPfSC_iS9_ffNS7_10__identityEEEvT0_T1_T2_T3_T4_T6_)
        /*01ac*/ 	.short	0x0380
        /*01ae*/ 	.short	0x001d


	//----- nvinfo : EIATTR_SW_WAR
	.align		4
.L_148:
        /*01b0*/ 	.byte	0x04, 0x36
        /*01b2*/ 	.short	(.L_150 - .L_149)
.L_149:
        /*01b4*/ 	.word	0x00000008
.L_150:


//--------------------- .nv.info._ZN3cub18CUB_300001_SM_10006detail6reduce18DeviceReduceKernelINS2_10policy_hubIfyN4cuda3std3__44plusIvEEE10Policy1000EPfyS9_fNS7_10__identityEEEvT0_PT3_T1_NS0_13GridEvenShareISH_EET2_T4_ --------------------------
	.section	.nv.info._ZN3cub18CUB_300001_SM_10006detail6reduce18DeviceReduceKernelINS2_10policy_hubIfyN4cuda3std3__44plusIvEEE10Policy1000EPfyS9_fNS7_10__identityEEEvT0_PT3_T1_NS0_13GridEvenShareISH_EET2_T4_,"",@"SHT_CUDA_INFO"
	.sectionflags	@""
	.align	4


	//----- nvinfo : EIATTR_CUDA_API_VERSION
	.align		4
        /*0000*/ 	.byte	0x04, 0x37
        /*0002*/ 	.short	(.L_152 - .L_151)
.L_151:
        /*0004*/ 	.word	0x00000082


	//----- nvinfo : EIATTR_KPARAM_INFO
	.align		4
.L_152:
        /*0008*/ 	.byte	0x04, 0x17
        /*000a*/ 	.short	(.L_154 - .L_153)
.L_153:
        /*000c*/ 	.word	0x00000000
        /*0010*/ 	.short	0x0005
        /*0012*/ 	.short	0x0061
        /*0014*/ 	.byte	0x00, 0xf0, 0x05, 0x00


	//----- nvinfo : EIATTR_KPARAM_INFO
	.align		4
.L_154:
        /*0018*/ 	.byte	0x04, 0x17
        /*001a*/ 	.short	(.L_156 - .L_155)
.L_155:
        /*001c*/ 	.word	0x00000000
        /*0020*/ 	.short	0x0004
        /*0022*/ 	.short	0x0060
        /*0024*/ 	.byte	0x00, 0xf0, 0x05, 0x00


	//----- nvinfo : EIATTR_KPARAM_INFO
	.align		4
.L_156:
        /*0028*/ 	.byte	0x04, 0x17
        /*002a*/ 	.short	(.L_158 - .L_157)
.L_157:
        /*002c*/ 	.word	0x00000000
        /*0030*/ 	.short	0x0003
        /*0032*/ 	.short	0x0018
        /*0034*/ 	.byte	0x00, 0xf0, 0x21, 0x01


	//----- nvinfo : EIATTR_KPARAM_INFO
	.align		4
.L_158:
        /*0038*/ 	.byte	0x04, 0x17
        /*003a*/ 	.short	(.L_160 - .L_159)
.L_159:
        /*003c*/ 	.word	0x00000000
        /*0040*/ 	.short	0x0002
        /*0042*/ 	.short	0x0010
        /*0044*/ 	.byte	0x00, 0xf0, 0x21, 0x00


	//----- nvinfo : EIATTR_KPARAM_INFO
	.align		4
.L_160:
        /*0048*/ 	.byte	0x04, 0x17
        /*004a*/ 	.short	(.L_162 - .L_161)
.L_161:
        /*004c*/ 	.word	0x00000000
        /*0050*/ 	.short	0x0001
        /*0052*/ 	.short	0x0008
        /*0054*/ 	.byte	0x00, 0xf5, 0x21, 0x00


	//----- nvinfo : EIATTR_KPARAM_INFO
	.align		4
.L_162:
        /*0058*/ 	.byte	0x04, 0x17
        /*005a*/ 	.short	(.L_164 - .L_163)
.L_163:
        /*005c*/ 	.word	0x00000000
        /*0060*/ 	.short	0x0000
        /*0062*/ 	.short	0x0000
        /*0064*/ 	.byte	0x00, 0xf5, 0x21, 0x00


	//----- nvinfo : EIATTR_SPARSE_MMA_MASK
	.align		4
.L_164:
        /*0068*/ 	.byte	0x03, 0x50
        /*006a*/ 	.short	0x0000


	//----- nvinfo : EIATTR_MAXREG_COUNT
	.align		4
        /*006c*/ 	.byte	0x03, 0x1b
        /*006e*/ 	.short	0x00ff


	//----- nvinfo : EIATTR_NUM_BARRIERS
	.align		4
        /*0070*/ 	.byte	0x02, 0x4c
        /*0072*/ 	.byte	0x01
	.zero		1


	//----- nvinfo : EIATTR_MERCURY_ISA_VERSION
	.align		4
        /*0074*/ 	.byte	0x03, 0x5f
        /*0076*/ 	.short	0x0101


	//----- nvinfo : EIATTR_COOP_GROUP_MASK_REGIDS
	.align		4
        /*0078*/ 	.byte	0x04, 0x29
        /*007a*/ 	.short	(.L_166 - .L_165)


	//   ....[0]....
.L_165:
        /*007c*/ 	.word	0xffffffff


	//   ....[1]....
        /*0080*/ 	.word	0xffffffff


	//   ....[2]....
        /*0084*/ 	.word	0xffffffff


	//   ....[3]....
        /*0088*/ 	.word	0xffffffff


	//   ....[4]....
        /*008c*/ 	.word	0xffffffff


	//   ....[5]....
        /*0090*/ 	.word	0xffffffff


	//   ....[6]....
        /*0094*/ 	.word	0xffffffff


	//   ....[7]....
        /*0098*/ 	.word	0xffffffff


	//   ....[8]....
        /*009c*/ 	.word	0xffffffff


	//   ....[9]....
        /*00a0*/ 	.word	0xffffffff


	//   ....[10]....
        /*00a4*/ 	.word	0xffffffff


	//   ....[11]....
        /*00a8*/ 	.word	0xffffffff


	//   ....[12]....
        /*00ac*/ 	.word	0xffffffff


	//   ....[13]....
        /*00b0*/ 	.word	0xffffffff


	//   ....[14]....
        /*00b4*/ 	.word	0xffffffff


	//   ....[15]....
        /*00b8*/ 	.word	0xffffffff


	//   ....[16]....
        /*00bc*/ 	.word	0xffffffff


	//   ....[17]....
        /*00c0*/ 	.word	0xffffffff


	//   ....[18]....
        /*00c4*/ 	.word	0xffffffff


	//   ....[19]....
        /*00c8*/ 	.word	0xffffffff


	//   ....[20]....
        /*00cc*/ 	.word	0xffffffff


	//   ....[21]....
        /*00d0*/ 	.word	0xffffffff


	//   ....[22]....
        /*00d4*/ 	.word	0xffffffff


	//   ....[23]....
        /*00d8*/ 	.word	0xffffffff


	//   ....[24]....
        /*00dc*/ 	.word	0xffffffff


	//   ....[25]....
        /*00e0*/ 	.word	0xffffffff


	//   ....[26]....
        /*00e4*/ 	.word	0xffffffff


	//   ....[27]....
        /*00e8*/ 	.word	0xffffffff


	//   ....[28]....
        /*00ec*/ 	.word	0xffffffff


	//   ....[29]....
        /*00f0*/ 	.word	0xffffffff


	//----- nvinfo : EIATTR_COOP_GROUP_INSTR_OFFSETS
	.align		4
.L_166:
        /*00f4*/ 	.byte	0x04, 0x28
        /*00f6*/ 	.short	(.L_168 - .L_167)


	//   ....[0]....
.L_167:
        /*00f8*/ 	.word	0x00000b00


	//   ....[1]....
        /*00fc*/ 	.word	0x00000b30


	//   ....[2]....
        /*0100*/ 	.word	0x00000b90


	//   ....[3]....
        /*0104*/ 	.word	0x00000be0


	//   ....[4]....
        /*0108*/ 	.word	0x00000c00


	//   ....[5]....
        /*010c*/ 	.word	0x00000db0


	//   ....[6]....
        /*0110*/ 	.word	0x00000de0


	//   ....[7]....
        /*0114*/ 	.word	0x00000e30


	//   ....[8]....
        /*0118*/ 	.word	0x00000e80


	//   ....[9]....
        /*011c*/ 	.word	0x00000ea0


	//   ....[10]....
        /*0120*/ 	.word	0x00001e30


	//   ....[11]....
        /*0124*/ 	.word	0x00001e60


	//   ....[12]....
        /*0128*/ 	.word	0x00001ed0


	//   ....[13]....
        /*012c*/ 	.word	0x00001f10


	//   ....[14]....
        /*0130*/ 	.word	0x00001f30


	//   ....[15]....
        /*0134*/ 	.word	0x00002ad0


	//   ....[16]....
        /*0138*/ 	.word	0x00002b00


	//   ....[17]....
        /*013c*/ 	.word	0x00002b60


	//   ....[18]....
        /*0140*/ 	.word	0x00002bb0


	//   ....[19]....
        /*0144*/ 	.word	0x00002bd0


	//   ....[20]....
        /*0148*/ 	.word	0x00002d80


	//   ....[21]....
        /*014c*/ 	.word	0x00002db0


	//   ....[22]....
        /*0150*/ 	.word	0x00002e00


	//   ....[23]....
        /*0154*/ 	.word	0x00002e50


	//   ....[24]....
        /*0158*/ 	.word	0x00002e70


	//   ....[25]....
        /*015c*/ 	.word	0x00003f80


	//   ....[26]....
        /*0160*/ 	.word	0x00003fc0


	//   ....[27]....
        /*0164*/ 	.word	0x00004020


	//   ....[28]....
        /*0168*/ 	.word	0x00004070


	//   ....[29]....
        /*016c*/ 	.word	0x00004090


	//----- nvinfo : EIATTR_VRC_CTA_INIT_COUNT
	.align		4
.L_168:
        /*0170*/ 	.byte	0x02, 0x4a
	.zero		1
	.zero		1


	//----- nvinfo : EIATTR_EXIT_INSTR_OFFSETS
	.align		4
        /*0174*/ 	.byte	0x04, 0x1c
        /*0176*/ 	.short	(.L_170 - .L_169)


	//   ....[0]....
.L_169:
        /*0178*/ 	.word	0x000041d0


	//   ....[1]....
        /*017c*/ 	.word	0x00004230


	//----- nvinfo : EIATTR_MAX_THREADS
	.align		4
.L_170:
        /*0180*/ 	.byte	0x04, 0x05
        /*0182*/ 	.short	(.L_172 - .L_171)
.L_171:
        /*0184*/ 	.word	0x00000100
        /*0188*/ 	.word	0x00000001
        /*018c*/ 	.word	0x00000001


	//----- nvinfo : EIATTR_CRS_STACK_SIZE
	.align		4
.L_172:
        /*0190*/ 	.byte	0x04, 0x1e
        /*0192*/ 	.short	(.L_174 - .L_173)
.L_173:
        /*0194*/ 	.word	0x00000000


	//----- nvinfo : EIATTR_CBANK_PARAM_SIZE
	.align		4
.L_174:
        /*0198*/ 	.byte	0x03, 0x19
        /*019a*/ 	.short	0x0062


	//----- nvinfo : EIATTR_PARAM_CBANK
	.align		4
        /*019c*/ 	.byte	0x04, 0x0a
        /*019e*/ 	.short	(.L_176 - .L_175)
	.align		4
.L_175:
        /*01a0*/ 	.word	index@(.nv.constant0._ZN3cub18CUB_300001_SM_10006detail6reduce18DeviceReduceKernelINS2_10policy_hubIfyN4cuda3std3__44plusIvEEE10Policy1000EPfyS9_fNS7_10__identityEEEvT0_PT3_T1_NS0_13GridEvenShareISH_EET2_T4_)
        /*01a4*/ 	.short	0x0380
        /*01a6*/ 	.short	0x0062


	//----- nvinfo : EIATTR_SW_WAR
	.align		4
.L_176:
        /*01a8*/ 	.byte	0x04, 0x36
        /*01aa*/ 	.short	(.L_178 - .L_177)
.L_177:
        /*01ac*/ 	.word	0x00000008
.L_178:


//--------------------- .nv.info._ZN3cub18CUB_300001_SM_10006detail6reduce28DeviceReduceSingleTileKernelINS2_10policy_hubIfyN4cuda3std3__44plusIvEEE10Policy1000EPfSC_yS9_ffNS7_10__identityEEEvT0_T1_T2_T3_T4_T6_ --------------------------
	.section	.nv.info._ZN3cub18CUB_300001_SM_10006detail6reduce28DeviceReduceSingleTileKernelINS2_10policy_hubIfyN4cuda3std3__44plusIvEEE10Policy1000EPfSC_yS9_ffNS7_10__identityEEEvT0_T1_T2_T3_T4_T6_,"",@"SHT_CUDA_INFO"
	.sectionflags	@""
	.align	4


	//----- nvinfo : EIATTR_CUDA_API_VERSION
	.align		4
        /*0000*/ 	.byte	0x04, 0x37
        /*0002*/ 	.short	(.L_180 - .L_179)
.L_179:
        /*0004*/ 	.word	0x00000082


	//----- nvinfo : EIATTR_KPARAM_INFO
	.align		4
.L_180:
        /*0008*/ 	.byte	0x04, 0x17
        /*000a*/ 	.short	(.L_182 - .L_181)
.L_181:
        /*000c*/ 	.word	0x00000000
        /*0010*/ 	.short	0x0005
        /*0012*/ 	.short	0x0020
        /*0014*/ 	.byte	0x00, 0xf0, 0x05, 0x00


	//----- nvinfo : EIATTR_KPARAM_INFO
	.align		4
.L_182:
        /*0018*/ 	.byte	0x04, 0x17
        /*001a*/ 	.short	(.L_184 - .L_183)
.L_183:
        /*001c*/ 	.word	0x00000000
        /*0020*/ 	.short	0x0004
        /*0022*/ 	.short	0x001c
        /*0024*/ 	.byte	0x00, 0xf0, 0x11, 0x00


	//----- nvinfo : EIATTR_KPARAM_INFO
	.align		4
.L_184:
        /*0028*/ 	.byte	0x04, 0x17
        /*002a*/ 	.short	(.L_186 - .L_185)
.L_185:
        /*002c*/ 	.word	0x00000000
        /*0030*/ 	.short	0x0003
        /*0032*/ 	.short	0x0018
        /*0034*/ 	.byte	0x00, 0xf0, 0x05, 0x00


	//----- nvinfo : EIATTR_KPARAM_INFO
	.align		4
.L_186:
        /*0038*/ 	.byte	0x04, 0x17
        /*003a*/ 	.short	(.L_188 - .L_187)
.L_187:
        /*003c*/ 	.word	0x00000000
        /*0040*/ 	.short	0x0002
        /*0042*/ 	.short	0x0010
        /*0044*/ 	.byte	0x00, 0xf0, 0x21, 0x00


	//----- nvinfo : EIATTR_KPARAM_INFO
	.align		4
.L_188:
        /*0048*/ 	.byte	0x04, 0x17
        /*004a*/ 	.short	(.L_190 - .L_189)
.L_189:
        /*004c*/ 	.word	0x00000000
        /*0050*/ 	.short	0x0001
        /*0052*/ 	.short	0x0008
        /*0054*/ 	.byte	0x00, 0xf5, 0x21, 0x00


	//----- nvinfo : EIATTR_KPARAM_INFO
	.align		4
.L_190:
        /*0058*/ 	.byte	0x04, 0x17
        /*005a*/ 	.short	(.L_192 - .L_191)
.L_191:
        /*005c*/ 	.word	0x00000000
        /*0060*/ 	.short	0x0000
        /*0062*/ 	.short	0x0000
        /*0064*/ 	.byte	0x00, 0xf5, 0x21, 0x00


	//----- nvinfo : EIATTR_SPARSE_MMA_MASK
	.align		4
.L_192:
        /*0068*/ 	.byte	0x03, 0x50
        /*006a*/ 	.short	0x0000


	//----- nvinfo : EIATTR_MAXREG_COUNT
	.align		4
        /*006c*/ 	.byte	0x03, 0x1b
        /*006e*/ 	.short	0x00ff


	//----- nvinfo : EIATTR_NUM_BARRIERS
	.align		4
        /*0070*/ 	.byte	0x02, 0x4c
        /*0072*/ 	.byte	0x01
	.zero		1


	//----- nvinfo : EIATTR_MERCURY_ISA_VERSION
	.align		4
        /*0074*/ 	.byte	0x03, 0x5f
        /*0076*/ 	.short	0x0101


	//----- nvinfo : EIATTR_COOP_GROUP_MASK_REGIDS
	.align		4
        /*0078*/ 	.byte	0x04, 0x29
        /*007a*/ 	.short	(.L_194 - .L_193)


	//   ....[0]....
.L_193:
        /*007c*/ 	.word	0xffffffff


	//   ....[1]....
        /*0080*/ 	.word	0xffffffff


	//   ....[2]....
        /*0084*/ 	.word	0xffffffff


	//   ....[3]....
        /*0088*/ 	.word	0xffffffff


	//   ....[4]....
        /*008c*/ 	.word	0xffffffff


	//   ....[5]....
        /*0090*/ 	.word	0xffffffff


	//   ....[6]....
        /*0094*/ 	.word	0xffffffff


	//   ....[7]....
        /*0098*/ 	.word	0xffffffff


	//   ....[8]....
        /*009c*/ 	.word	0xffffffff


	//   ....[9]....
        /*00a0*/ 	.word	0xffffffff


	//   ....[10]....
        /*00a4*/ 	.word	0xffffffff


	//   ....[11]....
        /*00a8*/ 	.word	0xffffffff


	//   ....[12]....
        /*00ac*/ 	.word	0xffffffff


	//   ....[13]....
        /*00b0*/ 	.word	0xffffffff


	//   ....[14]....
        /*00b4*/ 	.word	0xffffffff


	//   ....[15]....
        /*00b8*/ 	.word	0xffffffff


	//   ....[16]....
        /*00bc*/ 	.word	0xffffffff


	//   ....[17]....
        /*00c0*/ 	.word	0xffffffff


	//   ....[18]....
        /*00c4*/ 	.word	0xffffffff


	//   ....[19]....
        /*00c8*/ 	.word	0xffffffff


	//   ....[20]....
        /*00cc*/ 	.word	0xffffffff


	//   ....[21]....
        /*00d0*/ 	.word	0xffffffff


	//   ....[22]....
        /*00d4*/ 	.word	0xffffffff


	//   ....[23]....
        /*00d8*/ 	.word	0xffffffff


	//   ....[24]....
        /*00dc*/ 	.word	0xffffffff


	//   ....[25]....
        /*00e0*/ 	.word	0xffffffff


	//   ....[26]....
        /*00e4*/ 	.word	0xffffffff


	//   ....[27]....
        /*00e8*/ 	.word	0xffffffff


	//   ....[28]....
        /*00ec*/ 	.word	0xffffffff


	//   ....[29]....
        /*00f0*/ 	.word	0xffffffff


	//----- nvinfo : EIATTR_COOP_GROUP_INSTR_OFFSETS
	.align		4
.L_194:
        /*00f4*/ 	.byte	0x04, 0x28
        /*00f6*/ 	.short	(.L_196 - .L_195)


	//   ....[0]....
.L_195:
        /*00f8*/ 	.word	0x000009a0


	//   ....[1]....
        /*00fc*/ 	.word	0x000009e0


	//   ....[2]....
        /*0100*/ 	.word	0x00000a40


	//   ....[3]....
        /*0104*/ 	.word	0x00000a90


	//   ....[4]....
        /*0108*/ 	.word	0x00000ab0


	//   ....[5]....
        /*010c*/ 	.word	0x00000c60


	//   ....[6]....
        /*0110*/ 	.word	0x00000cb0


	//   ....[7]....
        /*0114*/ 	.word	0x00000cf0


	//   ....[8]....
        /*0118*/ 	.word	0x00000d30


	//   ....[9]....
        /*011c*/ 	.word	0x00000d50


	//   ....[10]....
        /*0120*/ 	.word	0x00001b40


	//   ....[11]....
        /*0124*/ 	.word	0x00001b80


	//   ....[12]....
        /*0128*/ 	.word	0x00001be0


	//   ....[13]....
        /*012c*/ 	.word	0x00001c30


	//   ....[14]....
        /*0130*/ 	.word	0x00001c50


	//   ....[15]....
        /*0134*/ 	.word	0x000025f0


	//   ....[16]....
        /*0138*/ 	.word	0x00002630


	//   ....[17]....
        /*013c*/ 	.word	0x00002690


	//   ....[18]....
        /*0140*/ 	.word	0x000026e0


	//   ....[19]....
        /*0144*/ 	.word	0x00002700


	//   ....[20]....
        /*0148*/ 	.word	0x000028b0


	//   ....[21]....
        /*014c*/ 	.word	0x00002900


	//   ....[22]....
        /*0150*/ 	.word	0x00002940


	//   ....[23]....
        /*0154*/ 	.word	0x00002980


	//   ....[24]....
        /*0158*/ 	.word	0x000029a0


	//   ....[25]....
        /*015c*/ 	.word	0x00003900


	//   ....[26]....
        /*0160*/ 	.word	0x00003940


	//   ....[27]....
        /*0164*/ 	.word	0x000039a0


	//   ....[28]....
        /*0168*/ 	.word	0x000039f0


	//   ....[29]....
        /*016c*/ 	.word	0x00003a10


	//----- nvinfo : EIATTR_VRC_CTA_INIT_COUNT
	.align		4
.L_196:
        /*0170*/ 	.byte	0x02, 0x4a
	.zero		1
	.zero		1


	//----- nvinfo : EIATTR_EXIT_INSTR_OFFSETS
	.align		4
        /*0174*/ 	.byte	0x04, 0x1c
        /*0176*/ 	.short	(.L_198 - .L_197)


	//   ....[0]....
.L_197:
        /*0178*/ 	.word	0x000000a0


	//   ....[1]....
        /*017c*/ 	.word	0x000000e0


	//   ....[2]....
        /*0180*/ 	.word	0x00003b40


	//   ....[3]....
        /*0184*/ 	.word	0x00003b90


	//----- nvinfo : EIATTR_MAX_THREADS
	.align		4
.L_198:
        /*0188*/ 	.byte	0x04, 0x05
        /*018a*/ 	.short	(.L_200 - .L_199)
.L_199:
        /*018c*/ 	.word	0x00000100
        /*0190*/ 	.word	0x00000001
        /*0194*/ 	.word	0x00000001


	//----- nvinfo : EIATTR_CRS_STACK_SIZE
	.align		4
.L_200:
        /*0198*/ 	.byte	0x04, 0x1e
        /*019a*/ 	.short	(.L_202 - .L_201)
.L_201:
        /*019c*/ 	.word	0x00000000


	//----- nvinfo : EIATTR_CBANK_PARAM_SIZE
	.align		4
.L_202:
        /*01a0*/ 	.byte	0x03, 0x19
        /*01a2*/ 	.short	0x0021


	//----- nvinfo : EIATTR_PARAM_CBANK
	.align		4
        /*01a4*/ 	.byte	0x04, 0x0a
        /*01a6*/ 	.short	(.L_204 - .L_203)
	.align		4
.L_203:
        /*01a8*/ 	.word	index@(.nv.constant0._ZN3cub18CUB_300001_SM_10006detail6reduce28DeviceReduceSingleTileKernelINS2_10policy_hubIfyN4cuda3std3__44plusIvEEE10Policy1000EPfSC_yS9_ffNS7_10__identityEEEvT0_T1_T2_T3_T4_T6_)
        /*01ac*/ 	.short	0x0380
        /*01ae*/ 	.short	0x0021


	//----- nvinfo : EIATTR_SW_WAR
	.align		4
.L_204:
        /*01b0*/ 	.byte	0x04, 0x36
        /*01b2*/ 	.short	(.L_206 - .L_205)
.L_205:
        /*01b4*/ 	.word	0x00000008
.L_206:


//--------------------- .nv.info._ZN3cub18CUB_300001_SM_10006detail6reduce28DeviceReduceSingleTileKernelINS2_10policy_hubIN6thrust24THRUST_300001_SM_1000_NS7complexIfEEyN4cuda3std3__44plusIvEEE10Policy1000EPS8_SG_iSD_S8_S8_NSB_10__identityEEEvT0_T1_T2_T3_T4_T6_ --------------------------
	.section	.nv.info._ZN3cub18CUB_300001_SM_10006detail6reduce28DeviceReduceSingleTileKernelINS2_10policy_hubIN6thrust24THRUST_300001_SM_1000_NS7complexIfEEyN4cuda3std3__44plusIvEEE10Policy1000EPS8_SG_iSD_S8_S8_NSB_10__identityEEEvT0_T1_T2_T3_T4_T6_,"",@"SHT_CUDA_INFO"
	.sectionflags	@""
	.align	4


	//----- nvinfo : EIATTR_CUDA_API_VERSION
	.align		4
        /*0000*/ 	.byte	0x04, 0x37
        /*0002*/ 	.short	(.L_208 - .L_207)
.L_207:
        /*0004*/ 	.word	0x00000082


	//----- nvinfo : EIATTR_KPARAM_INFO
	.align		4
.L_208:
        /*0008*/ 	.byte	0x04, 0x17
        /*000a*/ 	.short	(.L_210 - .L_209)
.L_209:
        /*000c*/ 	.word	0x00000000
        /*0010*/ 	.short	0x0005
        /*0012*/ 	.short	0x0020
        /*0014*/ 	.byte	0x00, 0xf0, 0x05, 0x00


	//----- nvinfo : EIATTR_KPARAM_INFO
	.align		4
.L_210:
        /*0018*/ 	.byte	0x04, 0x17
        /*001a*/ 	.short	(.L_212 - .L_211)
.L_211:
        /*001c*/ 	.word	0x00000000
        /*0020*/ 	.short	0x0004
        /*0022*/ 	.short	0x0018
        /*0024*/ 	.byte	0x00, 0xf0, 0x21, 0x00


	//----- nvinfo : EIATTR_KPARAM_INFO
	.align		4
.L_212:
        /*0028*/ 	.byte	0x04, 0x17
        /*002a*/ 	.short	(.L_214 - .L_213)
.L_213:
        /*002c*/ 	.word	0x00000000
        /*0030*/ 	.short	0x0003
        /*0032*/ 	.short	0x0014
        /*0034*/ 	.byte	0x00, 0xf0, 0x05, 0x00


	//----- nvinfo : EIATTR_KPARAM_INFO
	.align		4
.L_214:
        /*0038*/ 	.byte	0x04, 0x17
        /*003a*/ 	.short	(.L_216 - .L_215)
.L_215:
        /*003c*/ 	.word	0x00000000
        /*0040*/ 	.short	0x0002
        /*0042*/ 	.short	0x0010
        /*0044*/ 	.byte	0x00, 0xf0, 0x11, 0x00


	//----- nvinfo : EIATTR_KPARAM_INFO
	.align		4
.L_216:
        /*0048*/ 	.byte	0x04, 0x17
        /*004a*/ 	.short	(.L_218 - .L_217)
.L_217:
        /*004c*/ 	.word	0x00000000
        /*0050*/ 	.short	0x0001
        /*0052*/ 	.short	0x0008
        /*0054*/ 	.byte	0x00, 0xf5, 0x21, 0x00


	//----- nvinfo : EIATTR_KPARAM_INFO
	.align		4
.L_218:
        /*0058*/ 	.byte	0x04, 0x17
        /*005a*/ 	.short	(.L_220 - .L_219)
.L_219:
        /*005c*/ 	.word	0x00000000
        /*0060*/ 	.short	0x0000
        /*0062*/ 	.short	0x0000
        /*0064*/ 	.byte	0x00, 0xf5, 0x21, 0x00


	//----- nvinfo : EIATTR_SPARSE_MMA_MASK
	.align		4
.L_220:
        /*0068*/ 	.byte	0x03, 0x50
        /*006a*/ 	.short	0x0000


	//----- nvinfo : EIATTR_MAXREG_COUNT
	.align		4
        /*006c*/ 	.byte	0x03, 0x1b
        /*006e*/ 	.short	0x0080


	//----- nvinfo : EIATTR_NUM_BARRIERS
	.align		4
        /*0070*/ 	.byte	0x02, 0x4c
        /*0072*/ 	.byte	0x01
	.zero		1


	//----- nvinfo : EIATTR_MERCURY_ISA_VERSION
	.align		4
        /*0074*/ 	.byte	0x03, 0x5f
        /*0076*/ 	.short	0x0101


	//----- nvinfo : EIATTR_COOP_GROUP_MASK_REGIDS
	.align		4
        /*0078*/ 	.byte	0x04, 0x29
        /*007a*/ 	.short	(.L_222 - .L_221)


	//   ....[0]....
.L_221:
        /*007c*/ 	.word	0xffffffff


	//   ....[1]....
        /*0080*/ 	.word	0xffffffff


	//   ....[2]....
        /*0084*/ 	.word	0xffffffff


	//   ....[3]....
        /*0088*/ 	.word	0xffffffff


	//   ....[4]....
        /*008c*/ 	.word	0xffffffff


	//   ....[5]....
        /*0090*/ 	.word	0xffffffff


	//   ....[6]....
        /*0094*/ 	.word	0xffffffff


	//   ....[7]....
        /*0098*/ 	.word	0xffffffff


	//   ....[8]....
        /*009c*/ 	.word	0xffffffff


	//   ....[9]....
        /*00a0*/ 	.word	0xffffffff


	//   ....[10]....
        /*00a4*/ 	.word	0xffffffff


	//   ....[11]....
        /*00a8*/ 	.word	0xffffffff


	//   ....[12]....
        /*00ac*/ 	.word	0xffffffff


	//   ....[13]....
        /*00b0*/ 	.word	0xffffffff


	//   ....[14]....
        /*00b4*/ 	.word	0xffffffff


	//   ....[15]....
        /*00b8*/ 	.word	0xffffffff


	//   ....[16]....
        /*00bc*/ 	.word	0xffffffff


	//   ....[17]....
        /*00c0*/ 	.word	0xffffffff


	//   ....[18]....
        /*00c4*/ 	.word	0xffffffff


	//   ....[19]....
        /*00c8*/ 	.word	0xffffffff


	//   ....[20]....
        /*00cc*/ 	.word	0xffffffff


	//   ....[21]....
        /*00d0*/ 	.word	0xffffffff


	//   ....[22]....
        /*00d4*/ 	.word	0xffffffff


	//   ....[23]....
        /*00d8*/ 	.word	0xffffffff


	//   ....[24]....
        /*00dc*/ 	.word	0xffffffff


	//   ....[25]....
        /*00e0*/ 	.word	0xffffffff


	//   ....[26]....
        /*00e4*/ 	.word	0xffffffff


	//   ....[27]....
        /*00e8*/ 	.word	0xffffffff


	//   ....[28]....
        /*00ec*/ 	.word	0xffffffff


	//   ....[29]....
        /*00f0*/ 	.word	0xffffffff


	//----- nvinfo : EIATTR_COOP_GROUP_INSTR_OFFSETS
	.align		4
.L_222:
        /*00f4*/ 	.byte	0x04, 0x28
        /*00f6*/ 	.short	(.L_224 - .L_223)


	//   ....[0]....
.L_223:
        /*00f8*/ 	.word	0x00000b50


	//   ....[1]....
        /*00fc*/ 	.word	0x00000b60


	//   ....[2]....
        /*0100*/ 	.word	0x00000be0


	//   ....[3]....
        /*0104*/ 	.word	0x00000bf0


	//   ....[4]....
        /*0108*/ 	.word	0x00000c60


	//   ....[5]....
        /*010c*/ 	.word	0x00000c80


	//   ....[6]....
        /*0110*/ 	.word	0x00000cd0


	//   ....[7]....
        /*0114*/ 	.word	0x00000cf0


	//   ....[8]....
        /*0118*/ 	.word	0x00000d20


	//   ....[9]....
        /*011c*/ 	.word	0x00000d40


	//   ....[10]....
        /*0120*/ 	.word	0x000010e0


	//   ....[11]....
        /*0124*/ 	.word	0x000010f0


	//   ....[12]....
        /*0128*/ 	.word	0x00001160


	//   ....[13]....
        /*012c*/ 	.word	0x00001190


	//   ....[14]....
        /*0130*/ 	.word	0x000011e0


	//   ....[15]....
        /*0134*/ 	.word	0x00001210


	//   ....[16]....
        /*0138*/ 	.word	0x00001240


	//   ....[17]....
        /*013c*/ 	.word	0x00001270


	//   ....[18]....
        /*0140*/ 	.word	0x000012a0


	//   ....[19]....
        /*0144*/ 	.word	0x000012d0


	//   ....[20]....
        /*0148*/ 	.word	0x000024f0


	//   ....[21]....
        /*014c*/ 	.word	0x00002500


	//   ....[22]....
        /*0150*/ 	.word	0x00002590


	//   ....[23]....
        /*0154*/ 	.word	0x000025b0


	//   ....[24]....
        /*0158*/ 	.word	0x000025e0


	//   ....[25]....
        /*015c*/ 	.word	0x00002610


	//   ....[26]....
        /*0160*/ 	.word	0x00002650


	//   ....[27]....
        /*0164*/ 	.word	0x00002670


	//   ....[28]....
        /*0168*/ 	.word	0x000026a0


	//   ....[29]....
        /*016c*/ 	.word	0x000026c0


	//----- nvinfo : EIATTR_VRC_CTA_INIT_COUNT
	.align		4
.L_224:
        /*0170*/ 	.byte	0x02, 0x4a
	.zero		1
	.zero		1


	//----- nvinfo : EIATTR_EXIT_INSTR_OFFSETS
	.align		4
        /*0174*/ 	.byte	0x04, 0x1c
        /*0176*/ 	.short	(.L_226 - .L_225)


	//   ....[0]....
.L_225:
        /*0178*/ 	.word	0x00000080


	//   ....[1]....
        /*017c*/ 	.word	0x000000c0


	//   ....[2]....
        /*0180*/ 	.word	0x000029f0


	//   ....[3]....
        /*0184*/ 	.word	0x00002a50


	//----- nvinfo : EIATTR_MAX_THREADS
	.align		4
.L_226:
        /*0188*/ 	.byte	0x04, 0x05
        /*018a*/ 	.short	(.L_228 - .L_227)
.L_227:
        /*018c*/ 	.word	0x00000200
        /*0190*/ 	.word	0x00000001
        /*0194*/ 	.word	0x00000001


	//----- nvinfo : EIATTR_CRS_STACK_SIZE
	.align		4
.L_228:
        /*0198*/ 	.byte	0x04, 0x1e
        /*019a*/ 	.short	(.L_230 - .L_229)
.L_229:
        /*019c*/ 	.word	0x00000000


	//----- nvinfo : EIATTR_CBANK_PARAM_SIZE
	.align		4
.L_230:
        /*01a0*/ 	.byte	0x03, 0x19
        /*01a2*/ 	.short	0x0021


	//----- nvinfo : EIATTR_PARAM_CBANK
	.align		4
        /*01a4*/ 	.byte	0x04, 0x0a
        /*01a6*/ 	.short	(.L_232 - .L_231)
	.align		4
.L_231:
        /*01a8*/ 	.word	index@(.nv.constant0._ZN3cub18CUB_300001_SM_10006detail6reduce28DeviceReduceSingleTileKernelINS2_10policy_hubIN6thrust24THRUST_300001_SM_1000_NS7complexIfEEyN4cuda3std3__44plusIvEEE10Policy1000EPS8_SG_iSD_S8_S8_NSB_10__identityEEEvT0_T1_T2_T3_T4_T6_)
        /*01ac*/ 	.short	0x0380
        /*01ae*/ 	.short	0x0021


	//----- nvinfo : EIATTR_SW_WAR
	.align		4
.L_232:
        /*01b0*/ 	.byte	0x04, 0x36
        /*01b2*/ 	.short	(.L_234 - .L_233)
.L_233:
        /*01b4*/ 	.word	0x00000008
.L_234:


//--------------------- .nv.info._ZN3cub18CUB_300001_SM_10006detail6reduce18DeviceReduceKernelINS2_10policy_hubIN6thrust24THRUST_300001_SM_1000_NS7complexIfEEyN4cuda3std3__44plusIvEEE10Policy1000EPS8_ySD_S8_NSB_10__identityEEEvT0_PT3_T1_NS0_13GridEvenShareISL_EET2_T4_ --------------------------
	.section	.nv.info._ZN3cub18CUB_300001_SM_10006detail6reduce18DeviceReduceKernelINS2_10policy_hubIN6thrust24THRUST_300001_SM_1000_NS7complexIfEEyN4cuda3std3__44plusIvEEE10Policy1000EPS8_ySD_S8_NSB_10__identityEEEvT0_PT3_T1_NS0_13GridEvenShareISL_EET2_T4_,"",@"SHT_CUDA_INFO"
	.sectionflags	@""
	.align	4


	//----- nvinfo : EIATTR_CUDA_API_VERSION
	.align		4
        /*0000*/ 	.byte	0x04, 0x37
        /*0002*/ 	.short	(.L_236 - .L_235)
.L_235:
        /*0004*/ 	.word	0x00000082


	//----- nvinfo : EIATTR_KPARAM_INFO
	.align		4
.L_236:
        /*0008*/ 	.byte	0x04, 0x17
        /*000a*/ 	.short	(.L_238 - .L_237)
.L_237:
        /*000c*/ 	.word	0x00000000
        /*0010*/ 	.short	0x0005
        /*0012*/ 	.short	0x0061
        /*0014*/ 	.byte	0x00, 0xf0, 0x05, 0x00


	//----- nvinfo : EIATTR_KPARAM_INFO
	.align		4
.L_238:
        /*0018*/ 	.byte	0x04, 0x17
        /*001a*/ 	.short	(.L_240 - .L_239)
.L_239:
        /*001c*/ 	.word	0x00000000
        /*0020*/ 	.short	0x0004
        /*0022*/ 	.short	0x0060
        /*0024*/ 	.byte	0x00, 0xf0, 0x05, 0x00


	//----- nvinfo : EIATTR_KPARAM_INFO
	.align		4
.L_240:
        /*0028*/ 	.byte	0x04, 0x17
        /*002a*/ 	.short	(.L_242 - .L_241)
.L_241:
        /*002c*/ 	.word	0x00000000
        /*0030*/ 	.short	0x0003
        /*0032*/ 	.short	0x0018
        /*0034*/ 	.byte	0x00, 0xf0, 0x21, 0x01


	//----- nvinfo : EIATTR_KPARAM_INFO
	.align		4
.L_242:
        /*0038*/ 	.byte	0x04, 0x17
        /*003a*/ 	.short	(.L_244 - .L_243)
.L_243:
        /*003c*/ 	.word	0x00000000
        /*0040*/ 	.short	0x0002
        /*0042*/ 	.short	0x0010
        /*0044*/ 	.byte	0x00, 0xf0, 0x21, 0x00


	//----- nvinfo : EIATTR_KPARAM_INFO
	.align		4
.L_244:
        /*0048*/ 	.byte	0x04, 0x17
        /*004a*/ 	.short	(.L_246 - .L_245)
.L_245:
        /*004c*/ 	.word	0x00000000
        /*0050*/ 	.short	0x0001
        /*0052*/ 	.short	0x0008
        /*0054*/ 	.byte	0x00, 0xf5, 0x21, 0x00


	//----- nvinfo : EIATTR_KPARAM_INFO
	.align		4
.L_246:
        /*0058*/ 	.byte	0x04, 0x17
        /*005a*/ 	.short	(.L_248 - .L_247)
.L_247:
        /*005c*/ 	.word	0x00000000
        /*0060*/ 	.short	0x0000
        /*0062*/ 	.short	0x0000
        /*0064*/ 	.byte	0x00, 0xf5, 0x21, 0x00


	//----- nvinfo : EIATTR_SPARSE_MMA_MASK
	.align		4
.L_248:
        /*0068*/ 	.byte	0x03, 0x50
        /*006a*/ 	.short	0x0000


	//----- nvinfo : EIATTR_MAXREG_COUNT
	.align		4
        /*006c*/ 	.byte	0x03, 0x1b
        /*006e*/ 	.short	0x0080


	//----- nvinfo : EIATTR_NUM_BARRIERS
	.align		4
        /*0070*/ 	.byte	0x02, 0x4c
        /*0072*/ 	.byte	0x01
	.zero		1


	//----- nvinfo : EIATTR_MERCURY_ISA_VERSION
	.align		4
        /*0074*/ 	.byte	0x03, 0x5f
        /*0076*/ 	.short	0x0101


	//----- nvinfo : EIATTR_COOP_GROUP_MASK_REGIDS
	.align		4
        /*0078*/ 	.byte	0x04, 0x29
        /*007a*/ 	.short	(.L_250 - .L_249)


	//   ....[0]....
.L_249:
        /*007c*/ 	.word	0xffffffff


	//   ....[1]....
        /*0080*/ 	.word	0xffffffff


	//   ....[2]....
        /*0084*/ 	.word	0xffffffff


	//   ....[3]....
        /*0088*/ 	.word	0xffffffff


	//   ....[4]....
        /*008c*/ 	.word	0xffffffff


	//   ....[5]....
        /*0090*/ 	.word	0xffffffff


	//   ....[6]....
        /*0094*/ 	.word	0xffffffff


	//   ....[7]....
        /*0098*/ 	.word	0xffffffff


	//   ....[8]....
        /*009c*/ 	.word	0xffffffff


	//   ....[9]....
        /*00a0*/ 	.word	0xffffffff


	//   ....[10]....
        /*00a4*/ 	.word	0xffffffff


	//   ....[11]....
        /*00a8*/ 	.word	0xffffffff


	//   ....[12]....
        /*00ac*/ 	.word	0xffffffff


	//   ....[13]....
        /*00b0*/ 	.word	0xffffffff


	//   ....[14]....
        /*00b4*/ 	.word	0xffffffff


	//   ....[15]....
        /*00b8*/ 	.word	0xffffffff


	//   ....[16]....
        /*00bc*/ 	.word	0xffffffff


	//   ....[17]....
        /*00c0*/ 	.word	0xffffffff


	//   ....[18]....
        /*00c4*/ 	.word	0xffffffff


	//   ....[19]....
        /*00c8*/ 	.word	0xffffffff


	//   ....[20]....
        /*00cc*/ 	.word	0xffffffff


	//   ....[21]....
        /*00d0*/ 	.word	0xffffffff


	//   ....[22]....
        /*00d4*/ 	.word	0xffffffff


	//   ....[23]....
        /*00d8*/ 	.word	0xffffffff


	//   ....[24]....
        /*00dc*/ 	.word	0xffffffff


	//   ....[25]....
        /*00e0*/ 	.word	0xffffffff


	//   ....[26]....
        /*00e4*/ 	.word	0xffffffff


	//   ....[27]....
        /*00e8*/ 	.word	0xffffffff


	//   ....[28]....
        /*00ec*/ 	.word	0xffffffff


	//   ....[29]....
        /*00f0*/ 	.word	0xffffffff


	//----- nvinfo : EIATTR_COOP_GROUP_INSTR_OFFSETS
	.align		4
.L_250:
        /*00f4*/ 	.byte	0x04, 0x28
        /*00f6*/ 	.short	(.L_252 - .L_251)


	//   ....[0]....
.L_251:
        /*00f8*/ 	.word	0x00000b90


	//   ....[1]....
        /*00fc*/ 	.word	0x00000ba0


	//   ....[2]....
        /*0100*/ 	.word	0x00000c20


	//   ....[3]....
        /*0104*/ 	.word	0x00000c30


	//   ....[4]....
        /*0108*/ 	.word	0x00000c80


	//   ....[5]....
        /*010c*/ 	.word	0x00000cb0


	//   ....[6]....
        /*0110*/ 	.word	0x00000cf0


	//   ....[7]....
        /*0114*/ 	.word	0x00000d10


	//   ....[8]....
        /*0118*/ 	.word	0x00000d60


	//   ....[9]....
        /*011c*/ 	.word	0x00000d80


	//   ....[10]....
        /*0120*/ 	.word	0x00001120


	//   ....[11]....
        /*0124*/ 	.word	0x00001130


	//   ....[12]....
        /*0128*/ 	.word	0x000011a0


	//   ....[13]....
        /*012c*/ 	.word	0x000011c0


	//   ....[14]....
        /*0130*/ 	.word	0x00001200


	//   ....[15]....
        /*0134*/ 	.word	0x00001230


	//   ....[16]....
        /*0138*/ 	.word	0x00001260


	//   ....[17]....
        /*013c*/ 	.word	0x00001290


	//   ....[18]....
        /*0140*/ 	.word	0x000012e0


	//   ....[19]....
        /*0144*/ 	.word	0x00001310


	//   ....[20]....
        /*0148*/ 	.word	0x00002680


	//   ....[21]....
        /*014c*/ 	.word	0x00002690


	//   ....[22]....
        /*0150*/ 	.word	0x00002720


	//   ....[23]....
        /*0154*/ 	.word	0x00002740


	//   ....[24]....
        /*0158*/ 	.word	0x00002770


	//   ....[25]....
        /*015c*/ 	.word	0x000027a0


	//   ....[26]....
        /*0160*/ 	.word	0x000027e0


	//   ....[27]....
        /*0164*/ 	.word	0x00002800


	//   ....[28]....
        /*0168*/ 	.word	0x00002830


	//   ....[29]....
        /*016c*/ 	.word	0x00002850


	//----- nvinfo : EIATTR_VRC_CTA_INIT_COUNT
	.align		4
.L_252:
        /*0170*/ 	.byte	0x02, 0x4a
	.zero		1
	.zero		1


	//----- nvinfo : EIATTR_EXIT_INSTR_OFFSETS
	.align		4
        /*0174*/ 	.byte	0x04, 0x1c
        /*0176*/ 	.short	(.L_254 - .L_253)


	//   ....[0]....
.L_253:
        /*0178*/ 	.word	0x00002b80


	//   ....[1]....
        /*017c*/ 	.word	0x00002be0


	//----- nvinfo : EIATTR_MAX_THREADS
	.align		4
.L_254:
        /*0180*/ 	.byte	0x04, 0x05
        /*0182*/ 	.short	(.L_256 - .L_255)
.L_255:
        /*0184*/ 	.word	0x00000200
        /*0188*/ 	.word	0x00000001
        /*018c*/ 	.word	0x00000001


	//----- nvinfo : EIATTR_CRS_STACK_SIZE
	.align		4
.L_256:
        /*0190*/ 	.byte	0x04, 0x1e
        /*0192*/ 	.short	(.L_258 - .L_257)
.L_257:
        /*0194*/ 	.word	0x00000000


	//----- nvinfo : EIATTR_CBANK_PARAM_SIZE
	.align		4
.L_258:
        /*0198*/ 	.byte	0x03, 0x19
        /*019a*/ 	.short	0x0062


	//----- nvinfo : EIATTR_PARAM_CBANK
	.align		4
        /*019c*/ 	.byte	0x04, 0x0a
        /*019e*/ 	.short	(.L_260 - .L_259)
	.align		4
.L_259:
        /*01a0*/ 	.word	index@(.nv.constant0._ZN3cub18CUB_300001_SM_10006detail6reduce18DeviceReduceKernelINS2_10policy_hubIN6thrust24THRUST_300001_SM_1000_NS7complexIfEEyN4cuda3std3__44plusIvEEE10Policy1000EPS8_ySD_S8_NSB_10__identityEEEvT0_PT3_T1_NS0_13GridEvenShareISL_EET2_T4_)
        /*01a4*/ 	.short	0x0380
        /*01a6*/ 	.short	0x0062


	//----- nvinfo : EIATTR_SW_WAR
	.align		4
.L_260:
        /*01a8*/ 	.byte	0x04, 0x36
        /*01aa*/ 	.short	(.L_262 - .L_261)
.L_261:
        /*01ac*/ 	.word	0x00000008
.L_262:


//--------------------- .nv.info._ZN3cub18CUB_300001_SM_10006detail6reduce28DeviceReduceSingleTileKernelINS2_10policy_hubIN6thrust24THRUST_300001_SM_1000_NS7complexIfEEyN4cuda3std3__44plusIvEEE10Policy1000EPS8_SG_ySD_S8_S8_NSB_10__identityEEEvT0_T1_T2_T3_T4_T6_ --------------------------
	.section	.nv.info._ZN3cub18CUB_300001_SM_10006detail6reduce28DeviceReduceSingleTileKernelINS2_10policy_hubIN6thrust24THRUST_300001_SM_1000_NS7complexIfEEyN4cuda3std3__44plusIvEEE10Policy1000EPS8_SG_ySD_S8_S8_NSB_10__identityEEEvT0_T1_T2_T3_T4_T6_,"",@"SHT_CUDA_INFO"
	.sectionflags	@""
	.align	4


	//----- nvinfo : EIATTR_CUDA_API_VERSION
	.align		4
        /*0000*/ 	.byte	0x04, 0x37
        /*0002*/ 	.short	(.L_264 - .L_263)
.L_263:
        /*0004*/ 	.word	0x00000082


	//----- nvinfo : EIATTR_KPARAM_INFO
	.align		4
.L_264:
        /*0008*/ 	.byte	0x04, 0x17
        /*000a*/ 	.short	(.L_266 - .L_265)
.L_265:
        /*000c*/ 	.word	0x00000000
        /*0010*/ 	.short	0x0005
        /*0012*/ 	.short	0x0028
        /*0014*/ 	.byte	0x00, 0xf0, 0x05, 0x00


	//----- nvinfo : EIATTR_KPARAM_INFO
	.align		4
.L_266:
        /*0018*/ 	.byte	0x04, 0x17
        /*001a*/ 	.short	(.L_268 - .L_267)
.L_267:
        /*001c*/ 	.word	0x00000000
        /*0020*/ 	.short	0x0004
        /*0022*/ 	.short	0x0020
        /*0024*/ 	.byte	0x00, 0xf0, 0x21, 0x00


	//----- nvinfo : EIATTR_KPARAM_INFO
	.align		4
.L_268:
        /*0028*/ 	.byte	0x04, 0x17
        /*002a*/ 	.short	(.L_270 - .L_269)
.L_269:
        /*002c*/ 	.word	0x00000000
        /*0030*/ 	.short	0x0003
        /*0032*/ 	.short	0x0018
        /*0034*/ 	.byte	0x00, 0xf0, 0x05, 0x00


	//----- nvinfo : EIATTR_KPARAM_INFO
	.align		4
.L_270:
        /*0038*/ 	.byte	0x04, 0x17
        /*003a*/ 	.short	(.L_272 - .L_271)
.L_271:
        /*003c*/ 	.word	0x00000000
        /*0040*/ 	.short	0x0002
        /*0042*/ 	.short	0x0010
        /*0044*/ 	.byte	0x00, 0xf0, 0x21, 0x00


	//----- nvinfo : EIATTR_KPARAM_INFO
	.align		4
.L_272:
        /*0048*/ 	.byte	0x04, 0x17
        /*004a*/ 	.short	(.L_274 - .L_273)
.L_273:
        /*004c*/ 	.word	0x00000000
        /*0050*/ 	.short	0x0001
        /*0052*/ 	.short	0x0008
        /*0054*/ 	.byte	0x00, 0xf5, 0x21, 0x00


	//----- nvinfo : EIATTR_KPARAM_INFO
	.align		4
.L_274:
        /*0058*/ 	.byte	0x04, 0x17
        /*005a*/ 	.short	(.L_276 - .L_275)
.L_275:
        /*005c*/ 	.word	0x00000000
        /*0060*/ 	.short	0x0000
        /*0062*/ 	.short	0x0000
        /*0064*/ 	.byte	0x00, 0xf5, 0x21, 0x00


	//----- nvinfo : EIATTR_SPARSE_MMA_MASK
	.align		4
.L_276:
        /*0068*/ 	.byte	0x03, 0x50
        /*006a*/ 	.short	0x0000


	//----- nvinfo : EIATTR_MAXREG_COUNT
	.align		4
        /*006c*/ 	.byte	0x03, 0x1b
        /*006e*/ 	.short	0x0080


	//----- nvinfo : EIATTR_NUM_BARRIERS
	.align		4
        /*0070*/ 	.byte	0x02, 0x4c
        /*0072*/ 	.byte	0x01
	.zero		1


	//----- nvinfo : EIATTR_MERCURY_ISA_VERSION
	.align		4
        /*0074*/ 	.byte	0x03, 0x5f
        /*0076*/ 	.short	0x0101


	//----- nvinfo : EIATTR_COOP_GROUP_MASK_REGIDS
	.align		4
        /*0078*/ 	.byte	0x04, 0x29
        /*007a*/ 	.short	(.L_278 - .L_277)


	//   ....[0]....
.L_277:
        /*007c*/ 	.word	0xffffffff


	//   ....[1]....
        /*0080*/ 	.word	0xffffffff


	//   ....[2]....
        /*0084*/ 	.word	0xffffffff


	//   ....[3]....
        /*0088*/ 	.word	0xffffffff


	//   ....[4]....
        /*008c*/ 	.word	0xffffffff


	//   ....[5]....
        /*0090*/ 	.word	0xffffffff


	//   ....[6]....
        /*0094*/ 	.word	0xffffffff


	//   ....[7]....
        /*0098*/ 	.word	0xffffffff


	//   ....[8]....
        /*009c*/ 	.word	0xffffffff


	//   ....[9]....
        /*00a0*/ 	.word	0xffffffff


	//   ....[10]....
        /*00a4*/ 	.word	0xffffffff


	//   ....[11]....
        /*00a8*/ 	.word	0xffffffff


	//   ....[12]....
        /*00ac*/ 	.word	0xffffffff


	//   ....[13]....
        /*00b0*/ 	.word	0xffffffff


	//   ....[14]....
        /*00b4*/ 	.word	0xffffffff


	//   ....[15]....
        /*00b8*/ 	.word	0xffffffff


	//   ....[16]....
        /*00bc*/ 	.word	0xffffffff


	//   ....[17]....
        /*00c0*/ 	.word	0xffffffff


	//   ....[18]....
        /*00c4*/ 	.word	0xffffffff


	//   ....[19]....
        /*00c8*/ 	.word	0xffffffff


	//   ....[20]....
        /*00cc*/ 	.word	0xffffffff


	//   ....[21]....
        /*00d0*/ 	.word	0xffffffff


	//   ....[22]....
        /*00d4*/ 	.word	0xffffffff


	//   ....[23]....
        /*00d8*/ 	.word	0xffffffff


	//   ....[24]....
        /*00dc*/ 	.word	0xffffffff


	//   ....[25]....
        /*00e0*/ 	.word	0xffffffff


	//   ....[26]....
        /*00e4*/ 	.word	0xffffffff


	//   ....[27]....
        /*00e8*/ 	.word	0xffffffff


	//   ....[28]....
        /*00ec*/ 	.word	0xffffffff


	//   ....[29]....
        /*00f0*/ 	.word	0xffffffff


	//----- nvinfo : EIATTR_COOP_GROUP_INSTR_OFFSETS
	.align		4
.L_278:
        /*00f4*/ 	.byte	0x04, 0x28
        /*00f6*/ 	.short	(.L_280 - .L_279)


	//   ....[0]....
.L_279:
        /*00f8*/ 	.word	0x00000b90


	//   ....[1]....
        /*00fc*/ 	.word	0x00000ba0


	//   ....[2]....
        /*0100*/ 	.word	0x00000c20


	//   ....[3]....
        /*0104*/ 	.word	0x00000c30


	//   ....[4]....
        /*0108*/ 	.word	0x00000ca0


	//   ....[5]....
        /*010c*/ 	.word	0x00000cc0


	//   ....[6]....
        /*0110*/ 	.word	0x00000d10


	//   ....[7]....
        /*0114*/ 	.word	0x00000d30


	//   ....[8]....
        /*0118*/ 	.word	0x00000d60


	//   ....[9]....
        /*011c*/ 	.word	0x00000d80


	//   ....[10]....
        /*0120*/ 	.word	0x00001120


	//   ....[11]....
        /*0124*/ 	.word	0x00001130


	//   ....[12]....
        /*0128*/ 	.word	0x000011a0


	//   ....[13]....
        /*012c*/ 	.word	0x000011d0


	//   ....[14]....
        /*0130*/ 	.word	0x00001210


	//   ....[15]....
        /*0134*/ 	.word	0x00001240


	//   ....[16]....
        /*0138*/ 	.word	0x00001280


	//   ....[17]....
        /*013c*/ 	.word	0x000012b0


	//   ....[18]....
        /*0140*/ 	.word	0x000012e0


	//   ....[19]....
        /*0144*/ 	.word	0x00001310


	//   ....[20]....
        /*0148*/ 	.word	0x00002600


	//   ....[21]....
        /*014c*/ 	.word	0x00002610


	//   ....[22]....
        /*0150*/ 	.word	0x000026a0


	//   ....[23]....
        /*0154*/ 	.word	0x000026c0


	//   ....[24]....
        /*0158*/ 	.word	0x000026f0


	//   ....[25]....
        /*015c*/ 	.word	0x00002720


	//   ....[26]....
        /*0160*/ 	.word	0x00002760


	//   ....[27]....
        /*0164*/ 	.word	0x00002780


	//   ....[28]....
        /*0168*/ 	.word	0x000027b0


	//   ....[29]....
        /*016c*/ 	.word	0x000027d0


	//----- nvinfo : EIATTR_VRC_CTA_INIT_COUNT
	.align		4
.L_280:
        /*0170*/ 	.byte	0x02, 0x4a
	.zero		1
	.zero		1


	//----- nvinfo : EIATTR_EXIT_INSTR_OFFSETS
	.align		4
        /*0174*/ 	.byte	0x04, 0x1c
        /*0176*/ 	.short	(.L_282 - .L_281)


	//   ....[0]....
.L_281:
        /*0178*/ 	.word	0x000000a0


	//   ....[1]....
        /*017c*/ 	.word	0x000000e0


	//   ....[2]....
        /*0180*/ 	.word	0x00002af0


	//   ....[3]....
        /*0184*/ 	.word	0x00002b50


	//----- nvinfo : EIATTR_MAX_THREADS
	.align		4
.L_282:
        /*0188*/ 	.byte	0x04, 0x05
        /*018a*/ 	.short	(.L_284 - .L_283)
.L_283:
        /*018c*/ 	.word	0x00000200
        /*0190*/ 	.word	0x00000001
        /*0194*/ 	.word	0x00000001


	//----- nvinfo : EIATTR_CRS_STACK_SIZE
	.align		4
.L_284:
        /*0198*/ 	.byte	0x04, 0x1e
        /*019a*/ 	.short	(.L_286 - .L_285)
.L_285:
        /*019c*/ 	.word	0x00000000


	//----- nvinfo : EIATTR_CBANK_PARAM_SIZE
	.align		4
.L_286:
        /*01a0*/ 	.byte	0x03, 0x19
        /*01a2*/ 	.short	0x0029


	//----- nvinfo : EIATTR_PARAM_CBANK
	.align		4
        /*01a4*/ 	.byte	0x04, 0x0a
        /*01a6*/ 	.short	(.L_288 - .L_287)
	.align		4
.L_287:
        /*01a8*/ 	.word	index@(.nv.constant0._ZN3cub18CUB_300001_SM_10006detail6reduce28DeviceReduceSingleTileKernelINS2_10policy_hubIN6thrust24THRUST_300001_SM_1000_NS7complexIfEEyN4cuda3std3__44plusIvEEE10Policy1000EPS8_SG_ySD_S8_S8_NSB_10__identityEEEvT0_T1_T2_T3_T4_T6_)
        /*01ac*/ 	.short	0x0380
        /*01ae*/ 	.short	0x0029


	//----- nvinfo : EIATTR_SW_WAR
	.align		4
.L_288:
        /*01b0*/ 	.byte	0x04, 0x36
        /*01b2*/ 	.short	(.L_290 - .L_289)
.L_289:
        /*01b4*/ 	.word	0x00000008
.L_290:


//--------------------- .nv.info._ZN3cub18CUB_300001_SM_10006detail11EmptyKernelIvEEvv --------------------------
	.section	.nv.info._ZN3cub18CUB_300001_SM_10006detail11EmptyKernelIvEEvv,"",@"SHT_CUDA_INFO"
	.sectionflags	@""
	.align	4


	//----- nvinfo : EIATTR_CUDA_API_VERSION
	.align		4
        /*0000*/ 	.byte	0x04, 0x37
        /*0002*/ 	.short	(.L_292 - .L_291)
.L_291:
        /*0004*/ 	.word	0x00000082


	//----- nvinfo : EIATTR_SPARSE_MMA_MASK
	.align		4
.L_292:
        /*0008*/ 	.byte	0x03, 0x50
        /*000a*/ 	.short	0x0000


	//----- nvinfo : EIATTR_MAXREG_COUNT
	.align		4
        /*000c*/ 	.byte	0x03, 0x1b
        /*000e*/ 	.short	0x00ff


	//----- nvinfo : EIATTR_MERCURY_ISA_VERSION
	.align		4
        /*0010*/ 	.byte	0x03, 0x5f
        /*0012*/ 	.short	0x0101


	//----- nvinfo : EIATTR_VRC_CTA_INIT_COUNT
	.align		4
        /*0014*/ 	.byte	0x02, 0x4a
	.zero		1
	.zero		1


	//----- nvinfo : EIATTR_EXIT_INSTR_OFFSETS
	.align		4
        /*0018*/ 	.byte	0x04, 0x1c
        /*001a*/ 	.short	(.L_294 - .L_293)


	//   ....[0]....
.L_293:
        /*001c*/ 	.word	0x00000010


	//----- nvinfo : EIATTR_SW_WAR
	.align		4
.L_294:
        /*0020*/ 	.byte	0x04, 0x36
        /*0022*/ 	.short	(.L_296 - .L_295)
.L_295:
        /*0024*/ 	.word	0x00000008
.L_296:


//--------------------- .nv.info._Z11calc_energyILb1EEvPfPaS1_S1_xxff --------------------------
	.section	.nv.info._Z11calc_energyILb1EEvPfPaS1_S1_xxff,"",@"SHT_CUDA_INFO"
	.sectionflags	@""
	.align	4


	//----- nvinfo : EIATTR_CUDA_API_VERSION
	.align		4
        /*0000*/ 	.byte	0x04, 0x37
        /*0002*/ 	.short	(.L_298 - .L_297)
.L_297:
        /*0004*/ 	.word	0x00000082


	//----- nvinfo : EIATTR_KPARAM_INFO
	.align		4
.L_298:
        /*0008*/ 	.byte	0x04, 0x17
        /*000a*/ 	.short	(.L_300 - .L_299)
.L_299:
        /*000c*/ 	.word	0x00000000
        /*0010*/ 	.short	0x0007
        /*0012*/ 	.short	0x0034
        /*0014*/ 	.byte	0x00, 0xf0, 0x11, 0x00


	//----- nvinfo : EIATTR_KPARAM_INFO
	.align		4
.L_300:
        /*0018*/ 	.byte	0x04, 0x17
        /*001a*/ 	.short	(.L_302 - .L_301)
.L_301:
        /*001c*/ 	.word	0x00000000
        /*0020*/ 	.short	0x0006
        /*0022*/ 	.short	0x0030
        /*0024*/ 	.byte	0x00, 0xf0, 0x11, 0x00


	//----- nvinfo : EIATTR_KPARAM_INFO
	.align		4
.L_302:
        /*0028*/ 	.byte	0x04, 0x17
        /*002a*/ 	.short	(.L_304 - .L_303)
.L_303:
        /*002c*/ 	.word	0x00000000
        /*0030*/ 	.short	0x0005
        /*0032*/ 	.short	0x0028
        /*0034*/ 	.byte	0x00, 0xf0, 0x21, 0x00


	//----- nvinfo : EIATTR_KPARAM_INFO
	.align		4
.L_304:
        /*0038*/ 	.byte	0x04, 0x17
        /*003a*/ 	.short	(.L_306 - .L_305)
.L_305:
        /*003c*/ 	.word	0x00000000
        /*0040*/ 	.short	0x0004
        /*0042*/ 	.short	0x0020
        /*0044*/ 	.byte	0x00, 0xf0, 0x21, 0x00


	//----- nvinfo : EIATTR_KPARAM_INFO
	.align		4
.L_306:
        /*0048*/ 	.byte	0x04, 0x17
        /*004a*/ 	.short	(.L_308 - .L_307)
.L_307:
        /*004c*/ 	.word	0x00000000
        /*0050*/ 	.short	0x0003
        /*0052*/ 	.short	0x0018
        /*0054*/ 	.byte	0x00, 0xf5, 0x21, 0x00


	//----- nvinfo : EIATTR_KPARAM_INFO
	.align		4
.L_308:
        /*0058*/ 	.byte	0x04, 0x17
        /*005a*/ 	.short	(.L_310 - .L_309)
.L_309:
        /*005c*/ 	.word	0x00000000
        /*0060*/ 	.short	0x0002
        /*0062*/ 	.short	0x0010
        /*0064*/ 	.byte	0x00, 0xf5, 0x21, 0x00


	//----- nvinfo : EIATTR_KPARAM_INFO
	.align		4
.L_310:
        /*0068*/ 	.byte	0x04, 0x17
        /*006a*/ 	.short	(.L_312 - .L_311)
.L_311:
        /*006c*/ 	.word	0x00000000
        /*0070*/ 	.short	0x0001
        /*0072*/ 	.short	0x0008
        /*0074*/ 	.byte	0x00, 0xf5, 0x21, 0x00


	//----- nvinfo : EIATTR_KPARAM_INFO
	.align		4
.L_312:
        /*0078*/ 	.byte	0x04, 0x17
        /*007a*/ 	.short	(.L_314 - .L_313)
.L_313:
        /*007c*/ 	.word	0x00000000
        /*0080*/ 	.short	0x0000
        /*0082*/ 	.short	0x0000
        /*0084*/ 	.byte	0x00, 0xf5, 0x21, 0x00


	//----- nvinfo : EIATTR_SPARSE_MMA_MASK
	.align		4
.L_314:
        /*0088*/ 	.byte	0x03, 0x50
        /*008a*/ 	.short	0x0000


	//----- nvinfo : EIATTR_MAXREG_COUNT
	.align		4
        /*008c*/ 	.byte	0x03, 0x1b
        /*008e*/ 	.short	0x00ff


	//----- nvinfo : EIATTR_MERCURY_ISA_VERSION
	.align		4
        /*0090*/ 	.byte	0x03, 0x5f
        /*0092*/ 	.short	0x0101


	//----- nvinfo : EIATTR_VRC_CTA_INIT_COUNT
	.align		4
        /*0094*/ 	.byte	0x02, 0x4a
	.zero		1
	.zero		1


	//----- nvinfo : EIATTR_EXIT_INSTR_OFFSETS
	.align		4
        /*0098*/ 	.byte	0x04, 0x1c
        /*009a*/ 	.short	(.L_316 - .L_315)


	//   ....[0]....
.L_315:
        /*009c*/ 	.word	0x00000310


	//   ....[1]....
        /*00a0*/ 	.word	0x000009d0


	//----- nvinfo : EIATTR_CRS_STACK_SIZE
	.align		4
.L_316:
        /*00a4*/ 	.byte	0x04, 0x1e
        /*00a6*/ 	.short	(.L_318 - .L_317)
.L_317:
        /*00a8*/ 	.word	0x00000000


	//----- nvinfo : EIATTR_CBANK_PARAM_SIZE
	.align		4
.L_318:
        /*00ac*/ 	.byte	0x03, 0x19
        /*00ae*/ 	.short	0x0038


	//----- nvinfo : EIATTR_PARAM_CBANK
	.align		4
        /*00b0*/ 	.byte	0x04, 0x0a
        /*00b2*/ 	.short	(.L_320 - .L_319)
	.align		4
.L_319:
        /*00b4*/ 	.word	index@(.nv.constant0._Z11calc_energyILb1EEvPfPaS1_S1_xxff)
        /*00b8*/ 	.short	0x0380
        /*00ba*/ 	.short	0x0038


	//----- nvinfo : EIATTR_SW_WAR
	.align		4
.L_320:
        /*00bc*/ 	.byte	0x04, 0x36
        /*00be*/ 	.short	(.L_322 - .L_321)
.L_321:
        /*00c0*/ 	.word	0x00000008
.L_322:


//--------------------- .nv.info._Z8exp_betaPffi  --------------------------
	.section	.nv.info._Z8exp_betaPffi,"",@"SHT_CUDA_INFO"
	.sectionflags	@""
	.align	4


	//----- nvinfo : EIATTR_CUDA_API_VERSION
	.align		4
        /*0000*/ 	.byte	0x04, 0x37
        /*0002*/ 	.short	(.L_324 - .L_323)
.L_323:
        /*0004*/ 	.word	0x00000082


	//----- nvinfo : EIATTR_KPARAM_INFO
	.align		4
.L_324:
        /*0008*/ 	.byte	0x04, 0x17
        /*000a*/ 	.short	(.L_326 - .L_325)
.L_325:
        /*000c*/ 	.word	0x00000000
        /*0010*/ 	.short	0x0002
        /*0012*/ 	.short	0x000c
        /*0014*/ 	.byte	0x00, 0xf0, 0x11, 0x00


	//----- nvinfo : EIATTR_KPARAM_INFO
	.align		4
.L_326:
        /*0018*/ 	.byte	0x04, 0x17
        /*001a*/ 	.short	(.L_328 - .L_327)
.L_327:
        /*001c*/ 	.word	0x00000000
        /*0020*/ 	.short	0x0001
        /*0022*/ 	.short	0x0008
        /*0024*/ 	.byte	0x00, 0xf0, 0x11, 0x00


	//----- nvinfo : EIATTR_KPARAM_INFO
	.align		4
.L_328:
        /*0028*/ 	.byte	0x04, 0x17
        /*002a*/ 	.short	(.L_330 - .L_329)
.L_329:
        /*002c*/ 	.word	0x00000000
        /*0030*/ 	.short	0x0000
        /*0032*/ 	.short	0x0000
        /*0034*/ 	.byte	0x00, 0xf5, 0x21, 0x00


	//----- nvinfo : EIATTR_SPARSE_MMA_MASK
	.align		4
.L_330:
        /*0038*/ 	.byte	0x03, 0x50
        /*003a*/ 	.short	0x0000


	//----- nvinfo : EIATTR_MAXREG_COUNT
	.align		4
        /*003c*/ 	.byte	0x03, 0x1b
        /*003e*/ 	.short	0x00ff


	//----- nvinfo : EIATTR_MERCURY_ISA_VERSION
	.align		4
        /*0040*/ 	.byte	0x03, 0x5f
        /*0042*/ 	.short	0x0101


	//----- nvinfo : EIATTR_VRC_CTA_INIT_COUNT
	.align		4
        /*0044*/ 	.byte	0x02, 0x4a
	.zero		1
	.zero		1


	//----- nvinfo : EIATTR_EXIT_INSTR_OFFSETS
	.align		4
        /*0048*/ 	.byte	0x04, 0x1c
        /*004a*/ 	.short	(.L_332 - .L_331)


	//   ....[0]....
.L_331:
        /*004c*/ 	.word	0x000000a0


	//   ....[1]....
        /*0050*/ 	.word	0x000001d0


	//----- nvinfo : EIATTR_CBANK_PARAM_SIZE
	.align		4
.L_332:
        /*0054*/ 	.byte	0x03, 0x19
        /*0056*/ 	.short	0x0010


	//----- nvinfo : EIATTR_PARAM_CBANK
	.align		4
        /*0058*/ 	.byte	0x04, 0x0a
        /*005a*/ 	.short	(.L_334 - .L_333)
	.align		4
.L_333:
        /*005c*/ 	.word	index@(.nv.constant0._Z8exp_betaPffi)
        /*0060*/ 	.short	0x0380
        /*0062*/ 	.short	0x0010


	//----- nvinfo : EIATTR_SW_WAR
	.align		4
.L_334:
        /*0064*/ 	.byte	0x04, 0x36
        /*0066*/ 	.short	(.L_336 - .L_335)
.L_335:
        /*0068*/ 	.word	0x00000008
.L_336:


//--------------------- .nv.info._Z10abs_squarePN6thrust24THRUST_300001_SM_1000_NS7complexIfEEi --------------------------
	.section	.nv.info._Z10abs_squarePN6thrust24THRUST_300001_SM_1000_NS7complexIfEEi,"",@"SHT_CUDA_INFO"
	.sectionflags	@""
	.align	4


	//----- nvinfo : EIATTR_CUDA_API_VERSION
	.align		4
        /*0000*/ 	.byte	0x04, 0x37
        /*0002*/ 	.short	(.L_338 - .L_337)
.L_337:
        /*0004*/ 	.word	0x00000082


	//----- nvinfo : EIATTR_KPARAM_INFO
	.align		4
.L_338:
        /*0008*/ 	.byte	0x04, 0x17
        /*000a*/ 	.short	(.L_340 - .L_339)
.L_339:
        /*000c*/ 	.word	0x00000000
        /*0010*/ 	.short	0x0001
        /*0012*/ 	.short	0x0008
        /*0014*/ 	.byte	0x00, 0xf0, 0x11, 0x00


	//----- nvinfo : EIATTR_KPARAM_INFO
	.align		4
.L_340:
        /*0018*/ 	.byte	0x04, 0x17
        /*001a*/ 	.short	(.L_342 - .L_341)
.L_341:
        /*001c*/ 	.word	0x00000000
        /*0020*/ 	.short	0x0000
        /*0022*/ 	.short	0x0000
        /*0024*/ 	.byte	0x00, 0xf5, 0x21, 0x00


	//----- nvinfo : EIATTR_SPARSE_MMA_MASK
	.align		4
.L_342:
        /*0028*/ 	.byte	0x03, 0x50
        /*002a*/ 	.short	0x0000


	//----- nvinfo : EIATTR_MAXREG_COUNT
	.align		4
        /*002c*/ 	.byte	0x03, 0x1b
        /*002e*/ 	.short	0x00ff


	//----- nvinfo : EIATTR_MERCURY_ISA_VERSION
	.align		4
        /*0030*/ 	.byte	0x03, 0x5f
        /*0032*/ 	.short	0x0101


	//----- nvinfo : EIATTR_VRC_CTA_INIT_COUNT
	.align		4
        /*0034*/ 	.byte	0x02, 0x4a
	.zero		1
	.zero		1


	//----- nvinfo : EIATTR_EXIT_INSTR_OFFSETS
	.align		4
        /*0038*/ 	.byte	0x04, 0x1c
        /*003a*/ 	.short	(.L_344 - .L_343)


	//   ....[0]....
.L_343:
        /*003c*/ 	.word	0x000000a0


	//   ....[1]....
        /*0040*/ 	.word	0x00000300


	//----- nvinfo : EIATTR_CRS_STACK_SIZE
	.align		4
.L_344:
        /*0044*/ 	.byte	0x04, 0x1e
        /*0046*/ 	.short	(.L_346 - .L_345)
.L_345:
        /*0048*/ 	.word	0x00000000


	//----- nvinfo : EIATTR_CBANK_PARAM_SIZE
	.align		4
.L_346:
        /*004c*/ 	.byte	0x03, 0x19
        /*004e*/ 	.short	0x000c


	//----- nvinfo : EIATTR_PARAM_CBANK
	.align		4
        /*0050*/ 	.byte	0x04, 0x0a
        /*0052*/ 	.short	(.L_348 - .L_347)
	.align		4
.L_347:
        /*0054*/ 	.word	index@(.nv.constant0._Z10abs_squarePN6thrust24THRUST_300001_SM_1000_NS7complexIfEEi)
        /*0058*/ 	.short	0x0380
        /*005a*/ 	.short	0x000c


	//----- nvinfo : EIATTR_SW_WAR
	.align		4
.L_348:
        /*005c*/ 	.byte	0x04, 0x36
        /*005e*/ 	.short	(.L_350 - .L_349)
.L_349:
        /*0060*/ 	.word	0x00000008
.L_350:


//--------------------- .nv.info._Z11B2_latticesPaS_PKfPN6thrust24THRUST_300001_SM_1000_NS7complexIfEEii --------------------------
	.section	.nv.info._Z11B2_latticesPaS_PKfPN6thrust24THRUST_300001_SM_1000_NS7complexIfEEii,"",@"SHT_CUDA_INFO"
	.sectionflags	@""
	.align	4


	//----- nvinfo : EIATTR_CUDA_API_VERSION
	.align		4
        /*0000*/ 	.byte	0x04, 0x37
        /*0002*/ 	.short	(.L_352 - .L_351)
.L_351:
        /*0004*/ 	.word	0x00000082


	//----- nvinfo : EIATTR_KPARAM_INFO
	.align		4
.L_352:
        /*0008*/ 	.byte	0x04, 0x17
        /*000a*/ 	.short	(.L_354 - .L_353)
.L_353:
        /*000c*/ 	.word	0x00000000
        /*0010*/ 	.short	0x0005
        /*0012*/ 	.short	0x0024
        /*0014*/ 	.byte	0x00, 0xf0, 0x11, 0x00


	//----- nvinfo : EIATTR_KPARAM_INFO
	.align		4
.L_354:
        /*0018*/ 	.byte	0x04, 0x17
        /*001a*/ 	.short	(.L_356 - .L_355)
.L_355:
        /*001c*/ 	.word	0x00000000
        /*0020*/ 	.short	0x0004
        /*0022*/ 	.short	0x0020
        /*0024*/ 	.byte	0x00, 0xf0, 0x11, 0x00


	//----- nvinfo : EIATTR_KPARAM_INFO
	.align		4
.L_356:
        /*0028*/ 	.byte	0x04, 0x17
        /*002a*/ 	.short	(.L_358 - .L_357)
.L_357:
        /*002c*/ 	.word	0x00000000
        /*0030*/ 	.short	0x0003
        /*0032*/ 	.short	0x0018
        /*0034*/ 	.byte	0x00, 0xf5, 0x21, 0x00


	//----- nvinfo : EIATTR_KPARAM_INFO
	.align		4
.L_358:
        /*0038*/ 	.byte	0x04, 0x17
        /*003a*/ 	.short	(.L_360 - .L_359)
.L_359:
        /*003c*/ 	.word	0x00000000
        /*0040*/ 	.short	0x0002
        /*0042*/ 	.short	0x0010
        /*0044*/ 	.byte	0x00, 0xf5, 0x21, 0x00


	//----- nvinfo : EIATTR_KPARAM_INFO
	.align		4
.L_360:
        /*0048*/ 	.byte	0x04, 0x17
        /*004a*/ 	.short	(.L_362 - .L_361)
.L_361:
        /*004c*/ 	.word	0x00000000
        /*0050*/ 	.short	0x0001
        /*0052*/ 	.short	0x0008
        /*0054*/ 	.byte	0x00, 0xf5, 0x21, 0x00


	//----- nvinfo : EIATTR_KPARAM_INFO
	.align		4
.L_362:
        /*0058*/ 	.byte	0x04, 0x17
        /*005a*/ 	.short	(.L_364 - .L_363)
.L_363:
        /*005c*/ 	.word	0x00000000
        /*0060*/ 	.short	0x0000
        /*0062*/ 	.short	0x0000
        /*0064*/ 	.byte	0x00, 0xf5, 0x21, 0x00


	//----- nvinfo : EIATTR_SPARSE_MMA_MASK
	.align		4
.L_364:
        /*0068*/ 	.byte	0x03, 0x50
        /*006a*/ 	.short	0x0000


	//----- nvinfo : EIATTR_MAXREG_COUNT
	.align		4
        /*006c*/ 	.byte	0x03, 0x1b
        /*006e*/ 	.short	0x00ff


	//----- nvinfo : EIATTR_MERCURY_ISA_VERSION
	.align		4
        /*0070*/ 	.byte	0x03, 0x5f
        /*0072*/ 	.short	0x0101


	//----- nvinfo : EIATTR_VRC_CTA_INIT_COUNT
	.align		4
        /*0074*/ 	.byte	0x02, 0x4a
	.zero		1
	.zero		1


	//----- nvinfo : EIATTR_EXIT_INSTR_OFFSETS
	.align		4
        /*0078*/ 	.byte	0x04, 0x1c
        /*007a*/ 	.short	(.L_366 - .L_365)


	//   ....[0]....
.L_365:
        /*007c*/ 	.word	0x00000210


	//   ....[1]....
        /*0080*/ 	.word	0x00006720


	//----- nvinfo : EIATTR_CRS_STACK_SIZE
	.align		4
.L_366:
        /*0084*/ 	.byte	0x04, 0x1e
        /*0086*/ 	.short	(.L_368 - .L_367)
.L_367:
        /*0088*/ 	.word	0x00000000


	//----- nvinfo : EIATTR_CBANK_PARAM_SIZE
	.align		4
.L_368:
        /*008c*/ 	.byte	0x03, 0x19
        /*008e*/ 	.short	0x0028


	//----- nvinfo : EIATTR_PARAM_CBANK
	.align		4
        /*0090*/ 	.byte	0x04, 0x0a
        /*0092*/ 	.short	(.L_370 - .L_369)
	.align		4
.L_369:
        /*0094*/ 	.word	index@(.nv.constant0._Z11B2_latticesPaS_PKfPN6thrust24THRUST_300001_SM_1000_NS7complexIfEEii)
        /*0098*/ 	.short	0x0380
        /*009a*/ 	.short	0x0028


	//----- nvinfo : EIATTR_SW_WAR
	.align		4
.L_370:
        /*009c*/ 	.byte	0x04, 0x36
        /*009e*/ 	.short	(.L_372 - .L_371)
.L_371:
        /*00a0*/ 	.word	0x00000008
.L_372:


//--------------------- .nv.info._Z10init_spinsPaPKfxx --------------------------
	.section	.nv.info._Z10init_spinsPaPKfxx,"",@"SHT_CUDA_INFO"
	.sectionflags	@""
	.align	4


	//----- nvinfo : EIATTR_CUDA_API_VERSION
	.align		4
        /*0000*/ 	.byte	0x04, 0x37
        /*0002*/ 	.short	(.L_374 - .L_373)
.L_373:
        /*0004*/ 	.word	0x00000082


	//----- nvinfo : EIATTR_KPARAM_INFO
	.align		4
.L_374:
        /*0008*/ 	.byte	0x04, 0x17
        /*000a*/ 	.short	(.L_376 - .L_375)
.L_375:
        /*000c*/ 	.word	0x00000000
        /*0010*/ 	.short	0x0003
        /*0012*/ 	.short	0x0018
        /*0014*/ 	.byte	0x00, 0xf0, 0x21, 0x00


	//----- nvinfo : EIATTR_KPARAM_INFO
	.align		4
.L_376:
        /*0018*/ 	.byte	0x04, 0x17
        /*001a*/ 	.short	(.L_378 - .L_377)
.L_377:
        /*001c*/ 	.word	0x00000000
        /*0020*/ 	.short	0x0002
        /*0022*/ 	.short	0x0010
        /*0024*/ 	.byte	0x00, 0xf0, 0x21, 0x00


	//----- nvinfo : EIATTR_KPARAM_INFO
	.align		4
.L_378:
        /*0028*/ 	.byte	0x04, 0x17
        /*002a*/ 	.short	(.L_380 - .L_379)
.L_379:
        /*002c*/ 	.word	0x00000000
        /*0030*/ 	.short	0x0001
        /*0032*/ 	.short	0x0008
        /*0034*/ 	.byte	0x00, 0xf5, 0x21, 0x00


	//----- nvinfo : EIATTR_KPARAM_INFO
	.align		4
.L_380:
        /*0038*/ 	.byte	0x04, 0x17
        /*003a*/ 	.short	(.L_382 - .L_381)
.L_381:
        /*003c*/ 	.word	0x00000000
        /*0040*/ 	.short	0x0000
        /*0042*/ 	.short	0x0000
        /*0044*/ 	.byte	0x00, 0xf5, 0x21, 0x00


	//----- nvinfo : EIATTR_SPARSE_MMA_MASK
	.align		4
.L_382:
        /*0048*/ 	.byte	0x03, 0x50
        /*004a*/ 	.short	0x0000


	//----- nvinfo : EIATTR_MAXREG_COUNT
	.align		4
        /*004c*/ 	.byte	0x03, 0x1b
        /*004e*/ 	.short	0x00ff


	//----- nvinfo : EIATTR_MERCURY_ISA_VERSION
	.align		4
        /*0050*/ 	.byte	0x03, 0x5f
        /*0052*/ 	.short	0x0101


	//----- nvinfo : EIATTR_VRC_CTA_INIT_COUNT
	.align		4
        /*0054*/ 	.byte	0x02, 0x4a
	.zero		1
	.zero		1


	//----- nvinfo : EIATTR_EXIT_INSTR_OFFSETS
	.align		4
        /*0058*/ 	.byte	0x04, 0x1c
        /*005a*/ 	.short	(.L_384 - .L_383)


	//   ....[0]....
.L_383:
        /*005c*/ 	.word	0x000000d0


	//   ....[1]....
        /*0060*/ 	.word	0x00000190


	//----- nvinfo : EIATTR_CBANK_PARAM_SIZE
	.align		4
.L_384:
        /*0064*/ 	.byte	0x03, 0x19
        /*0066*/ 	.short	0x0020


	//----- nvinfo : EIATTR_PARAM_CBANK
	.align		4
        /*0068*/ 	.byte	0x04, 0x0a
        /*006a*/ 	.short	(.L_386 - .L_385)
	.align		4
.L_385:
        /*006c*/ 	.word	index@(.nv.constant0._Z10init_spinsPaPKfxx)
        /*0070*/ 	.short	0x0380
        /*0072*/ 	.short	0x0020


	//----- nvinfo : EIATTR_SW_WAR
	.align		4
.L_386:
        /*0074*/ 	.byte	0x04, 0x36
        /*0076*/ 	.short	(.L_388 - .L_387)
.L_387:
        /*0078*/ 	.word	0x00000008
.L_388:


//--------------------- .nv.info._Z15init_randombondPaPKfxxf --------------------------
	.section	.nv.info._Z15init_randombondPaPKfxxf,"",@"SHT_CUDA_INFO"
	.sectionflags	@""
	.align	4


	//----- nvinfo : EIATTR_CUDA_API_VERSION
	.align		4
        /*0000*/ 	.byte	0x04, 0x37
        /*0002*/ 	.short	(.L_390 - .L_389)
.L_389:
        /*0004*/ 	.word	0x00000082


	//----- nvinfo : EIATTR_KPARAM_INFO
	.align		4
.L_390:
        /*0008*/ 	.byte	0x04, 0x17
        /*000a*/ 	.short	(.L_392 - .L_391)
.L_391:
        /*000c*/ 	.word	0x00000000
        /*0010*/ 	.short	0x0004
        /*0012*/ 	.short	0x0020
        /*0014*/ 	.byte	0x00, 0xf0, 0x11, 0x00


	//----- nvinfo : EIATTR_KPARAM_INFO
	.align		4
.L_392:
        /*0018*/ 	.byte	0x04, 0x17
        /*001a*/ 	.short	(.L_394 - .L_393)
.L_393:
        /*001c*/ 	.word	0x00000000
        /*0020*/ 	.short	0x0003
        /*0022*/ 	.short	0x0018
        /*0024*/ 	.byte	0x00, 0xf0, 0x21, 0x00


	//----- nvinfo : EIATTR_KPARAM_INFO
	.align		4
.L_394:
        /*0028*/ 	.byte	0x04, 0x17
        /*002a*/ 	.short	(.L_396 - .L_395)
.L_395:
        /*002c*/ 	.word	0x00000000
        /*0030*/ 	.short	0x0002
        /*0032*/ 	.short	0x0010
        /*0034*/ 	.byte	0x00, 0xf0, 0x21, 0x00


	//----- nvinfo : EIATTR_KPARAM_INFO
	.align		4
.L_396:
        /*0038*/ 	.byte	0x04, 0x17
        /*003a*/ 	.short	(.L_398 - .L_397)
.L_397:
        /*003c*/ 	.word	0x00000000
        /*0040*/ 	.short	0x0001
        /*0042*/ 	.short	0x0008
        /*0044*/ 	.byte	0x00, 0xf5, 0x21, 0x00


	//----- nvinfo : EIATTR_KPARAM_INFO
	.align		4
.L_398:
        /*0048*/ 	.byte	0x04, 0x17
        /*004a*/ 	.short	(.L_400 - .L_399)
.L_399:
        /*004c*/ 	.word	0x00000000
        /*0050*/ 	.short	0x0000
        /*0052*/ 	.short	0x0000
        /*0054*/ 	.byte	0x00, 0xf5, 0x21, 0x00


	//----- nvinfo : EIATTR_SPARSE_MMA_MASK
	.align		4
.L_400:
        /*0058*/ 	.byte	0x03, 0x50
        /*005a*/ 	.short	0x0000


	//----- nvinfo : EIATTR_MAXREG_COUNT
	.align		4
        /*005c*/ 	.byte	0x03, 0x1b
        /*005e*/ 	.short	0x00ff


	//----- nvinfo : EIATTR_MERCURY_ISA_VERSION
	.align		4
        /*0060*/ 	.byte	0x03, 0x5f
        /*0062*/ 	.short	0x0101


	//----- nvinfo : EIATTR_VRC_CTA_INIT_COUNT
	.align		4
        /*0064*/ 	.byte	0x02, 0x4a
	.zero		1
	.zero		1


	//----- nvinfo : EIATTR_EXIT_INSTR_OFFSETS
	.align		4
        /*0068*/ 	.byte	0x04, 0x1c
        /*006a*/ 	.short	(.L_402 - .L_401)


	//   ....[0]....
.L_401:
        /*006c*/ 	.word	0x000000f0


	//   ....[1]....
        /*0070*/ 	.word	0x000001c0


	//----- nvinfo : EIATTR_CBANK_PARAM_SIZE
	.align		4
.L_402:
        /*0074*/ 	.byte	0x03, 0x19
        /*0076*/ 	.short	0x0024


	//----- nvinfo : EIATTR_PARAM_CBANK
	.align		4
        /*0078*/ 	.byte	0x04, 0x0a
        /*007a*/ 	.short	(.L_404 - .L_403)
	.align		4
.L_403:
        /*007c*/ 	.word	index@(.nv.constant0._Z15init_randombondPaPKfxxf)
        /*0080*/ 	.short	0x0380
        /*0082*/ 	.short	0x0024


	//----- nvinfo : EIATTR_SW_WAR
	.align		4
.L_404:
        /*0084*/ 	.byte	0x04, 0x36
        /*0086*/ 	.short	(.L_406 - .L_405)
.L_405:
        /*0088*/ 	.word	0x00000008
.L_406:


//--------------------- .nv.callgraph             --------------------------
	.section	.nv.callgraph,"",@"SHT_CUDA_CALLGRAPH"
	.align	4
	.sectionentsize	8
	.align		4
        /*0000*/ 	.word	0x00000000
	.align		4
        /*0004*/ 	.word	0xffffffff
	.align		4
        /*0008*/ 	.word	0x00000000
	.align		4
        /*000c*/ 	.word	0xfffffffe
	.align		4
        /*0010*/ 	.word	0x00000000
	.align		4
        /*0014*/ 	.word	0xfffffffd
	.align		4
        /*0018*/ 	.word	0x00000000
	.align		4
        /*001c*/ 	.word	0xfffffffc


//--------------------- .nv.constant4             --------------------------
	.section	.nv.constant4,"a",@progbits
	.align	8
	.align		8
.nv.constant4:
        /*0000*/ 	.dword	_ZN34_INTERNAL_e84bda1b_4_k_cu_e117567a4cuda3std3__45__cpo5beginE
	.align		8
        /*0008*/ 	.dword	_ZN34_INTERNAL_e84bda1b_4_k_cu_e117567a4cuda3std3__45__cpo3endE
	.align		8
        /*0010*/ 	.dword	_ZN34_INTERNAL_e84bda1b_4_k_cu_e117567a4cuda3std3__45__cpo6cbeginE
	.align		8
        /*0018*/ 	.dword	_ZN34_INTERNAL_e84bda1b_4_k_cu_e117567a4cuda3std3__45__cpo4cendE
	.align		8
        /*0020*/ 	.dword	_ZN34_INTERNAL_e84bda1b_4_k_cu_e117567a4cuda3std3__45__cpo6rbeginE
	.align		8
        /*0028*/ 	.dword	_ZN34_INTERNAL_e84bda1b_4_k_cu_e117567a4cuda3std3__45__cpo4rendE
	.align		8
        /*0030*/ 	.dword	_ZN34_INTERNAL_e84bda1b_4_k_cu_e117567a4cuda3std3__45__cpo7crbeginE
	.align		8
        /*0038*/ 	.dword	_ZN34_INTERNAL_e84bda1b_4_k_cu_e117567a4cuda3std3__45__cpo5crendE
	.align		8
        /*0040*/ 	.dword	_ZN34_INTERNAL_e84bda1b_4_k_cu_e117567a4cuda3std3__436_GLOBAL__N__e84bda1b_4_k_cu_e117567a6ignoreE
	.align		8
        /*0048*/ 	.dword	_ZN34_INTERNAL_e84bda1b_4_k_cu_e117567a4cuda3std3__419piecewise_constructE
	.align		8
        /*0050*/ 	.dword	_ZN34_INTERNAL_e84bda1b_4_k_cu_e117567a4cuda3std3__48in_placeE
	.align		8
        /*0058*/ 	.dword	_ZN34_INTERNAL_e84bda1b_4_k_cu_e117567a4cuda3std3__420unreachable_sentinelE
	.align		8
        /*0060*/ 	.dword	_ZN34_INTERNAL_e84bda1b_4_k_cu_e117567a4cuda3std3__47nulloptE
	.align		8
        /*0068*/ 	.dword	_ZN34_INTERNAL_e84bda1b_4_k_cu_e117567a4cuda3std3__48unexpectE
	.align		8
        /*0070*/ 	.dword	_ZN34_INTERNAL_e84bda1b_4_k_cu_e117567a4cuda3std6ranges3__45__cpo4swapE
	.align		8
        /*0078*/ 	.dword	_ZN34_INTERNAL_e84bda1b_4_k_cu_e117567a4cuda3std6ranges3__45__cpo9iter_moveE
	.align		8
        /*0080*/ 	.dword	_ZN34_INTERNAL_e84bda1b_4_k_cu_e117567a4cuda3std6ranges3__45__cpo5beginE
	.align		8
        /*0088*/ 	.dword	_ZN34_INTERNAL_e84bda1b_4_k_cu_e117567a4cuda3std6ranges3__45__cpo3endE
	.align		8
        /*0090*/ 	.dword	_ZN34_INTERNAL_e84bda1b_4_k_cu_e117567a4cuda3std6ranges3__45__cpo6cbeginE
	.align		8
        /*0098*/ 	.dword	_ZN34_INTERNAL_e84bda1b_4_k_cu_e117567a4cuda3std6ranges3__45__cpo4cendE
	.align		8
        /*00a0*/ 	.dword	_ZN34_INTERNAL_e84bda1b_4_k_cu_e117567a4cuda3std6ranges3__45__cpo7advanceE
	.align		8
        /*00a8*/ 	.dword	_ZN34_INTERNAL_e84bda1b_4_k_cu_e117567a4cuda3std6ranges3__45__cpo9iter_swapE
	.align		8
        /*00b0*/ 	.dword	_ZN34_INTERNAL_e84bda1b_4_k_cu_e117567a4cuda3std6ranges3__45__cpo4nextE
	.align		8
        /*00b8*/ 	.dword	_ZN34_INTERNAL_e84bda1b_4_k_cu_e117567a4cuda3std6ranges3__45__cpo4prevE
	.align		8
        /*00c0*/ 	.dword	_ZN34_INTERNAL_e84bda1b_4_k_cu_e117567a4cuda3std6ranges3__45__cpo4dataE
	.align		8
        /*00c8*/ 	.dword	_ZN34_INTERNAL_e84bda1b_4_k_cu_e117567a4cuda3std6ranges3__45__cpo5cdataE
	.align		8
        /*00d0*/ 	.dword	_ZN34_INTERNAL_e84bda1b_4_k_cu_e117567a4cuda3std6ranges3__45__cpo4sizeE
	.align		8
        /*00d8*/ 	.dword	_ZN34_INTERNAL_e84bda1b_4_k_cu_e117567a4cuda3std6ranges3__45__cpo5ssizeE
	.align		8
        /*00e0*/ 	.dword	_ZN34_INTERNAL_e84bda1b_4_k_cu_e117567a4cuda3std6ranges3__45__cpo8distanceE
	.align		8
        /*00e8*/ 	.dword	_ZN34_INTERNAL_e84bda1b_4_k_cu_e117567a6thrust24THRUST_300001_SM_1000_NS6system6detail10sequential3seqE
	.align		8
        /*00f0*/ 	.dword	_ZN34_INTERNAL_e84bda1b_4_k_cu_e117567a6thrust24THRUST_300001_SM_1000_NS12placeholders2_1E
	.align		8
        /*00f8*/ 	.dword	_ZN34_INTERNAL_e84bda1b_4_k_cu_e117567a6thrust24THRUST_300001_SM_1000_NS12placeholders2_2E
	.align		8
        /*0100*/ 	.dword	_ZN34_INTERNAL_e84bda1b_4_k_cu_e117567a6thrust24THRUST_300001_SM_1000_NS12placeholders2_3E
	.align		8
        /*0108*/ 	.dword	_ZN34_INTERNAL_e84bda1b_4_k_cu_e117567a6thrust24THRUST_300001_SM_1000_NS12placeholders2_4E
	.align		8
        /*0110*/ 	.dword	_ZN34_INTERNAL_e84bda1b_4_k_cu_e117567a6thrust24THRUST_300001_SM_1000_NS12placeholders2_5E
	.align		8
        /*0118*/ 	.dword	_ZN34_INTERNAL_e84bda1b_4_k_cu_e117567a6thrust24THRUST_300001_SM_1000_NS12placeholders2_6E
	.align		8
        /*0120*/ 	.dword	_ZN34_INTERNAL_e84bda1b_4_k_cu_e117567a6thrust24THRUST_300001_SM_1000_NS12placeholders2_7E
	.align		8
        /*0128*/ 	.dword	_ZN34_INTERNAL_e84bda1b_4_k_cu_e117567a6thrust24THRUST_300001_SM_1000_NS12placeholders2_8E
	.align		8
        /*0130*/ 	.dword	_ZN34_INTERNAL_e84bda1b_4_k_cu_e117567a6thrust24THRUST_300001_SM_1000_NS12placeholders2_9E
	.align		8
        /*0138*/ 	.dword	_ZN34_INTERNAL_e84bda1b_4_k_cu_e117567a6thrust24THRUST_300001_SM_1000_NS12placeholders3_10E
	.align		8
        /*0140*/ 	.dword	__cudart_i2opi_f


//--------------------- .text._ZN3cub18CUB_300001_SM_10006detail6reduce28DeviceReduceSingleTileKernelINS2_10policy_hubIfyN4cuda3std3__44plusIvEEE10Policy1000EPfSC_iS9_ffNS7_10__identityEEEvT0_T1_T2_T3_T4_T6_ --------------------------
	.section	.text._ZN3cub18CUB_300001_SM_10006detail6reduce28DeviceReduceSingleTileKernelINS2_10policy_hubIfyN4cuda3std3__44plusIvEEE10Policy1000EPfSC_iS9_ffNS7_10__identityEEEvT0_T1_T2_T3_T4_T6_,"ax",@progbits
	.align	128
        .global         _ZN3cub18CUB_300001_SM_10006detail6reduce28DeviceReduceSingleTileKernelINS2_10policy_hubIfyN4cuda3std3__44plusIvEEE10Policy1000EPfSC_iS9_ffNS7_10__identityEEEvT0_T1_T2_T3_T4_T6_
        .type           _ZN3cub18CUB_300001_SM_10006detail6reduce28DeviceReduceSingleTileKernelINS2_10policy_hubIfyN4cuda3std3__44plusIvEEE10Policy1000EPfSC_iS9_ffNS7_10__identityEEEvT0_T1_T2_T3_T4_T6_,@function
        .size           _ZN3cub18CUB_300001_SM_10006detail6reduce28DeviceReduceSingleTileKernelINS2_10policy_hubIfyN4cuda3std3__44plusIvEEE10Policy1000EPfSC_iS9_ffNS7_10__identityEEEvT0_T1_T2_T3_T4_T6_,(.L_x_349 - _ZN3cub18CUB_300001_SM_10006detail6reduce28DeviceReduceSingleTileKernelINS2_10policy_hubIfyN4cuda3std3__44plusIvEEE10Policy1000EPfSC_iS9_ffNS7_10__identityEEEvT0_T1_T2_T3_T4_T6_)
        .other          _ZN3cub18CUB_300001_SM_10006detail6reduce28DeviceReduceSingleTileKernelINS2_10policy_hubIfyN4cuda3std3__44plusIvEEE10Policy1000EPfSC_iS9_ffNS7_10__identityEEEvT0_T1_T2_T3_T4_T6_,@"STO_CUDA_ENTRY STV_DEFAULT"
_ZN3cub18CUB_300001_SM_10006detail6reduce28DeviceReduceSingleTileKernelINS2_10policy_hubIfyN4cuda3std3__44plusIvEEE10Policy1000EPfSC_iS9_ffNS7_10__identityEEEvT0_T1_T2_T3_T4_T6_:
.text._ZN3cub18CUB_300001_SM_10006detail6reduce28DeviceReduceSingleTileKernelINS2_10policy_hubIfyN4cuda3std3__44plusIvEEE10Policy1000EPfSC_iS9_ffNS7_10__identityEEEvT0_T1_T2_T3_T4_T6_:
[----:B------:R-:W-:Y:S01]  /*0000*/  LDC R1, c[0x0][0x37c] ;  /* 0x0000df00ff017b82 */ /* 0x000fe20000000800 */
[----:B------:R-:W0:Y:S01]  /*0010*/  LDCU UR4, c[0x0][0x390] ;  /* 0x00007200ff0477ac */ /* 0x000e220008000800 */
[----:B------:R-:W1:Y:S01]  /*0020*/  LDCU.64 UR6, c[0x0][0x358] ;  /* 0x00006b00ff0677ac */ /* 0x000e620008000a00 */
[----:B0-----:R-:W-:-:S04]  /*0030*/  MOV R20, UR4 ;  /* 0x0000000400147c02 */ /* 0x001fc80008000f00 */
[----:B------:R-:W-:-:S13]  /*0040*/  ISETP.NE.AND P0, PT, R20, RZ, PT ;  /* 0x000000ff1400720c */ /* 0x000fda0003f05270 */
[----:B-1----:R-:W-:Y:S05]  /*0050*/  @P0 BRA `(.L_x_0) ;  /* 0x00000000001c0947 */ /* 0x002fea0003800000 */
[----:B------:R-:W0:Y:S02]  /*0060*/  S2R R0, SR_TID.X ;  /* 0x0000000000007919 */ /* 0x000e240000002100 */
[----:B0-----:R-:W-:-:S13]  /*0070*/  ISETP.NE.AND P0, PT, R0, RZ, PT ;  /* 0x000000ff0000720c */ /* 0x001fda0003f05270 */
[----:B------:R-:W-:Y:S05]  /*0080*/  @P0 EXIT ;  /* 0x000000000000094d */ /* 0x000fea0003800000 */
[----:B------:R-:W0:Y:S08]  /*0090*/  LDC R5, c[0x0][0x398] ;  /* 0x0000e600ff057b82 */ /* 0x000e300000000800 */
[----:B------:R-:W0:Y:S02]  /*00a0*/  LDC.64 R2, c[0x0][0x388] ;  /* 0x0000e200ff027b82 */ /* 0x000e240000000a00 */
[----:B0-----:R-:W-:Y:S01]  /*00b0*/  STG.E desc[UR6][R2.64], R5 ;  /* 0x0000000502007986 */ /* 0x001fe2000c101906 */
[----:B------:R-:W-:Y:S05]  /*00c0*/  EXIT ;  /* 0x000000000000794d */ /* 0x000fea0003800000 */
.L_x_0:
[----:B------:R-:W0:Y:S01]  /*00d0*/  LDCU UR4, c[0x0][0x380] ;  /* 0x00007000ff0477ac */ /* 0x000e220008000800 */
[----:B------:R-:W-:Y:S01]  /*00e0*/  BSSY.RECONVERGENT B0, `(.L_x_1) ;  /* 0x0000399000007945 */ /* 0x000fe20003800200 */
[----:B0-----:R-:W-:-:S09]  /*00f0*/  ULOP3.LUT UP0, URZ, UR4, 0xf, URZ, 0xc0, !UPT ;  /* 0x0000000f04ff7892 */ /* 0x001fd2000f80c0ff */
[----:B------:R-:W-:Y:S05]  /*0100*/  BRA.U UP0, `(.L_x_2) ;  /* 0x0000001d00007547 */ /* 0x000fea000b800000 */
[----:B------:R-:W-:-:S13]  /*0110*/  ISETP.GT.AND P0, PT, R20, 0xfff, PT ;  /* 0x00000fff1400780c */ /* 0x000fda0003f04270 */
[----:B------:R-:W-:Y:S05]  /*0120*/  @P0 BRA `(.L_x_3) ;  /* 0x0000000c00600947 */ /* 0x000fea0003800000 */
[----:B------:R-:W0:Y:S01]  /*0130*/  S2R R9, SR_TID.X ;  /* 0x0000000000097919 */ /* 0x000e220000002100 */
[----:B------:R-:W-:Y:S01]  /*0140*/  BSSY.RECONVERGENT B1, `(.L_x_4) ;  /* 0x0000009000017945 */ /* 0x000fe20003800200 */
[----:B------:R-:W-:Y:S01]  /*0150*/  HFMA2 R0, -RZ, RZ, 0, 0 ;  /* 0x00000000ff007431 */ /* 0x000fe200000001ff */
[----:B0-----:R-:W-:Y:S02]  /*0160*/  ISETP.GE.AND P0, PT, R9, R20, PT ;  /* 0x000000140900720c */ /* 0x001fe40003f06270 */
[----:B------:R-:W-:-:S11]  /*0170*/  MOV R11, R9 ;  /* 0x00000009000b7202 */ /* 0x000fd60000000f00 */
[----:B------:R-:W-:Y:S05]  /*0180*/  @P0 BRA `(.L_x_5) ;  /* 0x0000000000100947 */ /* 0x000fea0003800000 */
[----:B------:R-:W0:Y:S02]  /*0190*/  LDC.64 R2, c[0x0][0x380] ;  /* 0x0000e000ff027b82 */ /* 0x000e240000000a00 */
[----:B0-----:R-:W-:-:S05]  /*01a0*/  IMAD.WIDE.U32 R2, R9, 0x4, R2 ;  /* 0x0000000409027825 */ /* 0x001fca00078e0002 */
[----:B------:R0:W5:Y:S01]  /*01b0*/  LDG.E.CONSTANT R0, desc[UR6][R2.64] ;  /* 0x0000000602007981 */ /* 0x000162000c1e9900 */
[----:B------:R-:W-:-:S07]  /*01c0*/  IADD3 R11, PT, PT, R9, 0x100, RZ ;  /* 0x00000100090b7810 */ /* 0x000fce0007ffe0ff */
.L_x_5:
[----:B------:R-:W-:Y:S05]  /*01d0*/  BSYNC.RECONVERGENT B1 ;  /* 0x0000000000017941 */ /* 0x000fea0003800200 */
.L_x_4:
[----:B------:R-:W-:Y:S01]  /*01e0*/  ISETP.GE.AND P0, PT, R11, R20, PT ;  /* 0x000000140b00720c */ /* 0x000fe20003f06270 */
[----:B------:R-:W-:-:S12]  /*01f0*/  BSSY.RECONVERGENT B1, `(.L_x_6) ;  /* 0x0000074000017945 */ /* 0x000fd80003800200 */
[----:B------:R-:W-:Y:S05]  /*0200*/  @P0 BRA `(.L_x_7) ;  /* 0x0000000400c80947 */ /* 0x000fea0003800000 */
[----:B0-----:R-:W-:Y:S01]  /*0210*/  LOP3.LUT R3, RZ, R11, RZ, 0x33, !PT ;  /* 0x0000000bff037212 */ /* 0x001fe200078e33ff */
[----:B------:R-:W-:Y:S03]  /*0220*/  BSSY.RECONVERGENT B2, `(.L_x_8) ;  /* 0x0000015000027945 */ /* 0x000fe60003800200 */
[----:B------:R-:W-:-:S04]  /*0230*/  IADD3 R4, PT, PT, R3, R20, RZ ;  /* 0x0000001403047210 */ /* 0x000fc80007ffe0ff */
[C---:B------:R-:W-:Y:S02]  /*0240*/  LOP3.LUT R2, R4.reuse, 0x300, RZ, 0xc0, !PT ;  /* 0x0000030004027812 */ /* 0x040fe400078ec0ff */
[----:B------:R-:W-:Y:S02]  /*0250*/  ISETP.GE.U32.AND P1, PT, R4, 0x300, PT ;  /* 0x000003000400780c */ /* 0x000fe40003f26070 */
[----:B------:R-:W-:-:S13]  /*0260*/  ISETP.NE.AND P0, PT, R2, 0x300, PT ;  /* 0x000003000200780c */ /* 0x000fda0003f05270 */
[----:B------:R-:W-:Y:S05]  /*0270*/  @!P0 BRA `(.L_x_9) ;  /* 0x00000000003c8947 */ /* 0x000fea0003800000 */
[----:B------:R-:W0:Y:S01]  /*0280*/  LDC.64 R2, c[0x0][0x380] ;  /* 0x0000e000ff027b82 */ /* 0x000e220000000a00 */
[----:B------:R-:W-:-:S04]  /*0290*/  LEA.HI R4, R4, 0x1, RZ, 0x18 ;  /* 0x0000000104047811 */ /* 0x000fc800078fc0ff */
[----:B------:R-:W-:-:S04]  /*02a0*/  LOP3.LUT R4, R4, 0x3, RZ, 0xc0, !PT ;  /* 0x0000000304047812 */ /* 0x000fc800078ec0ff */
[----:B------:R-:W-:Y:S01]  /*02b0*/  IADD3 R4, PT, PT, -R4, RZ, RZ ;  /* 0x000000ff04047210 */ /* 0x000fe20007ffe1ff */
[----:B0-----:R-:W-:-:S05]  /*02c0*/  IMAD.WIDE.U32 R2, R11, 0x4, R2 ;  /* 0x000000040b027825 */ /* 0x001fca00078e0002 */
[----:B------:R-:W-:-:S07]  /*02d0*/  MOV R5, R3 ;  /* 0x0000000300057202 */ /* 0x000fce0000000f00 */
.L_x_10:
[----:B------:R-:W-:-:S06]  /*02e0*/  MOV R3, R5 ;  /* 0x0000000500037202 */ /* 0x000fcc0000000f00 */
[----:B------:R0:W2:Y:S01]  /*02f0*/  LDG.E.CONSTANT R3, desc[UR6][R2.64] ;  /* 0x0000000602037981 */ /* 0x0000a2000c1e9900 */
[----:B------:R-:W-:Y:S02]  /*0300*/  IADD3 R4, PT, PT, R4, 0x1, RZ ;  /* 0x0000000104047810 */ /* 0x000fe40007ffe0ff */
[----:B------:R-:W-:Y:S02]  /*0310*/  IADD3 R11, PT, PT, R11, 0x100, RZ ;  /* 0x000001000b0b7810 */ /* 0x000fe40007ffe0ff */
[----:B------:R-:W-:Y:S02]  /*0320*/  ISETP.NE.AND P0, PT, R4, RZ, PT ;  /* 0x000000ff0400720c */ /* 0x000fe40003f05270 */
[----:B0-----:R-:W-:-:S04]  /*0330*/  IADD3 R2, P2, PT, R2, 0x400, RZ ;  /* 0x0000040002027810 */ /* 0x001fc80007f5e0ff */
[----:B------:R-:W-:Y:S01]  /*0340*/  IADD3.X R5, PT, PT, RZ, R5, RZ, P2, !PT ;  /* 0x00000005ff057210 */ /* 0x000fe200017fe4ff */
[----:B--2--5:R-:W-:-:S06]  /*0350*/  FADD R0, R3, R0 ;  /* 0x0000000003007221 */ /* 0x024fcc0000000000 */
[----:B------:R-:W-:Y:S05]  /*0360*/  @P0 BRA `(.L_x_10) ;  /* 0xfffffffc00dc0947 */ /* 0x000fea000383ffff */
.L_x_9:
[----:B------:R-:W-:Y:S05]  /*0370*/  BSYNC.RECONVERGENT B2 ;  /* 0x0000000000027941 */ /* 0x000fea0003800200 */
.L_x_8:
[----:B------:R-:W-:Y:S05]  /*0380*/  @!P1 BRA `(.L_x_7) ;  /* 0x0000000400689947 */ /* 0x000fea0003800000 */
[----:B------:R-:W-:Y:S01]  /*0390*/  IADD3 R2, PT, PT, -R11, R20, RZ ;  /* 0x000000140b027210 */ /* 0x000fe20007ffe1ff */
[----:B------:R-:W-:Y:S01]  /*03a0*/  BSSY.RECONVERGENT B2, `(.L_x_11) ;  /* 0x0000031000027945 */ /* 0x000fe20003800200 */
[----:B------:R-:W-:Y:S02]  /*03b0*/  PLOP3.LUT P0, PT, PT, PT, PT, 0x80, 0x8 ;  /* 0x000000000008781c */ /* 0x000fe40003f0f070 */
[----:B------:R-:W-:-:S13]  /*03c0*/  ISETP.GT.AND P1, PT, R2, 0xc00, PT ;  /* 0x00000c000200780c */ /* 0x000fda0003f24270 */
[----:B------:R-:W-:Y:S05]  /*03d0*/  @!P1 BRA `(.L_x_12) ;  /* 0x0000000000b49947 */ /* 0x000fea0003800000 */
[----:B------:R-:W-:Y:S02]  /*03e0*/  PLOP3.LUT P0, PT, PT, PT, PT, 0x8, 0x80 ;  /* 0x000000000080781c */ /* 0x000fe40003f0e170 */
[----:B------:R-:W-:-:S11]  /*03f0*/  IADD3 R8, PT, PT, R20, -0xc00, RZ ;  /* 0xfffff40014087810 */ /* 0x000fd60007ffe0ff */
.L_x_13:
[----:B------:R-:W0:Y:S01]  /*0400*/  LDC.64 R6, c[0x0][0x380] ;  /* 0x0000e000ff067b82 */ /* 0x000e220000000a00 */
[C---:B------:R-:W-:Y:S01]  /*0410*/  IADD3 R5, PT, PT, R11.reuse, 0x400, RZ ;  /* 0x000004000b057810 */ /* 0x040fe20007ffe0ff */
[----:B0-----:R-:W-:-:S05]  /*0420*/  IMAD.WIDE R24, R11, 0x4, R6 ;  /* 0x000000040b187825 */ /* 0x001fca00078e0206 */
[----:B------:R-:W2:Y:S04]  /*0430*/  LDG.E.CONSTANT R13, desc[UR6][R24.64] ;  /* 0x00000006180d7981 */ /* 0x000ea8000c1e9900 */
[----:B------:R-:W3:Y:S01]  /*0440*/  LDG.E.CONSTANT R10, desc[UR6][R24.64+0x400] ;  /* 0x00040006180a7981 */ /* 0x000ee2000c1e9900 */
[----:B------:R-:W-:-:S03]  /*0450*/  IMAD.WIDE R4, R5, 0x4, R6 ;  /* 0x0000000405047825 */ /* 0x000fc600078e0206 */
[----:B------:R-:W4:Y:S04]  /*0460*/  LDG.E.CONSTANT R12, desc[UR6][R24.64+0x800] ;  /* 0x00080006180c7981 */ /* 0x000f28000c1e9900 */
[----:B------:R-:W4:Y:S04]  /*0470*/  LDG.E.CONSTANT R17, desc[UR6][R24.64+0xc00] ;  /* 0x000c000618117981 */ /* 0x000f28000c1e9900 */
[----:B------:R-:W4:Y:S01]  /*0480*/  LDG.E.CONSTANT R16, desc[UR6][R4.64] ;  /* 0x0000000604107981 */ /* 0x000f22000c1e9900 */
[----:B------:R-:W-:-:S03]  /*0490*/  IADD3 R3, PT, PT, R11, 0x800, RZ ;  /* 0x000008000b037810 */ /* 0x000fc60007ffe0ff */
[----:B------:R-:W4:Y:S04]  /*04a0*/  LDG.E.CONSTANT R15, desc[UR6][R4.64+0x400] ;  /* 0x00040006040f7981 */ /* 0x000f28000c1e9900 */
[----:B------:R-:W4:Y:S01]  /*04b0*/  LDG.E.CONSTANT R14, desc[UR6][R4.64+0x800] ;  /* 0x00080006040e7981 */ /* 0x000f22000c1e9900 */
[----:B------:R-:W-:-:S03]  /*04c0*/  IMAD.WIDE R2, R3, 0x4, R6 ;  /* 0x0000000403027825 */ /* 0x000fc600078e0206 */
[----:B------:R-:W4:Y:S04]  /*04d0*/  LDG.E.CONSTANT R22, desc[UR6][R4.64+0xc00] ;  /* 0x000c000604167981 */ /* 0x000f28000c1e9900 */
[----:B------:R-:W4:Y:S01]  /*04e0*/  LDG.E.CONSTANT R21, desc[UR6][R2.64] ;  /* 0x0000000602157981 */ /* 0x000f22000c1e9900 */
[----:B------:R-:W-:-:S03]  /*04f0*/  IADD3 R23, PT, PT, R11, 0xc00, RZ ;  /* 0x00000c000b177810 */ /* 0x000fc60007ffe0ff */
[----:B------:R-:W4:Y:S04]  /*0500*/  LDG.E.CONSTANT R19, desc[UR6][R2.64+0x400] ;  /* 0x0004000602137981 */ /* 0x000f28000c1e9900 */
[----:B------:R-:W4:Y:S01]  /*0510*/  LDG.E.CONSTANT R18, desc[UR6][R2.64+0x800] ;  /* 0x0008000602127981 */ /* 0x000f22000c1e9900 */
[----:B------:R-:W-:-:S03]  /*0520*/  IMAD.WIDE R6, R23, 0x4, R6 ;  /* 0x0000000417067825 */ /* 0x000fc600078e0206 */
[----:B------:R-:W4:Y:S04]  /*0530*/  LDG.E.CONSTANT R26, desc[UR6][R2.64+0xc00] ;  /* 0x000c0006021a7981 */ /* 0x000f28000c1e9900 */
[----:B------:R-:W4:Y:S04]  /*0540*/  LDG.E.CONSTANT R25, desc[UR6][R6.64] ;  /* 0x0000000606197981 */ /* 0x000f28000c1e9900 */
[----:B------:R-:W4:Y:S04]  /*0550*/  LDG.E.CONSTANT R23, desc[UR6][R6.64+0x400] ;  /* 0x0004000606177981 */ /* 0x000f28000c1e9900 */
[----:B------:R-:W4:Y:S04]  /*0560*/  LDG.E.CONSTANT R24, desc[UR6][R6.64+0x800] ;  /* 0x0008000606187981 */ /* 0x000f28000c1e9900 */
[----:B------:R-:W4:Y:S01]  /*0570*/  LDG.E.CONSTANT R27, desc[UR6][R6.64+0xc00] ;  /* 0x000c0006061b7981 */ /* 0x000f22000c1e9900 */
[----:B------:R-:W-:-:S04]  /*0580*/  IADD3 R11, PT, PT, R11, 0x1000, RZ ;  /* 0x000010000b0b7810 */ /* 0x000fc80007ffe0ff */
[----:B------:R-:W-:Y:S01]  /*0590*/  ISETP.GE.AND P1, PT, R11, R8, PT ;  /* 0x000000080b00720c */ /* 0x000fe20003f26270 */
[----:B--2--5:R-:W-:-:S04]  /*05a0*/  FADD R13, R13, R0 ;  /* 0x000000000d0d7221 */ /* 0x024fc80000000000 */
[----:B---3--:R-:W-:-:S04]  /*05b0*/  FADD R13, R13, R10 ;  /* 0x0000000a0d0d7221 */ /* 0x008fc80000000000 */
[----:B----4-:R-:W-:-:S04]  /*05c0*/  FADD R12, R13, R12 ;  /* 0x0000000c0d0c7221 */ /* 0x010fc80000000000 */
[----:B------:R-:W-:-:S04]  /*05d0*/  FADD R17, R12, R17 ;  /* 0x000000110c117221 */ /* 0x000fc80000000000 */
        /* <DEDUP_REMOVED lines=11> */
[----:B------:R-:W-:Y:S01]  /*0690*/  FADD R0, R24, R27 ;  /* 0x0000001b18007221 */ /* 0x000fe20000000000 */
[----:B------:R-:W-:Y:S06]  /*06a0*/  @!P1 BRA `(.L_x_13) ;  /* 0xfffffffc00549947 */ /* 0x000fec000383ffff */
.L_x_12:
[----:B------:R-:W-:Y:S05]  /*06b0*/  BSYNC.RECONVERGENT B2 ;  /* 0x0000000000027941 */ /* 0x000fea0003800200 */
.L_x_11:
[----:B------:R-:W-:Y:S01]  /*06c0*/  IADD3 R2, PT, PT, -R11, R20, RZ ;  /* 0x000000140b027210 */ /* 0x000fe20007ffe1ff */
[----:B------:R-:W-:Y:S03]  /*06d0*/  BSSY.RECONVERGENT B2, `(.L_x_14) ;  /* 0x0000019000027945 */ /* 0x000fe60003800200 */
[----:B------:R-:W-:-:S13]  /*06e0*/  ISETP.GT.AND P1, PT, R2, 0x400, PT ;  /* 0x000004000200780c */ /* 0x000fda0003f24270 */
[----:B------:R-:W-:Y:S05]  /*06f0*/  @!P1 BRA `(.L_x_15) ;  /* 0x0000000000589947 */ /* 0x000fea0003800000 */
        /* <DEDUP_REMOVED lines=8> */
[----:B------:R-:W4:Y:S04]  /*0780*/  LDG.E.CONSTANT R17, desc[UR6][R4.64] ;  /* 0x0000000604117981 */ /* 0x000f28000c1e9900 */
[----:B------:R-:W4:Y:S04]  /*0790*/  LDG.E.CONSTANT R19, desc[UR6][R4.64+0x400] ;  /* 0x0004000604137981 */ /* 0x000f28000c1e9900 */
[----:B------:R-:W4:Y:S04]  /*07a0*/  LDG.E.CONSTANT R21, desc[UR6][R4.64+0x800] ;  /* 0x0008000604157981 */ /* 0x000f28000c1e9900 */
[----:B------:R-:W4:Y:S01]  /*07b0*/  LDG.E.CONSTANT R23, desc[UR6][R4.64+0xc00] ;  /* 0x000c000604177981 */ /* 0x000f22000c1e9900 */
[----:B------:R-:W-:-:S02]  /*07c0*/  PLOP3.LUT P0, PT, PT, PT, PT, 0x8, 0x80 ;  /* 0x000000000080781c */ /* 0x000fc40003f0e170 */
[----:B------:R-:W-:Y:S01]  /*07d0*/  IADD3 R11, PT, PT, R11, 0x800, RZ ;  /* 0x000008000b0b7810 */ /* 0x000fe20007ffe0ff */
[----:B--2--5:R-:W-:-:S04]  /*07e0*/  FADD R7, R0, R7 ;  /* 0x0000000700077221 */ /* 0x024fc80000000000 */
[----:B---3--:R-:W-:-:S04]  /*07f0*/  FADD R6, R7, R6 ;  /* 0x0000000607067221 */ /* 0x008fc80000000000 */
[----:B----4-:R-:W-:-:S04]  /*0800*/  FADD R6, R6, R13 ;  /* 0x0000000d06067221 */ /* 0x010fc80000000000 */
[----:B------:R-:W-:-:S04]  /*0810*/  FADD R6, R6, R15 ;  /* 0x0000000f06067221 */ /* 0x000fc80000000000 */
[----:B------:R-:W-:-:S04]  /*0820*/  FADD R6, R6, R17 ;  /* 0x0000001106067221 */ /* 0x000fc80000000000 */
[----:B------:R-:W-:-:S04]  /*0830*/  FADD R6, R6, R19 ;  /* 0x0000001306067221 */ /* 0x000fc80000000000 */
[----:B------:R-:W-:-:S04]  /*0840*/  FADD R6, R6, R21 ;  /* 0x0000001506067221 */ /* 0x000fc80000000000 */
[----:B------:R-:W-:-:S07]  /*0850*/  FADD R0, R6, R23 ;  /* 0x0000001706007221 */ /* 0x000fce0000000000 */
.L_x_15:
[----:B------:R-:W-:Y:S05]  /*0860*/  BSYNC.RECONVERGENT B2 ;  /* 0x0000000000027941 */ /* 0x000fea0003800200 */
.L_x_14:
[----:B------:R-:W-:-:S13]  /*0870*/  ISETP.LT.OR P0, PT, R11, R20, P0 ;  /* 0x000000140b00720c */ /* 0x000fda0000701670 */
[----:B------:R-:W-:Y:S05]  /*0880*/  @!P0 BRA `(.L_x_7) ;  /* 0x0000000000288947 */ /* 0x000fea0003800000 */
[----:B------:R-:W0:Y:S02]  /*0890*/  LDC.64 R2, c[0x0][0x380] ;  /* 0x0000e000ff027b82 */ /* 0x000e240000000a00 */
[----:B0-----:R-:W-:-:S05]  /*08a0*/  IMAD.WIDE R2, R11, 0x4, R2 ;  /* 0x000000040b027825 */ /* 0x001fca00078e0202 */
[----:B------:R-:W2:Y:S04]  /*08b0*/  LDG.E.CONSTANT R5, desc[UR6][R2.64] ;  /* 0x0000000602057981 */ /* 0x000ea8000c1e9900 */
[----:B------:R-:W3:Y:S04]  /*08c0*/  LDG.E.CONSTANT R4, desc[UR6][R2.64+0x400] ;  /* 0x0004000602047981 */ /* 0x000ee8000c1e9900 */
[----:B------:R-:W4:Y:S04]  /*08d0*/  LDG.E.CONSTANT R7, desc[UR6][R2.64+0x800] ;  /* 0x0008000602077981 */ /* 0x000f28000c1e9900 */
[----:B------:R-:W4:Y:S01]  /*08e0*/  LDG.E.CONSTANT R11, desc[UR6][R2.64+0xc00] ;  /* 0x000c0006020b7981 */ /* 0x000f22000c1e9900 */
[----:B--2--5:R-:W-:-:S04]  /*08f0*/  FADD R5, R0, R5 ;  /* 0x0000000500057221 */ /* 0x024fc80000000000 */
[----:B---3--:R-:W-:-:S04]  /*0900*/  FADD R4, R5, R4 ;  /* 0x0000000405047221 */ /* 0x008fc80000000000 */
[----:B----4-:R-:W-:-:S04]  /*0910*/  FADD R4, R4, R7 ;  /* 0x0000000704047221 */ /* 0x010fc80000000000 */
[----:B------:R-:W-:-:S07]  /*0920*/  FADD R0, R4, R11 ;  /* 0x0000000b04007221 */ /* 0x000fce0000000000 */
.L_x_7:
[----:B------:R-:W-:Y:S05]  /*0930*/  BSYNC.RECONVERGENT B1 ;  /* 0x0000000000017941 */ /* 0x000fea0003800200 */
.L_x_6:
[----:B------:R-:W-:-:S13]  /*0940*/  ISETP.GE.AND P0, PT, R20, 0x100, PT ;  /* 0x000001001400780c */ /* 0x000fda0003f06270 */
[----:B------:R-:W-:Y:S05]  /*0950*/  @!P0 BRA `(.L_x_16) ;  /* 0x0000000000908947 */ /* 0x000fea0003800000 */
[----:B0----5:R-:W0:Y:S01]  /*0960*/  SHFL.DOWN P0, R3, R0, 0x1, 0x1f ;  /* 0x08201f0000037f89 */ /* 0x021e220000000000 */
[----:B------:R-:W1:Y:S01]  /*0970*/  S2R R2, SR_LANEID ;  /* 0x0000000000027919 */ /* 0x000e620000000000 */
[----:B0-----:R-:W-:-:S05]  /*0980*/  @P0 FADD R3, R3, R0 ;  /* 0x0000000003030221 */ /* 0x001fca0000000000 */
[----:B------:R-:W0:Y:S01]  /*0990*/  SHFL.DOWN P0, R4, R3, 0x2, 0x1f ;  /* 0x08401f0003047f89 */ /* 0x000e220000000000 */
[----:B-1----:R-:W-:-:S13]  /*09a0*/  ISETP.NE.AND P1, PT, R2, RZ, PT ;  /* 0x000000ff0200720c */ /* 0x002fda0003f25270 */
[----:B------:R-:W1:Y:S01]  /*09b0*/  @!P1 S2R R8, SR_CgaCtaId ;  /* 0x0000000000089919 */ /* 0x000e620000008800 */
[----:B------:R-:W-:Y:S02]  /*09c0*/  @!P1 MOV R7, 0x400 ;  /* 0x0000040000079802 */ /* 0x000fe40000000f00 */
[----:B------:R-:W-:Y:S01]  /*09d0*/  @!P1 SHF.R.U32.HI R0, RZ, 0x3, R9 ;  /* 0x00000003ff009819 */ /* 0x000fe20000011609 */
[----:B0-----:R-:W-:-:S03]  /*09e0*/  @P0 FADD R4, R3, R4 ;  /* 0x0000000403040221 */ /* 0x001fc60000000000 */
[----:B------:R-:W-:Y:S02]  /*09f0*/  @!P1 LOP3.LUT R0, R0, 0x7c, RZ, 0xc0, !PT ;  /* 0x0000007c00009812 */ /* 0x000fe400078ec0ff */
[----:B------:R-:W0:Y:S01]  /*0a00*/  SHFL.DOWN P0, R5, R4, 0x4, 0x1f ;  /* 0x08801f0004057f89 */ /* 0x000e220000000000 */
[----:B-1----:R-:W-:Y:S01]  /*0a10*/  @!P1 LEA R7, R8, R7, 0x18 ;  /* 0x0000000708079211 */ /* 0x002fe200078ec0ff */
[----:B0-----:R-:W-:-:S03]  /*0a20*/  @P0 FADD R5, R4, R5 ;  /* 0x0000000504050221 */ /* 0x001fc60000000000 */
[----:B------:R-:W-:Y:S02]  /*0a30*/  @!P1 IADD3 R7, PT, PT, R0, R7, RZ ;  /* 0x0000000700079210 */ /* 0x000fe40007ffe0ff */
[----:B------:R-:W0:Y:S02]  /*0a40*/  SHFL.DOWN P0, R6, R5, 0x8, 0x1f ;  /* 0x09001f0005067f89 */ /* 0x000e240000000000 */
[----:B0-----:R-:W-:-:S05]  /*0a50*/  @P0 FADD R6, R5, R6 ;  /* 0x0000000605060221 */ /* 0x001fca0000000000 */
[----:B------:R-:W0:Y:S02]  /*0a60*/  SHFL.DOWN P0, R2, R6, 0x10, 0x1f ;  /* 0x0a001f0006027f89 */ /* 0x000e240000000000 */
[----:B0-----:R-:W-:Y:S01]  /*0a70*/  @P0 FADD R2, R6, R2 ;  /* 0x0000000206020221 */ /* 0x001fe20000000000 */
[----:B------:R-:W-:-:S04]  /*0a80*/  ISETP.NE.AND P0, PT, R9, RZ, PT ;  /* 0x000000ff0900720c */ /* 0x000fc80003f05270 */
[----:B------:R0:W-:Y:S01]  /*0a90*/  @!P1 STS [R7+0x8], R2 ;  /* 0x0000080207009388 */ /* 0x0001e20000000800 */
[----:B------:R-:W-:Y:S08]  /*0aa0*/  BAR.SYNC.DEFER_BLOCKING 0x0 ;  /* 0x0000000000007b1d */ /* 0x000ff00000010000 */
[----:B------:R-:W-:Y:S05]  /*0ab0*/  @P0 BRA `(.L_x_17) ;  /* 0x0000002c00ec0947 */ /* 0x000fea0003800000 */
[----:B------:R-:W1:Y:S01]  /*0ac0*/  S2UR UR5, SR_CgaCtaId ;  /* 0x00000000000579c3 */ /* 0x000e620000008800 */
[----:B------:R-:W-:Y:S02]  /*0ad0*/  UMOV UR4, 0x400 ;  /* 0x0000040000047882 */ /* 0x000fe40000000000 */
[----:B-1----:R-:W-:-:S09]  /*0ae0*/  ULEA UR4, UR5, UR4, 0x18 ;  /* 0x0000000405047291 */ /* 0x002fd2000f8ec0ff */
[----:B------:R-:W1:Y:S04]  /*0af0*/  LDS R3, [UR4+0xc] ;  /* 0x00000c04ff037984 */ /* 0x000e680008000800 */
[----:B0-----:R-:W0:Y:S04]  /*0b00*/  LDS.128 R4, [UR4+0x10] ;  /* 0x00001004ff047984 */ /* 0x001e280008000c00 */
[----:B------:R-:W2:Y:S01]  /*0b10*/  LDS.64 R8, [UR4+0x20] ;  /* 0x00002004ff087984 */ /* 0x000ea20008000a00 */
[----:B-1----:R-:W-:-:S04]  /*0b20*/  FADD R3, R2, R3 ;  /* 0x0000000302037221 */ /* 0x002fc80000000000 */
[----:B0-----:R-:W-:-:S04]  /*0b30*/  FADD R4, R3, R4 ;  /* 0x0000000403047221 */ /* 0x001fc80000000000 */
[----:B------:R-:W-:-:S04]  /*0b40*/  FADD R5, R4, R5 ;  /* 0x0000000504057221 */ /* 0x000fc80000000000 */
[----:B------:R-:W-:-:S04]  /*0b50*/  FADD R6, R5, R6 ;  /* 0x0000000605067221 */ /* 0x000fc80000000000 */
[----:B------:R-:W-:-:S04]  /*0b60*/  FADD R7, R6, R7 ;  /* 0x0000000706077221 */ /* 0x000fc80000000000 */
[----:B--2---:R-:W-:-:S04]  /*0b70*/  FADD R8, R7, R8 ;  /* 0x0000000807087221 */ /* 0x004fc80000000000 */
[----:B------:R-:W-:Y:S01]  /*0b80*/  FADD R2, R8, R9 ;  /* 0x0000000908027221 */ /* 0x000fe20000000000 */
[----:B------:R-:W-:Y:S06]  /*0b90*/  BRA `(.L_x_17) ;  /* 0x0000002c00b47947 */ /* 0x000fec0003800000 */
.L_x_16:
[----:B0-----:R-:W-:-:S04]  /*0ba0*/  LOP3.LUT R2, R9, 0x3e0, RZ, 0xc0, !PT ;  /* 0x000003e009027812 */ /* 0x001fc800078ec0ff */
[----:B------:R-:W-:Y:S02]  /*0bb0*/  IADD3 R3, PT, PT, R2, 0x20, RZ ;  /* 0x0000002002037810 */ /* 0x000fe40007ffe0ff */
[----:B------:R-:W-:Y:S02]  /*0bc0*/  LOP3.LUT R5, RZ, R2, RZ, 0x33, !PT ;  /* 0x00000002ff057212 */ /* 0x000fe400078e33ff */
[-C--:B------:R-:W-:Y:S01]  /*0bd0*/  ISETP.GT.AND P0, PT, R3, R20.reuse, PT ;  /* 0x000000140300720c */ /* 0x080fe20003f04270 */
[----:B------:R-:W0:Y:S01]  /*0be0*/  S2R R2, SR_LANEID ;  /* 0x0000000000027919 */ /* 0x000e220000000000 */
[----:B------:R-:W-:-:S04]  /*0bf0*/  IADD3 R5, PT, PT, R5, R20, RZ ;  /* 0x0000001405057210 */ /* 0x000fc80007ffe0ff */
[----:B------:R-:W-:-:S06]  /*0c00*/  SEL R5, R5, 0x1f, P0 ;  /* 0x0000001f05057807 */ /* 0x000fcc0000000000 */
[----:B-----5:R-:W1:Y:S01]  /*0c10*/  SHFL.DOWN P0, R3, R0, 0x1, R5 ;  /* 0x0820000000037989 */ /* 0x020e620000000005 */
[----:B0-----:R-:W-:Y:S01]  /*0c20*/  ISETP.NE.AND P1, PT, R2, RZ, PT ;  /* 0x000000ff0200720c */ /* 0x001fe20003f25270 */
[----:B-1----:R-:W-:-:S05]  /*0c30*/  @P0 FADD R3, R3, R0 ;  /* 0x0000000003030221 */ /* 0x002fca0000000000 */
[----:B------:R-:W0:Y:S07]  /*0c40*/  SHFL.DOWN P0, R4, R3, 0x2, R5 ;  /* 0x0840000003047989 */ /* 0x000e2e0000000005 */
[----:B------:R-:W1:Y:S01]  /*0c50*/  @!P1 S2R R11, SR_CgaCtaId ;  /* 0x00000000000b9919 */ /* 0x000e620000008800 */
[----:B------:R-:W-:Y:S02]  /*0c60*/  @!P1 MOV R8, 0x400 ;  /* 0x0000040000089802 */ /* 0x000fe40000000f00 */
[----:B------:R-:W-:-:S04]  /*0c70*/  @!P1 SHF.R.U32.HI R0, RZ, 0x3, R9 ;  /* 0x00000003ff009819 */ /* 0x000fc80000011609 */
[----:B------:R-:W-:Y:S01]  /*0c80*/  @!P1 LOP3.LUT R0, R0, 0x7c, RZ, 0xc0, !PT ;  /* 0x0000007c00009812 */ /* 0x000fe200078ec0ff */
[----:B0-----:R-:W-:-:S05]  /*0c90*/  @P0 FADD R4, R3, R4 ;  /* 0x0000000403040221 */ /* 0x001fca0000000000 */
[----:B------:R-:W0:Y:S01]  /*0ca0*/  SHFL.DOWN P0, R6, R4, 0x4, R5 ;  /* 0x0880000004067989 */ /* 0x000e220000000005 */
[----:B-1----:R-:W-:-:S04]  /*0cb0*/  @!P1 LEA R11, R11, R8, 0x18 ;  /* 0x000000080b0b9211 */ /* 0x002fc800078ec0ff */
[----:B------:R-:W-:Y:S01]  /*0cc0*/  @!P1 IADD3 R11, PT, PT, R0, R11, RZ ;  /* 0x0000000b000b9210 */ /* 0x000fe20007ffe0ff */
[----:B0-----:R-:W-:-:S05]  /*0cd0*/  @P0 FADD R6, R4, R6 ;  /* 0x0000000604060221 */ /* 0x001fca0000000000 */
[----:B------:R-:W0:Y:S02]  /*0ce0*/  SHFL.DOWN P0, R7, R6, 0x8, R5 ;  /* 0x0900000006077989 */ /* 0x000e240000000005 */
[----:B0-----:R-:W-:-:S05]  /*0cf0*/  @P0 FADD R7, R6, R7 ;  /* 0x0000000706070221 */ /* 0x001fca0000000000 */
[----:B------:R-:W0:Y:S02]  /*0d00*/  SHFL.DOWN P0, R2, R7, 0x10, R5 ;  /* 0x0a00000007027989 */ /* 0x000e240000000005 */
[----:B0-----:R-:W-:Y:S01]  /*0d10*/  @P0 FADD R2, R7, R2 ;  /* 0x0000000207020221 */ /* 0x001fe20000000000 */
[----:B------:R-:W-:-:S04]  /*0d20*/  ISETP.NE.AND P0, PT, R9, RZ, PT ;  /* 0x000000ff0900720c */ /* 0x000fc80003f05270 */
[----:B------:R4:W-:Y:S01]  /*0d30*/  @!P1 STS [R11+0x8], R2 ;  /* 0x000008020b009388 */ /* 0x0009e20000000800 */
[----:B------:R-:W-:Y:S08]  /*0d40*/  BAR.SYNC.DEFER_BLOCKING 0x0 ;  /* 0x0000000000007b1d */ /* 0x000ff00000010000 */
[----:B------:R-:W-:Y:S05]  /*0d50*/  @P0 BRA `(.L_x_17) ;  /* 0x0000002c00440947 */ /* 0x000fea0003800000 */
[----:B------:R-:W0:Y:S01]  /*0d60*/  S2UR UR5, SR_CgaCtaId ;  /* 0x00000000000579c3 */ /* 0x000e220000008800 */
[----:B------:R-:W-:Y:S01]  /*0d70*/  UMOV UR4, 0x400 ;  /* 0x0000040000047882 */ /* 0x000fe20000000000 */
[C---:B------:R-:W-:Y:S02]  /*0d80*/  ISETP.GT.AND P2, PT, R20.reuse, 0x20, PT ;  /* 0x000000201400780c */ /* 0x040fe40003f44270 */
[C---:B------:R-:W-:Y:S02]  /*0d90*/  ISETP.GT.AND P4, PT, R20.reuse, 0x40, PT ;  /* 0x000000401400780c */ /* 0x040fe40003f84270 */
[C---:B------:R-:W-:Y:S02]  /*0da0*/  ISETP.GT.AND P3, PT, R20.reuse, 0x60, PT ;  /* 0x000000601400780c */ /* 0x040fe40003f64270 */
[----:B------:R-:W-:Y:S01]  /*0db0*/  ISETP.GT.AND P1, PT, R20, 0x80, PT ;  /* 0x000000801400780c */ /* 0x000fe20003f24270 */
[----:B0-----:R-:W-:-:S09]  /*0dc0*/  ULEA UR4, UR5, UR4, 0x18 ;  /* 0x0000000405047291 */ /* 0x001fd2000f8ec0ff */
[----:B------:R-:W4:Y:S04]  /*0dd0*/  LDS R3, [UR4+0xc] ;  /* 0x00000c04ff037984 */ /* 0x000f280008000800 */
[----:B------:R-:W0:Y:S04]  /*0de0*/  LDS.128 R4, [UR4+0x10] ;  /* 0x00001004ff047984 */ /* 0x000e280008000c00 */
[----:B------:R-:W1:Y:S01]  /*0df0*/  LDS.64 R8, [UR4+0x20] ;  /* 0x00002004ff087984 */ /* 0x000e620008000a00 */
[----:B----4-:R-:W-:Y:S01]  /*0e00*/  @P2 FADD R2, R2, R3 ;  /* 0x0000000302022221 */ /* 0x010fe20000000000 */
[----:B------:R-:W-:-:S03]  /*0e10*/  ISETP.GT.AND P2, PT, R20, 0xa0, PT ;  /* 0x000000a01400780c */ /* 0x000fc60003f44270 */
[----:B0-----:R-:W-:Y:S01]  /*0e20*/  @P4 FADD R2, R2, R4 ;  /* 0x0000000402024221 */ /* 0x001fe20000000000 */
[----:B------:R-:W-:-:S03]  /*0e30*/  ISETP.GT.AND P4, PT, R20, 0xc0, PT ;  /* 0x000000c01400780c */ /* 0x000fc60003f84270 */
[----:B------:R-:W-:Y:S01]  /*0e40*/  @P3 FADD R2, R2, R5 ;  /* 0x0000000502023221 */ /* 0x000fe20000000000 */
[----:B------:R-:W-:-:S03]  /*0e50*/  ISETP.GT.AND P3, PT, R20, 0xe0, PT ;  /* 0x000000e01400780c */ /* 0x000fc60003f64270 */
[----:B------:R-:W-:-:S04]  /*0e60*/  @P1 FADD R2, R2, R6 ;  /* 0x0000000602021221 */ /* 0x000fc80000000000 */
[----:B------:R-:W-:-:S04]  /*0e70*/  @P2 FADD R2, R2, R7 ;  /* 0x0000000702022221 */ /* 0x000fc80000000000 */
[----:B-1----:R-:W-:-:S04]  /*0e80*/  @P4 FADD R2, R2, R8 ;  /* 0x0000000802024221 */ /* 0x002fc80000000000 */
[----:B------:R-:W-:Y:S01]  /*0e90*/  @P3 FADD R2, R2, R9 ;  /* 0x0000000902023221 */ /* 0x000fe20000000000 */
[----:B------:R-:W-:Y:S06]  /*0ea0*/  BRA `(.L_x_17) ;  /* 0x0000002800f07947 */ /* 0x000fec0003800000 */
.L_x_3:
[----:B------:R-:W0:Y:S01]  /*0eb0*/  S2R R0, SR_TID.X ;  /* 0x0000000000007919 */ /* 0x000e220000002100 */
[----:B------:R-:W1:Y:S01]  /*0ec0*/  LDC.64 R2, c[0x0][0x380] ;  /* 0x0000e000ff027b82 */ /* 0x000e620000000a00 */
[----:B0-----:R-:W-:-:S05]  /*0ed0*/  SHF.L.U32 R5, R0, 0x2, RZ ;  /* 0x0000000200057819 */ /* 0x001fca00000006ff */
[----:B-1----:R-:W-:-:S05]  /*0ee0*/  IMAD.WIDE.U32 R2, R5, 0x4, R2 ;  /* 0x0000000405027825 */ /* 0x002fca00078e0002 */
[----:B------:R-:W2:Y:S04]  /*0ef0*/  LDG.E.128.CONSTANT R4, desc[UR6][R2.64] ;  /* 0x0000000602047981 */ /* 0x000ea8000c1e9d00 */
[----:B------:R-:W3:Y:S04]  /*0f00*/  LDG.E.128.CONSTANT R8, desc[UR6][R2.64+0x1000] ;  /* 0x0010000602087981 */ /* 0x000ee8000c1e9d00 */
[----:B------:R-:W4:Y:S04]  /*0f10*/  LDG.E.128.CONSTANT R12, desc[UR6][R2.64+0x2000] ;  /* 0x00200006020c7981 */ /* 0x000f28000c1e9d00 */
[----:B------:R-:W5:Y:S01]  /*0f20*/  LDG.E.128.CONSTANT R16, desc[UR6][R2.64+0x3000] ;  /* 0x0030000602107981 */ /* 0x000f62000c1e9d00 */
[----:B------:R-:W-:Y:S01]  /*0f30*/  ISETP.GE.U32.AND P0, PT, R20, 0x2000, PT ;  /* 0x000020001400780c */ /* 0x000fe20003f06070 */
[----:B------:R-:W-:-:S02]  /*0f40*/  HFMA2 R23, -RZ, RZ, 0, 0.00048828125 ;  /* 0x00001000ff177431 */ /* 0x000fc400000001ff */
[----:B--2---:R-:W-:Y:S01]  /*0f50*/  FADD R4, R4, R5 ;  /* 0x0000000504047221 */ /* 0x004fe20000000000 */
[----:B------:R-:W-:Y:S01]  /*0f60*/  FADD R7, R6, R7 ;  /* 0x0000000706077221 */ /* 0x000fe20000000000 */
[----:B---3--:R-:W-:Y:S01]  /*0f70*/  FADD R8, R8, R9 ;  /* 0x0000000908087221 */ /* 0x008fe20000000000 */
[----:B------:R-:W-:Y:S02]  /*0f80*/  FADD R11, R10, R11 ;  /* 0x0000000b0a0b7221 */ /* 0x000fe40000000000 */
[----:B------:R-:W-:Y:S01]  /*0f90*/  FADD R4, R4, R7 ;  /* 0x0000000704047221 */ /* 0x000fe20000000000 */
[----:B----4-:R-:W-:Y:S01]  /*0fa0*/  FADD R12, R12, R13 ;  /* 0x0000000d0c0c7221 */ /* 0x010fe20000000000 */
[----:B------:R-:W-:Y:S01]  /*0fb0*/  FADD R15, R14, R15 ;  /* 0x0000000f0e0f7221 */ /* 0x000fe20000000000 */
[----:B------:R-:W-:Y:S01]  /*0fc0*/  FADD R11, R8, R11 ;  /* 0x0000000b080b7221 */ /* 0x000fe20000000000 */
[----:B-----5:R-:W-:Y:S01]  /*0fd0*/  FADD R16, R16, R17 ;  /* 0x0000001110107221 */ /* 0x020fe20000000000 */
[----:B------:R-:W-:Y:S01]  /*0fe0*/  FADD R19, R18, R19 ;  /* 0x0000001312137221 */ /* 0x000fe20000000000 */
[----:B------:R-:W-:Y:S01]  /*0ff0*/  FADD R12, R12, R15 ;  /* 0x0000000f0c0c7221 */ /* 0x000fe20000000000 */
[----:B------:R-:W-:-:S02]  /*1000*/  FADD R4, R4, R11 ;  /* 0x0000000b04047221 */ /* 0x000fc40000000000 */
[----:B------:R-:W-:-:S04]  /*1010*/  FADD R19, R16, R19 ;  /* 0x0000001310137221 */ /* 0x000fc80000000000 */
[----:B------:R-:W-:-:S04]  /*1020*/  FADD R19, R12, R19 ;  /* 0x000000130c137221 */ /* 0x000fc80000000000 */
[----:B------:R-:W-:Y:S01]  /*1030*/  FADD R21, R4, R19 ;  /* 0x0000001304157221 */ /* 0x000fe20000000000 */
[----:B------:R-:W-:Y:S06]  /*1040*/  @!P0 BRA `(.L_x_18) ;  /* 0x00000000007c8947 */ /* 0x000fec0003800000 */
[----:B------:R-:W0:Y:S01]  /*1050*/  LDC R24, c[0x0][0x390] ;  /* 0x0000e400ff187b82 */ /* 0x000e220000000800 */
[----:B------:R-:W-:Y:S02]  /*1060*/  IADD3 R22, PT, PT, R20, -0x1000, RZ ;  /* 0xfffff00014167810 */ /* 0x000fe40007ffe0ff */
[----:B------:R-:W-:-:S07]  /*1070*/  MOV R23, 0x1000 ;  /* 0x0000100000177802 */ /* 0x000fce0000000f00 */
.L_x_20:
[----:B------:R-:W-:-:S05]  /*1080*/  IMAD.WIDE R26, R23, 0x4, R2 ;  /* 0x00000004171a7825 */ /* 0x000fca00078e0202 */
[----:B------:R-:W2:Y:S04]  /*1090*/  LDG.E.128.CONSTANT R16, desc[UR6][R26.64+0x2000] ;  /* 0x002000061a107981 */ /* 0x000ea8000c1e9d00 */
[----:B------:R-:W3:Y:S04]  /*10a0*/  LDG.E.128.CONSTANT R4, desc[UR6][R26.64+0x3000] ;  /* 0x003000061a047981 */ /* 0x000ee8000c1e9d00 */
[----:B------:R-:W4:Y:S04]  /*10b0*/  LDG.E.128.CONSTANT R8, desc[UR6][R26.64] ;  /* 0x000000061a087981 */ /* 0x000f28000c1e9d00 */
[----:B------:R-:W5:Y:S01]  /*10c0*/  LDG.E.128.CONSTANT R12, desc[UR6][R26.64+0x1000] ;  /* 0x001000061a0c7981 */ /* 0x000f62000c1e9d00 */
[----:B0-----:R-:W-:Y:S01]  /*10d0*/  MOV R20, R24 ;  /* 0x0000001800147202 */ /* 0x001fe20000000f00 */
[----:B--2---:R-:W-:Y:S01]  /*10e0*/  FADD R17, R17, R18 ;  /* 0x0000001211117221 */ /* 0x004fe20000000000 */
[----:B---3--:R-:W-:-:S02]  /*10f0*/  FADD R18, R19, R4 ;  /* 0x0000000413127221 */ /* 0x008fc40000000000 */
[----:B------:R-:W-:Y:S01]  /*1100*/  IADD3 R4, PT, PT, -R23, R20, RZ ;  /* 0x0000001417047210 */ /* 0x000fe20007ffe1ff */
[----:B------:R-:W-:Y:S01]  /*1110*/  FADD R5, R5, R6 ;  /* 0x0000000605057221 */ /* 0x000fe20000000000 */
[----:B----4-:R-:W-:Y:S01]  /*1120*/  FADD R9, R9, R10 ;  /* 0x0000000a09097221 */ /* 0x010fe20000000000 */
[----:B------:R-:W-:Y:S01]  /*1130*/  FADD R8, R8, R21 ;  /* 0x0000001508087221 */ /* 0x000fe20000000000 */
[----:B------:R-:W-:Y:S01]  /*1140*/  ISETP.GE.AND P0, PT, R4, 0x1000, PT ;  /* 0x000010000400780c */ /* 0x000fe20003f06270 */
[----:B-----5:R-:W-:Y:S01]  /*1150*/  FADD R13, R13, R14 ;  /* 0x0000000e0d0d7221 */ /* 0x020fe20000000000 */
[----:B------:R-:W-:Y:S01]  /*1160*/  FADD R10, R11, R12 ;  /* 0x0000000c0b0a7221 */ /* 0x000fe20000000000 */
[----:B------:R-:W-:Y:S01]  /*1170*/  FADD R14, R15, R16 ;  /* 0x000000100f0e7221 */ /* 0x000fe20000000000 */
[----:B------:R-:W-:Y:S01]  /*1180*/  FADD R8, R8, R9 ;  /* 0x0000000908087221 */ /* 0x000fe20000000000 */
[----:B------:R-:W-:Y:S01]  /*1190*/  FADD R5, R18, R5 ;  /* 0x0000000512057221 */ /* 0x000fe20000000000 */
[----:B------:R-:W-:Y:S01]  /*11a0*/  FADD R13, R10, R13 ;  /* 0x0000000d0a0d7221 */ /* 0x000fe20000000000 */
[----:B------:R-:W-:-:S03]  /*11b0*/  FADD R14, R14, R17 ;  /* 0x000000110e0e7221 */ /* 0x000fc60000000000 */
[----:B------:R-:W-:Y:S01]  /*11c0*/  FADD R8, R8, R13 ;  /* 0x0000000d08087221 */ /* 0x000fe20000000000 */
[----:B------:R-:W-:-:S04]  /*11d0*/  FADD R5, R14, R5 ;  /* 0x000000050e057221 */ /* 0x000fc80000000000 */
[----:B------:R-:W-:-:S04]  /*11e0*/  FADD R5, R8, R5 ;  /* 0x0000000508057221 */ /* 0x000fc80000000000 */
[----:B------:R-:W-:Y:S01]  /*11f0*/  FADD R21, R7, R5 ;  /* 0x0000000507157221 */ /* 0x000fe20000000000 */
[----:B------:R-:W-:Y:S06]  /*1200*/  @!P0 BRA `(.L_x_19) ;  /* 0x0000000800308947 */ /* 0x000fec0003800000 */
[----:B------:R-:W-:-:S04]  /*1210*/  IADD3 R23, PT, PT, R23, 0x1000, RZ ;  /* 0x0000100017177810 */ /* 0x000fc80007ffe0ff */
[----:B------:R-:W-:-:S13]  /*1220*/  ISETP.GT.AND P0, PT, R23, R22, PT ;  /* 0x000000161700720c */ /* 0x000fda0003f04270 */
[----:B------:R-:W-:Y:S05]  /*1230*/  @!P0 BRA `(.L_x_20) ;  /* 0xfffffffc00908947 */ /* 0x000fea000383ffff */
.L_x_18:
[----:B------:R-:W-:-:S13]  /*1240*/  ISETP.GE.AND P0, PT, R23, R20, PT ;  /* 0x000000141700720c */ /* 0x000fda0003f06270 */
[----:B------:R-:W-:Y:S05]  /*1250*/  @P0 BRA `(.L_x_19) ;  /* 0x00000008001c0947 */ /* 0x000fea0003800000 */
[----:B------:R-:W-:Y:S01]  /*1260*/  IADD3 R9, PT, PT, -R23, R20, RZ ;  /* 0x0000001417097210 */ /* 0x000fe20007ffe1ff */
[----:B------:R-:W-:Y:S03]  /*1270*/  BSSY.RECONVERGENT B1, `(.L_x_19) ;  /* 0x0000085000017945 */ /* 0x000fe60003800200 */
[----:B------:R-:W-:-:S13]  /*1280*/  ISETP.GE.AND P0, PT, R0, R9, PT ;  /* 0x000000090000720c */ /* 0x000fda0003f06270 */
[----:B------:R-:W-:Y:S05]  /*1290*/  @P0 BRA `(.L_x_21) ;  /* 0x0000000800080947 */ /* 0x000fea0003800000 */
[-C--:B------:R-:W-:Y:S01]  /*12a0*/  LOP3.LUT R2, RZ, R0.reuse, RZ, 0x33, !PT ;  /* 0x00000000ff027212 */ /* 0x080fe200078e33ff */
[----:B------:R-:W-:Y:S01]  /*12b0*/  BSSY.RECONVERGENT B2, `(.L_x_22) ;  /* 0x0000015000027945 */ /* 0x000fe20003800200 */
[----:B------:R-:W-:Y:S02]  /*12c0*/  MOV R8, R0 ;  /* 0x0000000000087202 */ /* 0x000fe40000000f00 */
[----:B------:R-:W-:-:S04]  /*12d0*/  IADD3 R2, PT, PT, -R23, R20, R2 ;  /* 0x0000001417027210 */ /* 0x000fc80007ffe102 */
[C---:B------:R-:W-:Y:S02]  /*12e0*/  LOP3.LUT R3, R2.reuse, 0x300, RZ, 0xc0, !PT ;  /* 0x0000030002037812 */ /* 0x040fe400078ec0ff */
[----:B------:R-:W-:Y:S02]  /*12f0*/  ISETP.GE.U32.AND P1, PT, R2, 0x300, PT ;  /* 0x000003000200780c */ /* 0x000fe40003f26070 */
[----:B------:R-:W-:-:S13]  /*1300*/  ISETP.NE.AND P0, PT, R3, 0x300, PT ;  /* 0x000003000300780c */ /* 0x000fda0003f05270 */
[----:B------:R-:W-:Y:S05]  /*1310*/  @!P0 BRA `(.L_x_23) ;  /* 0x0000000000388947 */ /* 0x000fea0003800000 */
[----:B------:R-:W0:Y:S01]  /*1320*/  LDC.64 R4, c[0x0][0x380] ;  /* 0x0000e000ff047b82 */ /* 0x000e220000000a00 */
[----:B------:R-:W-:Y:S02]  /*1330*/  LEA.HI R2, R2, 0x1, RZ, 0x18 ;  /* 0x0000000102027811 */ /* 0x000fe400078fc0ff */
[----:B------:R-:W-:Y:S02]  /*1340*/  IADD3 R7, PT, PT, R0, R23, RZ ;  /* 0x0000001700077210 */ /* 0x000fe40007ffe0ff */
[----:B------:R-:W-:Y:S02]  /*1350*/  LOP3.LUT R2, R2, 0x3, RZ, 0xc0, !PT ;  /* 0x0000000302027812 */ /* 0x000fe400078ec0ff */
[----:B------:R-:W-:Y:S02]  /*1360*/  MOV R8, R0 ;  /* 0x0000000000087202 */ /* 0x000fe40000000f00 */
[----:B------:R-:W-:-:S07]  /*1370*/  IADD3 R6, PT, PT, -R2, RZ, RZ ;  /* 0x000000ff02067210 */ /* 0x000fce0007ffe1ff */
.L_x_24:
[----:B0-----:R-:W-:-:S06]  /*1380*/  IMAD.WIDE.U32 R2, R7, 0x4, R4 ;  /* 0x0000000407027825 */ /* 0x001fcc00078e0004 */
[----:B------:R-:W2:Y:S01]  /*1390*/  LDG.E.CONSTANT R2, desc[UR6][R2.64] ;  /* 0x0000000602027981 */ /* 0x000ea2000c1e9900 */
[----:B------:R-:W-:Y:S02]  /*13a0*/  IADD3 R6, PT, PT, R6, 0x1, RZ ;  /* 0x0000000106067810 */ /* 0x000fe40007ffe0ff */
[----:B------:R-:W-:Y:S02]  /*13b0*/  IADD3 R8, PT, PT, R8, 0x100, RZ ;  /* 0x0000010008087810 */ /* 0x000fe40007ffe0ff */
[----:B------:R-:W-:Y:S02]  /*13c0*/  ISETP.NE.AND P0, PT, R6, RZ, PT ;  /* 0x000000ff0600720c */ /* 0x000fe40003f05270 */
[----:B------:R-:W-:Y:S01]  /*13d0*/  IADD3 R7, PT, PT, R7, 0x100, RZ ;  /* 0x0000010007077810 */ /* 0x000fe20007ffe0ff */
[----:B--2---:R-:W-:-:S10]  /*13e0*/  FADD R21, R2, R21 ;  /* 0x0000001502157221 */ /* 0x004fd40000000000 */
[----:B------:R-:W-:Y:S05]  /*13f0*/  @P0 BRA `(.L_x_24) ;  /* 0xfffffffc00e00947 */ /* 0x000fea000383ffff */
.L_x_23:
[----:B------:R-:W-:Y:S05]  /*1400*/  BSYNC.RECONVERGENT B2 ;  /* 0x0000000000027941 */ /* 0x000fea0003800200 */
.L_x_22:
[----:B------:R-:W-:Y:S05]  /*1410*/  @!P1 BRA `(.L_x_21) ;  /* 0x0000000400a89947 */ /* 0x000fea0003800000 */
[----:B------:R-:W0:Y:S01]  /*1420*/  LDCU.64 UR4, c[0x0][0x380] ;  /* 0x00007000ff0477ac */ /* 0x000e220008000a00 */
[----:B------:R-:W-:Y:S01]  /*1430*/  IADD3 R5, PT, PT, R9, -R8, RZ ;  /* 0x8000000809057210 */ /* 0x000fe20007ffe0ff */
[----:B------:R-:W-:Y:S01]  /*1440*/  BSSY.RECONVERGENT B2, `(.L_x_25) ;  /* 0x000003b000027945 */ /* 0x000fe20003800200 */
[CC--:B------:R-:W-:Y:S02]  /*1450*/  IADD3 R3, P0, PT, R8.reuse, R23.reuse, RZ ;  /* 0x0000001708037210 */ /* 0x0c0fe40007f1e0ff */
[----:B------:R-:W-:Y:S02]  /*1460*/  ISETP.GT.AND P1, PT, R5, 0xc00, PT ;  /* 0x00000c000500780c */ /* 0x000fe40003f24270 */
[----:B------:R-:W-:Y:S02]  /*1470*/  IADD3.X R4, PT, PT, RZ, RZ, RZ, P0, !PT ;  /* 0x000000ffff047210 */ /* 0x000fe400007fe4ff */
[----:B------:R-:W-:Y:S02]  /*1480*/  IADD3 R11, PT, PT, R8, R23, RZ ;  /* 0x00000017080b7210 */ /* 0x000fe40007ffe0ff */
[----:B0-----:R-:W-:-:S04]  /*1490*/  LEA R2, P0, R3, UR4, 0x2 ;  /* 0x0000000403027c11 */ /* 0x001fc8000f8010ff */
[----:B------:R-:W-:Y:S02]  /*14a0*/  LEA.HI.X R3, R3, UR5, R4, 0x2, P0 ;  /* 0x0000000503037c11 */ /* 0x000fe400080f1404 */
[----:B------:R-:W-:-:S04]  /*14b0*/  IADD3 R2, P0, PT, R2, 0x800, RZ ;  /* 0x0000080002027810 */ /* 0x000fc80007f1e0ff */
[----:B------:R-:W-:Y:S02]  /*14c0*/  IADD3.X R3, PT, PT, RZ, R3, RZ, P0, !PT ;  /* 0x00000003ff037210 */ /* 0x000fe400007fe4ff */
[----:B------:R-:W-:Y:S01]  /*14d0*/  PLOP3.LUT P0, PT, PT, PT, PT, 0x80, 0x8 ;  /* 0x000000000008781c */ /* 0x000fe20003f0f070 */
[----:B------:R-:W-:-:S12]  /*14e0*/  @!P1 BRA `(.L_x_26) ;  /* 0x0000000000c09947 */ /* 0x000fd80003800000 */
[----:B------:R-:W-:Y:S02]  /*14f0*/  PLOP3.LUT P0, PT, PT, PT, PT, 0x8, 0x80 ;  /* 0x000000000080781c */ /* 0x000fe40003f0e170 */
[----:B------:R-:W-:-:S11]  /*1500*/  IADD3 R13, PT, PT, R9, -0xc00, RZ ;  /* 0xfffff400090d7810 */ /* 0x000fd60007ffe0ff */
.L_x_27:
[----:B------:R-:W0:Y:S01]  /*1510*/  LDC.64 R4, c[0x0][0x380] ;  /* 0x0000e000ff047b82 */ /* 0x000e220000000a00 */
[----:B------:R-:W2:Y:S01]  /*1520*/  LDG.E.CONSTANT R10, desc[UR6][R2.64+-0x400] ;  /* 0xfffc0006020a7981 */ /* 0x000ea2000c1e9900 */
[----:B------:R-:W-:-:S03]  /*1530*/  IADD3 R25, PT, PT, R11, 0x400, RZ ;  /* 0x000004000b197810 */ /* 0x000fc60007ffe0ff */
[----:B------:R-:W3:Y:S04]  /*1540*/  LDG.E.CONSTANT R19, desc[UR6][R2.64] ;  /* 0x0000000602137981 */ /* 0x000ee8000c1e9900 */
[----:B------:R-:W4:Y:S01]  /*1550*/  LDG.E.CONSTANT R18, desc[UR6][R2.64+0x400] ;  /* 0x0004000602127981 */ /* 0x000f22000c1e9900 */
[----:B------:R-:W-:-:S03]  /*1560*/  IADD3 R7, PT, PT, R11, 0x800, RZ ;  /* 0x000008000b077810 */ /* 0x000fc60007ffe0ff */
[----:B------:R-:W5:Y:S04]  /*1570*/  LDG.E.CONSTANT R16, desc[UR6][R2.64+0xc00] ;  /* 0x000c000602107981 */ /* 0x000f68000c1e9900 */
[----:B------:R-:W5:Y:S04]  /*1580*/  LDG.E.CONSTANT R15, desc[UR6][R2.64+0x1000] ;  /* 0x00100006020f7981 */ /* 0x000f68000c1e9900 */
[----:B------:R-:W5:Y:S01]  /*1590*/  LDG.E.CONSTANT R14, desc[UR6][R2.64+0x1400] ;  /* 0x00140006020e7981 */ /* 0x000f62000c1e9900 */
[----:B0-----:R-:W-:-:S03]  /*15a0*/  IMAD.WIDE.U32 R22, R11, 0x4, R4 ;  /* 0x000000040b167825 */ /* 0x001fc600078e0004 */
[----:B------:R-:W5:Y:S04]  /*15b0*/  LDG.E.CONSTANT R20, desc[UR6][R2.64+0x2000] ;  /* 0x0020000602147981 */ /* 0x000f68000c1e9900 */
[----:B------:R0:W2:Y:S01]  /*15c0*/  LDG.E.CONSTANT R12, desc[UR6][R22.64] ;  /* 0x00000006160c7981 */ /* 0x0000a2000c1e9900 */
[----:B------:R-:W-:-:S03]  /*15d0*/  IMAD.WIDE.U32 R24, R25, 0x4, R4 ;  /* 0x0000000419187825 */ /* 0x000fc600078e0004 */
[----:B------:R-:W5:Y:S04]  /*15e0*/  LDG.E.CONSTANT R26, desc[UR6][R2.64+0x3000] ;  /* 0x00300006021a7981 */ /* 0x000f68000c1e9900 */
[----:B------:R-:W5:Y:S01]  /*15f0*/  LDG.E.CONSTANT R17, desc[UR6][R24.64] ;  /* 0x0000000618117981 */ /* 0x000f62000c1e9900 */
[--C-:B------:R-:W-:Y:S01]  /*1600*/  IMAD.WIDE.U32 R6, R7, 0x4, R4.reuse ;  /* 0x0000000407067825 */ /* 0x100fe200078e0004 */
[----:B0-----:R-:W-:Y:S02]  /*1610*/  IADD3 R23, PT, PT, R11, 0xc00, RZ ;  /* 0x00000c000b177810 */ /* 0x001fe40007ffe0ff */
[----:B------:R-:W5:Y:S04]  /*1620*/  LDG.E.CONSTANT R22, desc[UR6][R2.64+0x1c00] ;  /* 0x001c000602167981 */ /* 0x000f68000c1e9900 */
[----:B------:R-:W5:Y:S01]  /*1630*/  LDG.E.CONSTANT R6, desc[UR6][R6.64] ;  /* 0x0000000606067981 */ /* 0x000f62000c1e9900 */
[----:B------:R-:W-:-:S03]  /*1640*/  IMAD.WIDE.U32 R4, R23, 0x4, R4 ;  /* 0x0000000417047825 */ /* 0x000fc600078e0004 */
[----:B------:R-:W5:Y:S04]  /*1650*/  LDG.E.CONSTANT R23, desc[UR6][R2.64+0x2400] ;  /* 0x0024000602177981 */ /* 0x000f68000c1e9900 */
[----:B------:R-:W5:Y:S04]  /*1660*/  LDG.E.CONSTANT R4, desc[UR6][R4.64] ;  /* 0x0000000604047981 */ /* 0x000f68000c1e9900 */
[----:B------:R-:W5:Y:S04]  /*1670*/  LDG.E.CONSTANT R24, desc[UR6][R2.64+0x2c00] ;  /* 0x002c000602187981 */ /* 0x000f68000c1e9900 */
[----:B------:R0:W5:Y:S01]  /*1680*/  LDG.E.CONSTANT R25, desc[UR6][R2.64+0x3400] ;  /* 0x0034000602197981 */ /* 0x000162000c1e9900 */
[----:B------:R-:W-:-:S04]  /*1690*/  IADD3 R8, PT, PT, R8, 0x1000, RZ ;  /* 0x0000100008087810 */ /* 0x000fc80007ffe0ff */
[----:B------:R-:W-:Y:S02]  /*16a0*/  ISETP.GE.AND P1, PT, R8, R13, PT ;  /* 0x0000000d0800720c */ /* 0x000fe40003f26270 */
[----:B0-----:R-:W-:Y:S02]  /*16b0*/  IADD3 R2, P2, PT, R2, 0x4000, RZ ;  /* 0x0000400002027810 */ /* 0x001fe40007f5e0ff */
[----:B------:R-:W-:Y:S02]  /*16c0*/  IADD3 R11, PT, PT, R11, 0x1000, RZ ;  /* 0x000010000b0b7810 */ /* 0x000fe40007ffe0ff */
[----:B------:R-:W-:Y:S01]  /*16d0*/  IADD3.X R3, PT, PT, RZ, R3, RZ, P2, !PT ;  /* 0x00000003ff037210 */ /* 0x000fe200017fe4ff */
[----:B--2---:R-:W-:-:S04]  /*16e0*/  FADD R21, R12, R21 ;  /* 0x000000150c157221 */ /* 0x004fc80000000000 */
[----:B------:R-:W-:-:S04]  /*16f0*/  FADD R10, R21, R10 ;  /* 0x0000000a150a7221 */ /* 0x000fc80000000000 */
[----:B---3--:R-:W-:-:S04]  /*1700*/  FADD R19, R10, R19 ;  /* 0x000000130a137221 */ /* 0x008fc80000000000 */
[----:B----4-:R-:W-:-:S04]  /*1710*/  FADD R18, R19, R18 ;  /* 0x0000001213127221 */ /* 0x010fc80000000000 */
[----:B-----5:R-:W-:-:S04]  /*1720*/  FADD R17, R18, R17 ;  /* 0x0000001112117221 */ /* 0x020fc80000000000 */
        /* <DEDUP_REMOVED lines=12> */
.L_x_26:
[----:B------:R-:W-:Y:S05]  /*17f0*/  BSYNC.RECONVERGENT B2 ;  /* 0x0000000000027941 */ /* 0x000fea0003800200 */
.L_x_25:
[----:B------:R-:W-:Y:S01]  /*1800*/  IADD3 R4, PT, PT, R9, -R8, RZ ;  /* 0x8000000809047210 */ /* 0x000fe20007ffe0ff */
[----:B------:R-:W-:Y:S03]  /*1810*/  BSSY.RECONVERGENT B2, `(.L_x_28) ;  /* 0x000001e000027945 */ /* 0x000fe60003800200 */
[----:B------:R-:W-:-:S13]  /*1820*/  ISETP.GT.AND P1, PT, R4, 0x400, PT ;  /* 0x000004000400780c */ /* 0x000fda0003f24270 */
[----:B------:R-:W-:Y:S05]  /*1830*/  @!P1 BRA `(.L_x_29) ;  /* 0x00000000006c9947 */ /* 0x000fea0003800000 */
[----:B------:R-:W0:Y:S01]  /*1840*/  LDC.64 R6, c[0x0][0x380] ;  /* 0x0000e000ff067b82 */ /* 0x000e220000000a00 */
[----:B------:R-:W2:Y:S01]  /*1850*/  LDG.E.CONSTANT R10, desc[UR6][R2.64+-0x400] ;  /* 0xfffc0006020a7981 */ /* 0x000ea2000c1e9900 */
[----:B------:R-:W-:-:S03]  /*1860*/  IADD3 R15, PT, PT, R11, 0x400, RZ ;  /* 0x000004000b0f7810 */ /* 0x000fc60007ffe0ff */
[----:B------:R-:W3:Y:S04]  /*1870*/  LDG.E.CONSTANT R13, desc[UR6][R2.64] ;  /* 0x00000006020d7981 */ /* 0x000ee8000c1e9900 */
[----:B------:R-:W4:Y:S04]  /*1880*/  LDG.E.CONSTANT R17, desc[UR6][R2.64+0xc00] ;  /* 0x000c000602117981 */ /* 0x000f28000c1e9900 */
[----:B------:R-:W5:Y:S04]  /*1890*/  LDG.E.CONSTANT R19, desc[UR6][R2.64+0x1000] ;  /* 0x0010000602137981 */ /* 0x000f68000c1e9900 */
[----:B------:R1:W5:Y:S01]  /*18a0*/  LDG.E.CONSTANT R23, desc[UR6][R2.64+0x1400] ;  /* 0x0014000602177981 */ /* 0x000362000c1e9900 */
[----:B0-----:R-:W-:-:S06]  /*18b0*/  IMAD.WIDE.U32 R4, R11, 0x4, R6 ;  /* 0x000000040b047825 */ /* 0x001fcc00078e0006 */
[----:B------:R-:W2:Y:S01]  /*18c0*/  LDG.E.CONSTANT R4, desc[UR6][R4.64] ;  /* 0x0000000604047981 */ /* 0x000ea2000c1e9900 */
[----:B------:R-:W-:-:S03]  /*18d0*/  IMAD.WIDE.U32 R6, R15, 0x4, R6 ;  /* 0x000000040f067825 */ /* 0x000fc600078e0006 */
[----:B------:R-:W4:Y:S04]  /*18e0*/  LDG.E.CONSTANT R15, desc[UR6][R2.64+0x400] ;  /* 0x00040006020f7981 */ /* 0x000f28000c1e9900 */
[----:B------:R-:W5:Y:S01]  /*18f0*/  LDG.E.CONSTANT R7, desc[UR6][R6.64] ;  /* 0x0000000606077981 */ /* 0x000f62000c1e9900 */
[----:B------:R-:W-:Y:S02]  /*1900*/  PLOP3.LUT P0, PT, PT, PT, PT, 0x8, 0x80 ;  /* 0x000000000080781c */ /* 0x000fe40003f0e170 */
[----:B------:R-:W-:Y:S02]  /*1910*/  IADD3 R8, PT, PT, R8, 0x800, RZ ;  /* 0x0000080008087810 */ /* 0x000fe40007ffe0ff */
[----:B------:R-:W-:Y:S01]  /*1920*/  IADD3 R11, PT, PT, R11, 0x800, RZ ;  /* 0x000008000b0b7810 */ /* 0x000fe20007ffe0ff */
[----:B--2---:R-:W-:-:S04]  /*1930*/  FADD R21, R21, R4 ;  /* 0x0000000415157221 */ /* 0x004fc80000000000 */
[----:B------:R-:W-:-:S04]  /*1940*/  FADD R10, R21, R10 ;  /* 0x0000000a150a7221 */ /* 0x000fc80000000000 */
[----:B---3--:R-:W-:-:S04]  /*1950*/  FADD R10, R10, R13 ;  /* 0x0000000d0a0a7221 */ /* 0x008fc80000000000 */
[----:B----4-:R-:W-:-:S04]  /*1960*/  FADD R10, R10, R15 ;  /* 0x0000000f0a0a7221 */ /* 0x010fc80000000000 */
[----:B-----5:R-:W-:Y:S01]  /*1970*/  FADD R10, R10, R7 ;  /* 0x000000070a0a7221 */ /* 0x020fe20000000000 */
[----:B------:R-:W-:-:S03]  /*1980*/  IADD3 R4, P1, PT, R2, 0x2000, RZ ;  /* 0x0000200002047810 */ /* 0x000fc60007f3e0ff */
[----:B------:R-:W-:Y:S01]  /*1990*/  FADD R10, R10, R17 ;  /* 0x000000110a0a7221 */ /* 0x000fe20000000000 */
[----:B------:R-:W-:-:S03]  /*19a0*/  IADD3.X R5, PT, PT, RZ, R3, RZ, P1, !PT ;  /* 0x00000003ff057210 */ /* 0x000fc60000ffe4ff */
[----:B------:R-:W-:Y:S01]  /*19b0*/  FADD R10, R10, R19 ;  /* 0x000000130a0a7221 */ /* 0x000fe20000000000 */
[----:B-1----:R-:W-:Y:S02]  /*19c0*/  MOV R2, R4 ;  /* 0x0000000400027202 */ /* 0x002fe40000000f00 */
[----:B------:R-:W-:Y:S01]  /*19d0*/  MOV R3, R5 ;  /* 0x0000000500037202 */ /* 0x000fe20000000f00 */
[----:B------:R-:W-:-:S07]  /*19e0*/  FADD R21, R10, R23 ;  /* 0x000000170a157221 */ /* 0x000fce0000000000 */
.L_x_29:
[----:B------:R-:W-:Y:S05]  /*19f0*/  BSYNC.RECONVERGENT B2 ;  /* 0x0000000000027941 */ /* 0x000fea0003800200 */
.L_x_28:
[----:B------:R-:W-:-:S13]  /*1a00*/  ISETP.LT.OR P0, PT, R8, R9, P0 ;  /* 0x000000090800720c */ /* 0x000fda0000701670 */
[----:B------:R-:W-:Y:S05]  /*1a10*/  @!P0 BRA `(.L_x_21) ;  /* 0x0000000000288947 */ /* 0x000fea0003800000 */
[----:B------:R-:W0:Y:S01]  /*1a20*/  LDC.64 R4, c[0x0][0x380] ;  /* 0x0000e000ff047b82 */ /* 0x000e220000000a00 */
[----:B------:R-:W2:Y:S04]  /*1a30*/  LDG.E.CONSTANT R6, desc[UR6][R2.64+-0x400] ;  /* 0xfffc000602067981 */ /* 0x000ea8000c1e9900 */
[----:B------:R-:W3:Y:S04]  /*1a40*/  LDG.E.CONSTANT R7, desc[UR6][R2.64] ;  /* 0x0000000602077981 */ /* 0x000ee8000c1e9900 */
[----:B------:R-:W4:Y:S01]  /*1a50*/  LDG.E.CONSTANT R9, desc[UR6][R2.64+0x400] ;  /* 0x0004000602097981 */ /* 0x000f22000c1e9900 */
[----:B0-----:R-:W-:-:S06]  /*1a60*/  IMAD.WIDE.U32 R4, R11, 0x4, R4 ;  /* 0x000000040b047825 */ /* 0x001fcc00078e0004 */
[----:B------:R-:W5:Y:S02]  /*1a70*/  LDG.E.CONSTANT R4, desc[UR6][R4.64] ;  /* 0x0000000604047981 */ /* 0x000f64000c1e9900 */
[----:B-----5:R-:W-:-:S04]  /*1a80*/  FADD R21, R21, R4 ;  /* 0x0000000415157221 */ /* 0x020fc80000000000 */
[----:B--2---:R-:W-:-:S04]  /*1a90*/  FADD R6, R21, R6 ;  /* 0x0000000615067221 */ /* 0x004fc80000000000 */
[----:B---3--:R-:W-:-:S04]  /*1aa0*/  FADD R6, R6, R7 ;  /* 0x0000000706067221 */ /* 0x008fc80000000000 */
[----:B----4-:R-:W-:-:S07]  /*1ab0*/  FADD R21, R6, R9 ;  /* 0x0000000906157221 */ /* 0x010fce0000000000 */
.L_x_21:
[----:B------:R-:W-:Y:S05]  /*1ac0*/  BSYNC.RECONVERGENT B1 ;  /* 0x0000000000017941 */ /* 0x000fea0003800200 */
.L_x_19:
[----:B------:R-:W0:Y:S01]  /*1ad0*/  SHFL.DOWN P0, R4, R21, 0x1, 0x1f ;  /* 0x08201f0015047f89 */ /* 0x000e220000000000 */
[----:B------:R-:W1:Y:S01]  /*1ae0*/  S2R R2, SR_LANEID ;  /* 0x0000000000027919 */ /* 0x000e620000000000 */
[----:B0-----:R-:W-:-:S05]  /*1af0*/  @P0 FADD R4, R4, R21 ;  /* 0x0000001504040221 */ /* 0x001fca0000000000 */
[----:B------:R-:W0:Y:S01]  /*1b00*/  SHFL.DOWN P0, R3, R4, 0x2, 0x1f ;  /* 0x08401f0004037f89 */ /* 0x000e220000000000 */
[----:B-1----:R-:W-:-:S13]  /*1b10*/  ISETP.NE.AND P1, PT, R2, RZ, PT ;  /* 0x000000ff0200720c */ /* 0x002fda0003f25270 */
[----:B------:R-:W1:Y:S01]  /*1b20*/  @!P1 S2R R8, SR_CgaCtaId ;  /* 0x0000000000089919 */ /* 0x000e620000008800 */
[----:B------:R-:W-:Y:S01]  /*1b30*/  @!P1 MOV R7, 0x400 ;  /* 0x0000040000079802 */ /* 0x000fe20000000f00 */
[----:B0-----:R-:W-:Y:S01]  /*1b40*/  @P0 FADD R3, R4, R3 ;  /* 0x0000000304030221 */ /* 0x001fe20000000000 */
[----:B------:R-:W-:-:S04]  /*1b50*/  @!P1 SHF.R.U32.HI R4, RZ, 0x3, R0 ;  /* 0x00000003ff049819 */ /* 0x000fc80000011600 */
[----:B------:R-:W0:Y:S01]  /*1b60*/  SHFL.DOWN P0, R6, R3, 0x4, 0x1f ;  /* 0x08801f0003067f89 */ /* 0x000e220000000000 */
[----:B------:R-:W-:Y:S02]  /*1b70*/  @!P1 LOP3.LUT R4, R4, 0x7c, RZ, 0xc0, !PT ;  /* 0x0000007c04049812 */ /* 0x000fe400078ec0ff */
        /* <DEDUP_REMOVED lines=11> */
[----:B------:R-:W0:Y:S01]  /*1c30*/  S2UR UR5, SR_CgaCtaId ;  /* 0x00000000000579c3 */ /* 0x000e220000008800 */
[----:B------:R-:W-:Y:S02]  /*1c40*/  UMOV UR4, 0x400 ;  /* 0x0000040000047882 */ /* 0x000fe40000000000 */
[----:B0-----:R-:W-:-:S09]  /*1c50*/  ULEA UR4, UR5, UR4, 0x18 ;  /* 0x0000000405047291 */ /* 0x001fd2000f8ec0ff */
[----:B------:R-:W0:Y:S04]  /*1c60*/  LDS R3, [UR4+0xc] ;  /* 0x00000c04ff037984 */ /* 0x000e280008000800 */
[----:B---3--:R-:W1:Y:S04]  /*1c70*/  LDS.128 R4, [UR4+0x10] ;  /* 0x00001004ff047984 */ /* 0x008e680008000c00 */
[----:B------:R-:W2:Y:S01]  /*1c80*/  LDS.64 R8, [UR4+0x20] ;  /* 0x00002004ff087984 */ /* 0x000ea20008000a00 */
[----:B0-----:R-:W-:-:S04]  /*1c90*/  FADD R3, R2, R3 ;  /* 0x0000000302037221 */ /* 0x001fc80000000000 */
[----:B-1----:R-:W-:-:S04]  /*1ca0*/  FADD R4, R3, R4 ;  /* 0x0000000403047221 */ /* 0x002fc80000000000 */
[----:B------:R-:W-:-:S04]  /*1cb0*/  FADD R5, R4, R5 ;  /* 0x0000000504057221 */ /* 0x000fc80000000000 */
[----:B------:R-:W-:-:S04]  /*1cc0*/  FADD R6, R5, R6 ;  /* 0x0000000605067221 */ /* 0x000fc80000000000 */
[----:B------:R-:W-:-:S04]  /*1cd0*/  FADD R7, R6, R7 ;  /* 0x0000000706077221 */ /* 0x000fc80000000000 */
[----:B--2---:R-:W-:-:S04]  /*1ce0*/  FADD R8, R7, R8 ;  /* 0x0000000807087221 */ /* 0x004fc80000000000 */
[----:B------:R-:W-:Y:S01]  /*1cf0*/  FADD R2, R8, R9 ;  /* 0x0000000908027221 */ /* 0x000fe20000000000 */
[----:B------:R-:W-:Y:S06]  /*1d00*/  BRA `(.L_x_17) ;  /* 0x0000001c00587947 */ /* 0x000fec0003800000 */
.L_x_2:
        /* <DEDUP_REMOVED lines=12> */
.L_x_32:
[----:B------:R-:W-:Y:S05]  /*1dd0*/  BSYNC.RECONVERGENT B1 ;  /* 0x0000000000017941 */ /* 0x000fea0003800200 */
.L_x_31:
        /* <DEDUP_REMOVED lines=16> */
.L_x_37:
        /* <DEDUP_REMOVED lines=9> */
.L_x_36:
[----:B------:R-:W-:Y:S05]  /*1f70*/  BSYNC.RECONVERGENT B2 ;  /* 0x0000000000027941 */ /* 0x000fea0003800200 */
.L_x_35:
        /* <DEDUP_REMOVED lines=8> */
.L_x_40:
        /* <DEDUP_REMOVED lines=43> */
.L_x_39:
[----:B------:R-:W-:Y:S05]  /*22b0*/  BSYNC.RECONVERGENT B2 ;  /* 0x0000000000027941 */ /* 0x000fea0003800200 */
.L_x_38:
        /* <DEDUP_REMOVED lines=26> */
.L_x_42:
[----:B------:R-:W-:Y:S05]  /*2460*/  BSYNC.RECONVERGENT B2 ;  /* 0x0000000000027941 */ /* 0x000fea0003800200 */
.L_x_41:
        /* <DEDUP_REMOVED lines=12> */
.L_x_34:
[----:B------:R-:W-:Y:S05]  /*2530*/  BSYNC.RECONVERGENT B1 ;  /* 0x0000000000017941 */ /* 0x000fea0003800200 */
.L_x_33:
        /* <DEDUP_REMOVED lines=28> */
[----:B--2---:R-:W1:Y:S04]  /*2700*/  LDS.128 R4, [UR4+0x10] ;  /* 0x00001004ff047984 */ /* 0x004e680008000c00 */
        /* <DEDUP_REMOVED lines=9> */
.L_x_43:
        /* <DEDUP_REMOVED lines=35> */
[----:B------:R-:W1:Y:S04]  /*29d0*/  LDS R3, [UR4+0xc] ;  /* 0x00000c04ff037984 */ /* 0x000e680008000800 */
[----:B------:R-:W0:Y:S04]  /*29e0*/  LDS.128 R4, [UR4+0x10] ;  /* 0x00001004ff047984 */ /* 0x000e280008000c00 */
[----:B------:R-:W2:Y:S01]  /*29f0*/  LDS.64 R8, [UR4+0x20] ;  /* 0x00002004ff087984 */ /* 0x000ea20008000a00 */
[----:B-1----:R-:W-:Y:S01]  /*2a00*/  @P2 FADD R2, R2, R3 ;  /* 0x0000000302022221 */ /* 0x002fe20000000000 */
[----:B------:R-:W-:-:S03]  /*2a10*/  ISETP.GT.AND P2, PT, R20, 0xa0, PT ;  /* 0x000000a01400780c */ /* 0x000fc60003f44270 */
[----:B0-----:R-:W-:Y:S01]  /*2a20*/  @P4 FADD R2, R2, R4 ;  /* 0x0000000402024221 */ /* 0x001fe20000000000 */
[----:B------:R-:W-:-:S03]  /*2a30*/  ISETP.GT.AND P4, PT, R20, 0xc0, PT ;  /* 0x000000c01400780c */ /* 0x000fc60003f84270 */
[----:B------:R-:W-:Y:S01]  /*2a40*/  @P3 FADD R2, R2, R5 ;  /* 0x0000000502023221 */ /* 0x000fe20000000000 */
[----:B------:R-:W-:-:S03]  /*2a50*/  ISETP.GT.AND P3, PT, R20, 0xe0, PT ;  /* 0x000000e01400780c */ /* 0x000fc60003f64270 */
[----:B------:R-:W-:-:S04]  /*2a60*/  @P1 FADD R2, R2, R6 ;  /* 0x0000000602021221 */ /* 0x000fc80000000000 */
[----:B------:R-:W-:-:S04]  /*2a70*/  @P2 FADD R2, R2, R7 ;  /* 0x0000000702022221 */ /* 0x000fc80000000000 */
[----:B--2---:R-:W-:-:S04]  /*2a80*/  @P4 FADD R2, R2, R8 ;  /* 0x0000000802024221 */ /* 0x004fc80000000000 */
[----:B------:R-:W-:Y:S01]  /*2a90*/  @P3 FADD R2, R2, R9 ;  /* 0x0000000902023221 */ /* 0x000fe20000000000 */
[----:B------:R-:W-:Y:S06]  /*2aa0*/  BRA `(.L_x_17) ;  /* 0x0000000c00f07947 */ /* 0x000fec0003800000 */
.L_x_30:
[----:B------:R-:W0:Y:S01]  /*2ab0*/  S2R R0, SR_TID.X ;  /* 0x0000000000007919 */ /* 0x000e220000002100 */
[----:B------:R-:W0:Y:S02]  /*2ac0*/  LDC.64 R2, c[0x0][0x380] ;  /* 0x0000e000ff027b82 */ /* 0x000e240000000a00 */
[----:B0-----:R-:W-:-:S05]  /*2ad0*/  IMAD.WIDE.U32 R2, R0, 0x4, R2 ;  /* 0x0000000400027825 */ /* 0x001fca00078e0002 */
[----:B------:R-:W2:Y:S04]  /*2ae0*/  LDG.E.CONSTANT R19, desc[UR6][R2.64] ;  /* 0x0000000602137981 */ /* 0x000ea8000c1e9900 */
[----:B------:R-:W2:Y:S04]  /*2af0*/  LDG.E.CONSTANT R4, desc[UR6][R2.64+0x400] ;  /* 0x0004000602047981 */ /* 0x000ea8000c1e9900 */
[----:B------:R-:W3:Y:S04]  /*2b00*/  LDG.E.CONSTANT R5, desc[UR6][R2.64+0x800] ;  /* 0x0008000602057981 */ /* 0x000ee8000c1e9900 */
[----:B------:R-:W3:Y:S04]  /*2b10*/  LDG.E.CONSTANT R6, desc[UR6][R2.64+0xc00] ;  /* 0x000c000602067981 */ /* 0x000ee8000c1e9900 */
[----:B------:R-:W4:Y:S04]  /*2b20*/  LDG.E.CONSTANT R7, desc[UR6][R2.64+0x1000] ;  /* 0x0010000602077981 */ /* 0x000f28000c1e9900 */
[----:B------:R-:W4:Y:S04]  /*2b30*/  LDG.E.CONSTANT R8, desc[UR6][R2.64+0x1400] ;  /* 0x0014000602087981 */ /* 0x000f28000c1e9900 */
[----:B------:R-:W5:Y:S04]  /*2b40*/  LDG.E.CONSTANT R9, desc[UR6][R2.64+0x1800] ;  /* 0x0018000602097981 */ /* 0x000f68000c1e9900 */
        /* <DEDUP_REMOVED lines=8> */
[----:B------:R-:W5:Y:S01]  /*2bd0*/  LDG.E.CONSTANT R18, desc[UR6][R2.64+0x3c00] ;  /* 0x003c000602127981 */ /* 0x000f62000c1e9900 */
[----:B------:R-:W-:Y:S01]  /*2be0*/  ISETP.GE.U32.AND P0, PT, R20, 0x2000, PT ;  /* 0x000020001400780c */ /* 0x000fe20003f06070 */
[----:B--2---:R-:W-:Y:S01]  /*2bf0*/  FADD R4, R19, R4 ;  /* 0x0000000413047221 */ /* 0x004fe20000000000 */
[----:B---3--:R-:W-:-:S04]  /*2c00*/  FADD R5, R5, R6 ;  /* 0x0000000605057221 */ /* 0x008fc80000000000 */
[----:B------:R-:W-:Y:S01]  /*2c10*/  FADD R4, R4, R5 ;  /* 0x0000000504047221 */ /* 0x000fe20000000000 */
[----:B----4-:R-:W-:Y:S01]  /*2c20*/  FADD R7, R7, R8 ;  /* 0x0000000807077221 */ /* 0x010fe20000000000 */
[----:B-----5:R-:W-:-:S04]  /*2c30*/  FADD R10, R9, R10 ;  /* 0x0000000a090a7221 */ /* 0x020fc80000000000 */
[----:B------:R-:W-:Y:S01]  /*2c40*/  FADD R7, R7, R10 ;  /* 0x0000000a07077221 */ /* 0x000fe20000000000 */
[----:B------:R-:W-:-:S03]  /*2c50*/  FADD R11, R11, R12 ;  /* 0x0000000c0b0b7221 */ /* 0x000fc60000000000 */
[----:B------:R-:W-:Y:S01]  /*2c60*/  FADD R4, R4, R7 ;  /* 0x0000000704047221 */ /* 0x000fe20000000000 */
[----:B------:R-:W-:-:S04]  /*2c70*/  FADD R14, R13, R14 ;  /* 0x0000000e0d0e7221 */ /* 0x000fc80000000000 */
[----:B------:R-:W-:Y:S01]  /*2c80*/  FADD R11, R11, R14 ;  /* 0x0000000e0b0b7221 */ /* 0x000fe20000000000 */
[----:B------:R-:W-:Y:S01]  /*2c90*/  FADD R15, R15, R16 ;  /* 0x000000100f0f7221 */ /* 0x000fe20000000000 */
[----:B------:R-:W-:-:S04]  /*2ca0*/  FADD R18, R17, R18 ;  /* 0x0000001211127221 */ /* 0x000fc80000000000 */
[----:B------:R-:W-:-:S04]  /*2cb0*/  FADD R18, R15, R18 ;  /* 0x000000120f127221 */ /* 0x000fc80000000000 */
[----:B------:R-:W-:Y:S01]  /*2cc0*/  FADD R5, R11, R18 ;  /* 0x000000120b057221 */ /* 0x000fe20000000000 */
[----:B------:R-:W-:-:S03]  /*2cd0*/  HFMA2 R11, -RZ, RZ, 0, 0.00048828125 ;  /* 0x00001000ff0b7431 */ /* 0x000fc600000001ff */
[----:B------:R-:W-:Y:S01]  /*2ce0*/  FADD R8, R4, R5 ;  /* 0x0000000504087221 */ /* 0x000fe20000000000 */
[----:B------:R-:W-:Y:S06]  /*2cf0*/  @!P0 BRA `(.L_x_44) ;  /* 0x0000000000ac8947 */ /* 0x000fec0003800000 */
[----:B------:R-:W0:Y:S01]  /*2d00*/  LDC R7, c[0x0][0x390] ;  /* 0x0000e400ff077b82 */ /* 0x000e220000000800 */
[----:B------:R-:W-:Y:S02]  /*2d10*/  IADD3 R6, PT, PT, R20, -0x1000, RZ ;  /* 0xfffff00014067810 */ /* 0x000fe40007ffe0ff */
[----:B------:R-:W-:-:S07]  /*2d20*/  MOV R11, 0x1000 ;  /* 0x00001000000b7802 */ /* 0x000fce0000000f00 */
.L_x_46:
[----:B------:R-:W-:-:S05]  /*2d30*/  IMAD.WIDE R4, R11, 0x4, R2 ;  /* 0x000000040b047825 */ /* 0x000fca00078e0202 */
[----:B------:R-:W2:Y:S04]  /*2d40*/  LDG.E.CONSTANT R20, desc[UR6][R4.64+0x400] ;  /* 0x0004000604147981 */ /* 0x000ea8000c1e9900 */
[----:B------:R-:W2:Y:S04]  /*2d50*/  LDG.E.CONSTANT R21, desc[UR6][R4.64+0x800] ;  /* 0x0008000604157981 */ /* 0x000ea8000c1e9900 */
        /* <DEDUP_REMOVED lines=13> */
[----:B------:R1:W5:Y:S01]  /*2e30*/  LDG.E.CONSTANT R18, desc[UR6][R4.64+0x3c00] ;  /* 0x003c000604127981 */ /* 0x000362000c1e9900 */
[----:B--2---:R-:W-:Y:S01]  /*2e40*/  FADD R21, R20, R21 ;  /* 0x0000001514157221 */ /* 0x004fe20000000000 */
[----:B0-----:R-:W-:-:S04]  /*2e50*/  MOV R20, R7 ;  /* 0x0000000700147202 */ /* 0x001fc80000000f00 */
[----:B-1----:R-:W-:Y:S01]  /*2e60*/  IADD3 R4, PT, PT, -R11, R20, RZ ;  /* 0x000000140b047210 */ /* 0x002fe20007ffe1ff */
[----:B---3--:R-:W-:-:S03]  /*2e70*/  FADD R8, R19, R8 ;  /* 0x0000000813087221 */ /* 0x008fc60000000000 */
[----:B------:R-:W-:Y:S01]  /*2e80*/  ISETP.GE.AND P0, PT, R4, 0x1000, PT ;  /* 0x000010000400780c */ /* 0x000fe20003f06270 */
[----:B----4-:R-:W-:Y:S01]  /*2e90*/  FADD R22, R22, R23 ;  /* 0x0000001716167221 */ /* 0x010fe20000000000 */
[----:B------:R-:W-:Y:S01]  /*2ea0*/  FADD R8, R8, R21 ;  /* 0x0000001508087221 */ /* 0x000fe20000000000 */
[----:B-----5:R-:W-:-:S04]  /*2eb0*/  FADD R25, R24, R25 ;  /* 0x0000001918197221 */ /* 0x020fc80000000000 */
[----:B------:R-:W-:Y:S01]  /*2ec0*/  FADD R25, R22, R25 ;  /* 0x0000001916197221 */ /* 0x000fe20000000000 */
[----:B------:R-:W-:Y:S01]  /*2ed0*/  FADD R16, R16, R17 ;  /* 0x0000001110107221 */ /* 0x000fe20000000000 */
[----:B------:R-:W-:-:S04]  /*2ee0*/  FADD R15, R15, R10 ;  /* 0x0000000a0f0f7221 */ /* 0x000fc80000000000 */
[----:B------:R-:W-:Y:S01]  /*2ef0*/  FADD R15, R16, R15 ;  /* 0x0000000f100f7221 */ /* 0x000fe20000000000 */
[----:B------:R-:W-:Y:S01]  /*2f00*/  FADD R9, R14, R9 ;  /* 0x000000090e097221 */ /* 0x000fe20000000000 */
[----:B------:R-:W-:-:S04]  /*2f10*/  FADD R12, R13, R12 ;  /* 0x0000000c0d0c7221 */ /* 0x000fc80000000000 */
[----:B------:R-:W-:Y:S01]  /*2f20*/  FADD R12, R9, R12 ;  /* 0x0000000c090c7221 */ /* 0x000fe20000000000 */
[----:B------:R-:W-:-:S03]  /*2f30*/  FADD R8, R8, R25 ;  /* 0x0000001908087221 */ /* 0x000fc60000000000 */
[----:B------:R-:W-:-:S04]  /*2f40*/  FADD R15, R15, R12 ;  /* 0x0000000c0f0f7221 */ /* 0x000fc80000000000 */
[----:B------:R-:W-:-:S04]  /*2f50*/  FADD R15, R8, R15 ;  /* 0x0000000f080f7221 */ /* 0x000fc80000000000 */
[----:B------:R-:W-:Y:S01]  /*2f60*/  FADD R8, R18, R15 ;  /* 0x0000000f12087221 */ /* 0x000fe20000000000 */
[----:B------:R-:W-:Y:S06]  /*2f70*/  @!P0 BRA `(.L_x_45) ;  /* 0x0000000800308947 */ /* 0x000fec0003800000 */
[----:B------:R-:W-:-:S04]  /*2f80*/  IADD3 R11, PT, PT, R11, 0x1000, RZ ;  /* 0x000010000b0b7810 */ /* 0x000fc80007ffe0ff */
[----:B------:R-:W-:-:S13]  /*2f90*/  ISETP.GT.AND P0, PT, R11, R6, PT ;  /* 0x000000060b00720c */ /* 0x000fda0003f04270 */
[----:B------:R-:W-:Y:S05]  /*2fa0*/  @!P0 BRA `(.L_x_46) ;  /* 0xfffffffc00608947 */ /* 0x000fea000383ffff */
.L_x_44:
        /* <DEDUP_REMOVED lines=20> */
.L_x_50:
        /* <DEDUP_REMOVED lines=8> */
.L_x_49:
[----:B------:R-:W-:Y:S05]  /*3170*/  BSYNC.RECONVERGENT B2 ;  /* 0x0000000000027941 */ /* 0x000fea0003800200 */
.L_x_48:
        /* <DEDUP_REMOVED lines=16> */
.L_x_53:
[----:B------:R-:W0:Y:S01]  /*3280*/  LDC.64 R4, c[0x0][0x380] ;  /* 0x0000e000ff047b82 */ /* 0x000e220000000a00 */
[----:B------:R-:W2:Y:S01]  /*3290*/  LDG.E.CONSTANT R12, desc[UR6][R2.64+-0x400] ;  /* 0xfffc0006020c7981 */ /* 0x000ea2000c1e9900 */
[----:B------:R-:W-:-:S03]  /*32a0*/  IADD3 R25, PT, PT, R11, 0x400, RZ ;  /* 0x000004000b197810 */ /* 0x000fc60007ffe0ff */
[----:B------:R-:W3:Y:S04]  /*32b0*/  LDG.E.CONSTANT R20, desc[UR6][R2.64] ;  /* 0x0000000602147981 */ /* 0x000ee8000c1e9900 */
[----:B------:R-:W4:Y:S01]  /*32c0*/  LDG.E.CONSTANT R19, desc[UR6][R2.64+0x400] ;  /* 0x0004000602137981 */ /* 0x000f22000c1e9900 */
[----:B------:R-:W-:-:S03]  /*32d0*/  IADD3 R7, PT, PT, R11, 0x800, RZ ;  /* 0x000008000b077810 */ /* 0x000fc60007ffe0ff */
[----:B------:R-:W5:Y:S04]  /*32e0*/  LDG.E.CONSTANT R17, desc[UR6][R2.64+0xc00] ;  /* 0x000c000602117981 */ /* 0x000f68000c1e9900 */
[----:B------:R-:W5:Y:S01]  /*32f0*/  LDG.E.CONSTANT R16, desc[UR6][R2.64+0x1000] ;  /* 0x0010000602107981 */ /* 0x000f62000c1e9900 */
[----:B------:R-:W-:-:S03]  /*3300*/  IADD3 R23, PT, PT, R11, 0xc00, RZ ;  /* 0x00000c000b177810 */ /* 0x000fc60007ffe0ff */
[----:B------:R-:W5:Y:S01]  /*3310*/  LDG.E.CONSTANT R22, desc[UR6][R2.64+0x1c00] ;  /* 0x001c000602167981 */ /* 0x000f62000c1e9900 */
[----:B0-----:R-:W-:-:S03]  /*3320*/  IMAD.WIDE.U32 R14, R11, 0x4, R4 ;  /* 0x000000040b0e7825 */ /* 0x001fc600078e0004 */
[----:B------:R-:W5:Y:S04]  /*3330*/  LDG.E.CONSTANT R21, desc[UR6][R2.64+0x2000] ;  /* 0x0020000602157981 */ /* 0x000f68000c1e9900 */
[----:B------:R-:W5:Y:S04]  /*3340*/  LDG.E.CONSTANT R26, desc[UR6][R2.64+0x3000] ;  /* 0x00300006021a7981 */ /* 0x000f68000c1e9900 */
[----:B------:R-:W2:Y:S01]  /*3350*/  LDG.E.CONSTANT R15, desc[UR6][R14.64] ;  /* 0x000000060e0f7981 */ /* 0x000ea2000c1e9900 */
[----:B------:R-:W-:-:S05]  /*3360*/  IMAD.WIDE.U32 R24, R25, 0x4, R4 ;  /* 0x0000000419187825 */ /* 0x000fca00078e0004 */
[----:B------:R-:W5:Y:S01]  /*3370*/  LDG.E.CONSTANT R18, desc[UR6][R24.64] ;  /* 0x0000000618127981 */ /* 0x000f62000c1e9900 */
[----:B------:R-:W-:-:S03]  /*3380*/  IMAD.WIDE.U32 R6, R7, 0x4, R4 ;  /* 0x0000000407067825 */ /* 0x000fc600078e0004 */
        /* <DEDUP_REMOVED lines=29> */
.L_x_52:
[----:B------:R-:W-:Y:S05]  /*3560*/  BSYNC.RECONVERGENT B2 ;  /* 0x0000000000027941 */ /* 0x000fea0003800200 */
.L_x_51:
        /* <DEDUP_REMOVED lines=10> */
[----:B------:R-:W5:Y:S01]  /*3610*/  LDG.E.CONSTANT R23, desc[UR6][R2.64+0x1400] ;  /* 0x0014000602177981 */ /* 0x000f62000c1e9900 */
[----:B0-----:R-:W-:-:S06]  /*3620*/  IMAD.WIDE.U32 R4, R11, 0x4, R6 ;  /* 0x000000040b047825 */ /* 0x001fcc00078e0006 */
[----:B------:R0:W2:Y:S01]  /*3630*/  LDG.E.CONSTANT R5, desc[UR6][R4.64] ;  /* 0x0000000604057981 */ /* 0x0000a2000c1e9900 */
[----:B------:R-:W-:-:S03]  /*3640*/  IMAD.WIDE.U32 R6, R17, 0x4, R6 ;  /* 0x0000000411067825 */ /* 0x000fc600078e0006 */
[----:B------:R1:W4:Y:S04]  /*3650*/  LDG.E.CONSTANT R17, desc[UR6][R2.64+0x400] ;  /* 0x0004000602117981 */ /* 0x000328000c1e9900 */
[----:B------:R-:W5:Y:S01]  /*3660*/  LDG.E.CONSTANT R7, desc[UR6][R6.64] ;  /* 0x0000000606077981 */ /* 0x000f62000c1e9900 */
[----:B0-----:R-:W-:Y:S02]  /*3670*/  IADD3 R4, P1, PT, R2, 0x2000, RZ ;  /* 0x0000200002047810 */ /* 0x001fe40007f3e0ff */
[----:B------:R-:W-:Y:S02]  /*3680*/  PLOP3.LUT P0, PT, PT, PT, PT, 0x8, 0x80 ;  /* 0x000000000080781c */ /* 0x000fe40003f0e170 */
[----:B------:R-:W-:Y:S02]  /*3690*/  IADD3 R10, PT, PT, R10, 0x800, RZ ;  /* 0x000008000a0a7810 */ /* 0x000fe40007ffe0ff */
[----:B------:R-:W-:-:S02]  /*36a0*/  IADD3 R11, PT, PT, R11, 0x800, RZ ;  /* 0x000008000b0b7810 */ /* 0x000fc40007ffe0ff */
[----:B-1----:R-:W-:Y:S01]  /*36b0*/  MOV R2, R4 ;  /* 0x0000000400027202 */ /* 0x002fe20000000f00 */
[----:B--2---:R-:W-:-:S04]  /*36c0*/  FADD R8, R8, R5 ;  /* 0x0000000508087221 */ /* 0x004fc80000000000 */
[----:B------:R-:W-:-:S04]  /*36d0*/  FADD R8, R8, R13 ;  /* 0x0000000d08087221 */ /* 0x000fc80000000000 */
[----:B---3--:R-:W-:-:S04]  /*36e0*/  FADD R8, R8, R15 ;  /* 0x0000000f08087221 */ /* 0x008fc80000000000 */
[----:B----4-:R-:W-:-:S04]  /*36f0*/  FADD R8, R8, R17 ;  /* 0x0000001108087221 */ /* 0x010fc80000000000 */
[----:B-----5:R-:W-:-:S04]  /*3700*/  FADD R8, R8, R7 ;  /* 0x0000000708087221 */ /* 0x020fc80000000000 */
[----:B------:R-:W-:Y:S01]  /*3710*/  FADD R8, R8, R19 ;  /* 0x0000001308087221 */ /* 0x000fe20000000000 */
[----:B------:R-:W-:-:S03]  /*3720*/  IADD3.X R5, PT, PT, RZ, R3, RZ, P1, !PT ;  /* 0x00000003ff057210 */ /* 0x000fc60000ffe4ff */
[----:B------:R-:W-:Y:S01]  /*3730*/  FADD R8, R8, R21 ;  /* 0x0000001508087221 */ /* 0x000fe20000000000 */
[----:B------:R-:W-:-:S03]  /*3740*/  MOV R3, R5 ;  /* 0x0000000500037202 */ /* 0x000fc60000000f00 */
[----:B------:R-:W-:-:S07]  /*3750*/  FADD R8, R8, R23 ;  /* 0x0000001708087221 */ /* 0x000fce0000000000 */
.L_x_55:
[----:B------:R-:W-:Y:S05]  /*3760*/  BSYNC.RECONVERGENT B2 ;  /* 0x0000000000027941 */ /* 0x000fea0003800200 */
.L_x_54:
        /* <DEDUP_REMOVED lines=12> */
.L_x_47:
[----:B------:R-:W-:Y:S05]  /*3830*/  BSYNC.RECONVERGENT B1 ;  /* 0x0000000000017941 */ /* 0x000fea0003800200 */
.L_x_45:
        /* <DEDUP_REMOVED lines=25> */
[----:B0-----:R-:W0:Y:S04]  /*39d0*/  LDS R3, [UR4+0xc] ;  /* 0x00000c04ff037984 */ /* 0x001e280008000800 */
[----:B------:R-:W1:Y:S04]  /*39e0*/  LDS.128 R4, [UR4+0x10] ;  /* 0x00001004ff047984 */ /* 0x000e680008000c00 */
[----:B------:R-:W2:Y:S01]  /*39f0*/  LDS.64 R8, [UR4+0x20] ;  /* 0x00002004ff087984 */ /* 0x000ea20008000a00 */
[----:B0-----:R-:W-:-:S04]  /*3a00*/  FADD R3, R2, R3 ;  /* 0x0000000302037221 */ /* 0x001fc80000000000 */
[----:B-1----:R-:W-:-:S04]  /*3a10*/  FADD R4, R3, R4 ;  /* 0x0000000403047221 */ /* 0x002fc80000000000 */
[----:B------:R-:W-:-:S04]  /*3a20*/  FADD R5, R4, R5 ;  /* 0x0000000504057221 */ /* 0x000fc80000000000 */
[----:B------:R-:W-:-:S04]  /*3a30*/  FADD R6, R5, R6 ;  /* 0x0000000605067221 */ /* 0x000fc80000000000 */
[----:B------:R-:W-:-:S04]  /*3a40*/  FADD R7, R6, R7 ;  /* 0x0000000706077221 */ /* 0x000fc80000000000 */
[----:B--2---:R-:W-:-:S04]  /*3a50*/  FADD R8, R7, R8 ;  /* 0x0000000807087221 */ /* 0x004fc80000000000 */
[----:B------:R-:W-:-:S07]  /*3a60*/  FADD R2, R8, R9 ;  /* 0x0000000908027221 */ /* 0x000fce0000000000 */
.L_x_17:
[----:B------:R-:W-:Y:S05]  /*3a70*/  BSYNC.RECONVERGENT B0 ;  /* 0x0000000000007941 */ /* 0x000fea0003800200 */
.L_x_1:
[----:B------:R-:W-:Y:S05]  /*3a80*/  @P0 EXIT ;  /* 0x000000000000094d */ /* 0x000fea0003800000 */
[----:B------:R-:W5:Y:S01]  /*3a90*/  LDC.64 R4, c[0x0][0x388] ;  /* 0x0000e200ff047b82 */ /* 0x000f620000000a00 */
[----:B------:R-:W0:Y:S02]  /*3aa0*/  LDCU UR4, c[0x0][0x398] ;  /* 0x00007300ff0477ac */ /* 0x000e240008000800 */
[----:B0-----:R-:W-:-:S05]  /*3ab0*/  FADD R3, R2, UR4 ;  /* 0x0000000402037e21 */ /* 0x001fca0008000000 */
[----:B-----5:R-:W-:Y:S01]  /*3ac0*/  STG.E desc[UR6][R4.64], R3 ;  /* 0x0000000304007986 */ /* 0x020fe2000c101906 */
[----:B------:R-:W-:Y:S05]  /*3ad0*/  EXIT ;  /* 0x000000000000794d */ /* 0x000fea0003800000 */
.L_x_56:
[----:B------:R-:W-:-:S00]  /*3ae0*/  BRA `(.L_x_56) ;  /* 0xfffffffc00fc7947 */ /* 0x000fc0000383ffff */
[----:B------:R-:W-:-:S00]  /*3af0*/  NOP ;  /* 0x0000000000007918 */ /* 0x000fc00000000000 */
        /* <DEDUP_REMOVED lines=8> */
.L_x_349:


//--------------------- .text._ZN3cub18CUB_300001_SM_10006detail6reduce18DeviceReduceKernelINS2_10policy_hubIfyN4cuda3std3__44plusIvEEE10Policy1000EPfyS9_fNS7_10__identityEEEvT0_PT3_T1_NS0_13GridEvenShareISH_EET2_T4_ --------------------------
	.section	.text._ZN3cub18CUB_300001_SM_10006detail6reduce18DeviceReduceKernelINS2_10policy_hubIfyN4cuda3std3__44plusIvEEE10Policy1000EPfyS9_fNS7_10__identityEEEvT0_PT3_T1_NS0_13GridEvenShareISH_EET2_T4_,"ax",@progbits
	.align	128
        .global         _ZN3cub18CUB_300001_SM_10006detail6reduce18DeviceReduceKernelINS2_10policy_hubIfyN4cuda3std3__44plusIvEEE10Policy1000EPfyS9_fNS7_10__identityEEEvT0_PT3_T1_NS0_13GridEvenShareISH_EET2_T4_
        .type           _ZN3cub18CUB_300001_SM_10006detail6reduce18DeviceReduceKernelINS2_10policy_hubIfyN4cuda3std3__44plusIvEEE10Policy1000EPfyS9_fNS7_10__identityEEEvT0_PT3_T1_NS0_13GridEvenShareISH_EET2_T4_,@function
        .size           _ZN3cub18CUB_300001_SM_10006detail6reduce18DeviceReduceKernelINS2_10policy_hubIfyN4cuda3std3__44plusIvEEE10Policy1000EPfyS9_fNS7_10__identityEEEvT0_PT3_T1_NS0_13GridEvenShareISH_EET2_T4_,(.L_x_350 - _ZN3cub18CUB_300001_SM_10006detail6reduce18DeviceReduceKernelINS2_10policy_hubIfyN4cuda3std3__44plusIvEEE10Policy1000EPfyS9_fNS7_10__identityEEEvT0_PT3_T1_NS0_13GridEvenShareISH_EET2_T4_)
        .other          _ZN3cub18CUB_300001_SM_10006detail6reduce18DeviceReduceKernelINS2_10policy_hubIfyN4cuda3std3__44plusIvEEE10Policy1000EPfyS9_fNS7_10__identityEEEvT0_PT3_T1_NS0_13GridEvenShareISH_EET2_T4_,@"STO_CUDA_ENTRY STV_DEFAULT"
_ZN3cub18CUB_300001_SM_10006detail6reduce18DeviceReduceKernelINS2_10policy_hubIfyN4cuda3std3__44plusIvEEE10Policy1000EPfyS9_fNS7_10__identityEEEvT0_PT3_T1_NS0_13GridEvenShareISH_EET2_T4_:
.text._ZN3cub18CUB_300001_SM_10006detail6reduce18DeviceReduceKernelINS2_10policy_hubIfyN4cuda3std3__44plusIvEEE10Policy1000EPfyS9_fNS7_10__identityEEEvT0_PT3_T1_NS0_13GridEvenShareISH_EET2_T4_:
[----:B------:R-:W-:Y:S01]  /*0000*/  LDC R1, c[0x0][0x37c] ;  /* 0x0000df00ff017b82 */ /* 0x000fe20000000800 */
[----:B------:R-:W0:Y:S07]  /*0010*/  LDCU UR10, c[0x0][0x380] ;  /* 0x00007000ff0a77ac */ /* 0x000e2e0008000800 */
[----:B------:R-:W1:Y:S01]  /*0020*/  S2UR UR17, SR_CTAID.X ;  /* 0x00000000001179c3 */ /* 0x000e620000002500 */
[----:B------:R-:W-:Y:S01]  /*0030*/  BSSY.RECONVERGENT B0, `(.L_x_57) ;  /* 0x0000419000007945 */ /* 0x000fe20003800200 */
[----:B------:R-:W2:Y:S01]  /*0040*/  LDCU UR5, c[0x0][0x3c0] ;  /* 0x00007800ff0577ac */ /* 0x000ea20008000800 */
[----:B------:R-:W3:Y:S01]  /*0050*/  LDCU.64 UR14, c[0x0][0x358] ;  /* 0x00006b00ff0e77ac */ /* 0x000ee20008000a00 */
[----:B0-----:R-:W-:-:S02]  /*0060*/  ULOP3.LUT UP0, URZ, UR10, 0xf, URZ, 0xc0, !UPT ;  /* 0x0000000f0aff7892 */ /* 0x001fc4000f80c0ff */
[----:B--2---:R-:W-:Y:S02]  /*0070*/  USHF.L.U32 UR5, UR5, 0xc, URZ ;  /* 0x0000000c05057899 */ /* 0x004fe400080006ff */
[----:B-1----:R-:W-:Y:S02]  /*0080*/  USHF.L.U32 UR4, UR17, 0xc, URZ ;  /* 0x0000000c11047899 */ /* 0x002fe400080006ff */
[----:B------:R-:W-:-:S03]  /*0090*/  USHF.R.S32.HI UR6, URZ, 0x1f, UR5 ;  /* 0x0000001fff067899 */ /* 0x000fc60008011405 */
[----:B---3--:R-:W-:Y:S09]  /*00a0*/  BRA.U UP0, `(.L_x_58) ;  /* 0x0000001d00f07547 */ /* 0x008ff2000b800000 */
[----:B------:R-:W0:Y:S02]  /*00b0*/  LDCU.64 UR12, c[0x0][0x3b8] ;  /* 0x00007700ff0c77ac */ /* 0x000e240008000a00 */
[----:B0-----:R-:W-:-:S04]  /*00c0*/  UIADD3 UR7, UP0, UPT, -UR4, UR12, URZ ;  /* 0x0000000c04077290 */ /* 0x001fc8000ff1e1ff */
[----:B------:R-:W-:Y:S02]  /*00d0*/  UIADD3.X UR8, UPT, UPT, UR13, -0x1, URZ, UP0, !UPT ;  /* 0xffffffff0d087890 */ /* 0x000fe400087fe4ff */
[----:B------:R-:W-:-:S04]  /*00e0*/  UISETP.GT.U32.AND UP0, UPT, UR7, 0xfff, UPT ;  /* 0x00000fff0700788c */ /* 0x000fc8000bf04070 */
[----:B------:R-:W-:-:S09]  /*00f0*/  UISETP.GT.U32.AND.EX UP0, UPT, UR8, URZ, UPT, UP0 ;  /* 0x000000ff0800728c */ /* 0x000fd2000bf04100 */
[----:B------:R-:W-:Y:S05]  /*0100*/  BRA.U UP0, `(.L_x_59) ;  /* 0x0000000d00ec7547 */ /* 0x000fea000b800000 */
[----:B------:R-:W0:Y:S01]  /*0110*/  S2R R0, SR_TID.X ;  /* 0x0000000000007919 */ /* 0x000e220000002100 */
[----:B------:R-:W-:Y:S01]  /*0120*/  UIADD3 UR6, UPT, UPT, -UR4, UR12, URZ ;  /* 0x0000000c04067290 */ /* 0x000fe2000fffe1ff */
[----:B------:R-:W-:Y:S01]  /*0130*/  BSSY.RECONVERGENT B1, `(.L_x_60) ;  /* 0x000000b000017945 */ /* 0x000fe20003800200 */
[----:B------:R-:W1:Y:S01]  /*0140*/  LDCU UR7, c[0x0][0x384] ;  /* 0x00007080ff0777ac */ /* 0x000e620008000800 */
[----:B------:R-:W-:-:S03]  /*0150*/  HFMA2 R6, -RZ, RZ, 0, 0 ;  /* 0x00000000ff067431 */ /* 0x000fc600000001ff */
[----:B0-----:R-:W-:Y:S01]  /*0160*/  ISETP.GE.AND P0, PT, R0, UR6, PT ;  /* 0x0000000600007c0c */ /* 0x001fe2000bf06270 */
[----:B------:R-:W-:-:S12]  /*0170*/  IMAD.MOV.U32 R7, RZ, RZ, R0 ;  /* 0x000000ffff077224 */ /* 0x000fd800078e0000 */
[----:B-1----:R-:W-:Y:S05]  /*0180*/  @P0 BRA `(.L_x_61) ;  /* 0x0000000000140947 */ /* 0x002fea0003800000 */
[----:B------:R-:W0:Y:S01]  /*0190*/  LDC.64 R2, c[0x0][0x380] ;  /* 0x0000e000ff027b82 */ /* 0x000e220000000a00 */
[----:B------:R-:W-:-:S05]  /*01a0*/  IADD3 R5, PT, PT, R0, UR4, RZ ;  /* 0x0000000400057c10 */ /* 0x000fca000fffe0ff */
[----:B0-----:R-:W-:-:S05]  /*01b0*/  IMAD.WIDE.U32 R2, R5, 0x4, R2 ;  /* 0x0000000405027825 */ /* 0x001fca00078e0002 */
[----:B------:R0:W5:Y:S01]  /*01c0*/  LDG.E.CONSTANT R6, desc[UR14][R2.64] ;  /* 0x0000000e02067981 */ /* 0x000162000c1e9900 */
[----:B------:R-:W-:-:S07]  /*01d0*/  VIADD R7, R0, 0x100 ;  /* 0x0000010000077836 */ /* 0x000fce0000000000 */
.L_x_61:
[----:B------:R-:W-:Y:S05]  /*01e0*/  BSYNC.RECONVERGENT B1 ;  /* 0x0000000000017941 */ /* 0x000fea0003800200 */
.L_x_60:
[----:B------:R-:W-:Y:S01]  /*01f0*/  ISETP.GE.AND P0, PT, R7, UR6, PT ;  /* 0x0000000607007c0c */ /* 0x000fe2000bf06270 */
[----:B------:R-:W-:-:S12]  /*0200*/  BSSY.RECONVERGENT B1, `(.L_x_62) ;  /* 0x000008d000017945 */ /* 0x000fd80003800200 */
[----:B------:R-:W-:Y:S05]  /*0210*/  @P0 BRA `(.L_x_63) ;  /* 0x00000008002c0947 */ /* 0x000fea0003800000 */
[----:B0-----:R-:W-:Y:S01]  /*0220*/  LOP3.LUT R2, RZ, R7, RZ, 0x33, !PT ;  /* 0x00000007ff027212 */ /* 0x001fe200078e33ff */
[----:B------:R-:W-:Y:S03]  /*0230*/  BSSY.RECONVERGENT B2, `(.L_x_64) ;  /* 0x0000019000027945 */ /* 0x000fe60003800200 */
[----:B------:R-:W-:-:S04]  /*0240*/  IADD3 R2, PT, PT, R2, UR12, RZ ;  /* 0x0000000c02027c10 */ /* 0x000fc8000fffe0ff */
[C---:B------:R-:W-:Y:S01]  /*0250*/  LOP3.LUT R3, R2.reuse, 0x300, RZ, 0xc0, !PT ;  /* 0x0000030002037812 */ /* 0x040fe200078ec0ff */
[----:B------:R-:W-:-:S03]  /*0260*/  VIADD R4, R2, -UR4 ;  /* 0x8000000402047c36 */ /* 0x000fc60008000000 */
[----:B------:R-:W-:Y:S02]  /*0270*/  ISETP.NE.AND P1, PT, R3, 0x300, PT ;  /* 0x000003000300780c */ /* 0x000fe40003f25270 */
[----:B------:R-:W-:-:S11]  /*0280*/  ISETP.GE.U32.AND P0, PT, R4, 0x300, PT ;  /* 0x000003000400780c */ /* 0x000fd60003f06070 */
[----:B------:R-:W-:Y:S05]  /*0290*/  @!P1 BRA `(.L_x_65) ;  /* 0x0000000000489947 */ /* 0x000fea0003800000 */
[----:B------:R-:W0:Y:S01]  /*02a0*/  LDCU UR5, c[0x0][0x384] ;  /* 0x00007080ff0577ac */ /* 0x000e220008000800 */
[----:B------:R-:W-:Y:S02]  /*02b0*/  LEA.HI R2, R2, 0x1, RZ, 0x18 ;  /* 0x0000000102027811 */ /* 0x000fe400078fc0ff */
[----:B------:R-:W-:Y:S02]  /*02c0*/  IADD3 R8, P1, PT, R7, UR4, RZ ;  /* 0x0000000407087c10 */ /* 0x000fe4000ff3e0ff */
[----:B------:R-:W-:Y:S02]  /*02d0*/  LOP3.LUT R2, R2, 0x3, RZ, 0xc0, !PT ;  /* 0x0000000302027812 */ /* 0x000fe400078ec0ff */
[----:B------:R-:W-:Y:S02]  /*02e0*/  LEA R5, P2, R8, UR10, 0x2 ;  /* 0x0000000a08057c11 */ /* 0x000fe4000f8410ff */
[----:B------:R-:W-:Y:S01]  /*02f0*/  IADD3.X R3, PT, PT, RZ, RZ, RZ, P1, !PT ;  /* 0x000000ffff037210 */ /* 0x000fe20000ffe4ff */
[----:B------:R-:W-:-:S03]  /*0300*/  IMAD.MOV R4, RZ, RZ, -R2 ;  /* 0x000000ffff047224 */ /* 0x000fc600078e0a02 */
[----:B0-----:R-:W-:-:S07]  /*0310*/  LEA.HI.X R8, R8, UR5, R3, 0x2, P2 ;  /* 0x0000000508087c11 */ /* 0x001fce00090f1403 */
.L_x_66:
[----:B------:R-:W-:Y:S01]  /*0320*/  IMAD.MOV.U32 R3, RZ, RZ, R8 ;  /* 0x000000ffff037224 */ /* 0x000fe200078e0008 */
[----:B------:R-:W-:-:S05]  /*0330*/  MOV R2, R5 ;  /* 0x0000000500027202 */ /* 0x000fca0000000f00 */
[----:B------:R-:W2:Y:S01]  /*0340*/  LDG.E.CONSTANT R3, desc[UR14][R2.64] ;  /* 0x0000000e02037981 */ /* 0x000ea2000c1e9900 */
[----:B------:R-:W-:Y:S01]  /*0350*/  IADD3 R4, PT, PT, R4, 0x1, RZ ;  /* 0x0000000104047810 */ /* 0x000fe20007ffe0ff */
[----:B------:R-:W-:Y:S01]  /*0360*/  VIADD R7, R7, 0x100 ;  /* 0x0000010007077836 */ /* 0x000fe20000000000 */
[----:B------:R-:W-:Y:S02]  /*0370*/  IADD3 R5, P2, PT, R5, 0x400, RZ ;  /* 0x0000040005057810 */ /* 0x000fe40007f5e0ff */
[----:B------:R-:W-:Y:S02]  /*0380*/  ISETP.NE.AND P1, PT, R4, RZ, PT ;  /* 0x000000ff0400720c */ /* 0x000fe40003f25270 */
[----:B------:R-:W-:Y:S01]  /*0390*/  IADD3.X R8, PT, PT, RZ, R8, RZ, P2, !PT ;  /* 0x00000008ff087210 */ /* 0x000fe200017fe4ff */
[----:B--2--5:R-:W-:-:S10]  /*03a0*/  FADD R6, R3, R6 ;  /* 0x0000000603067221 */ /* 0x024fd40000000000 */
[----:B------:R-:W-:Y:S05]  /*03b0*/  @P1 BRA `(.L_x_66) ;  /* 0xfffffffc00d81947 */ /* 0x000fea000383ffff */
.L_x_65:
[----:B------:R-:W-:Y:S05]  /*03c0*/  BSYNC.RECONVERGENT B2 ;  /* 0x0000000000027941 */ /* 0x000fea0003800200 */
.L_x_64:
[----:B------:R-:W-:Y:S05]  /*03d0*/  @!P0 BRA `(.L_x_63) ;  /* 0x0000000400bc8947 */ /* 0x000fea0003800000 */
[----:B------:R-:W-:Y:S01]  /*03e0*/  IADD3 R2, PT, PT, -R7, UR6, RZ ;  /* 0x0000000607027c10 */ /* 0x000fe2000fffe1ff */
[----:B------:R-:W-:Y:S01]  /*03f0*/  BSSY.RECONVERGENT B2, `(.L_x_67) ;  /* 0x000003d000027945 */ /* 0x000fe20003800200 */
[----:B------:R-:W-:Y:S02]  /*0400*/  PLOP3.LUT P0, PT, PT, PT, PT, 0x80, 0x8 ;  /* 0x000000000008781c */ /* 0x000fe40003f0f070 */
[----:B------:R-:W-:-:S13]  /*0410*/  ISETP.GT.AND P1, PT, R2, 0xc00, PT ;  /* 0x00000c000200780c */ /* 0x000fda0003f24270 */
[----:B------:R-:W-:Y:S05]  /*0420*/  @!P1 BRA `(.L_x_68) ;  /* 0x0000000000e49947 */ /* 0x000fea0003800000 */
[----:B------:R-:W-:Y:S01]  /*0430*/  IMAD.U32 R8, RZ, RZ, UR6 ;  /* 0x00000006ff087e24 */ /* 0x000fe2000f8e00ff */
[----:B------:R-:W-:-:S04]  /*0440*/  PLOP3.LUT P0, PT, PT, PT, PT, 0x8, 0x80 ;  /* 0x000000000080781c */ /* 0x000fc80003f0e170 */
[----:B------:R-:W-:-:S09]  /*0450*/  IADD3 R8, PT, PT, R8, -0xc00, RZ ;  /* 0xfffff40008087810 */ /* 0x000fd20007ffe0ff */
.L_x_69:
[----:B------:R-:W-:-:S04]  /*0460*/  IADD3 R2, P1, PT, R7, UR4, RZ ;  /* 0x0000000407027c10 */ /* 0x000fc8000ff3e0ff */
[----:B------:R-:W-:Y:S02]  /*0470*/  LEA.HI.X.SX32 R3, R7, RZ, 0x1, P1 ;  /* 0x000000ff07037211 */ /* 0x000fe400008f0eff */
[----:B------:R-:W-:-:S04]  /*0480*/  LEA R4, P1, R2, UR10, 0x2 ;  /* 0x0000000a02047c11 */ /* 0x000fc8000f8210ff */
[----:B------:R-:W-:Y:S01]  /*0490*/  LEA.HI.X R5, R2, UR7, R3, 0x2, P1 ;  /* 0x0000000702057c11 */ /* 0x000fe200088f1403 */
[----:B------:R-:W-:-:S04]  /*04a0*/  VIADD R2, R7, 0x400 ;  /* 0x0000040007027836 */ /* 0x000fc80000000000 */
[----:B------:R-:W2:Y:S01]  /*04b0*/  LDG.E.CONSTANT R23, desc[UR14][R4.64] ;  /* 0x0000000e04177981 */ /* 0x000ea2000c1e9900 */
[----:B------:R-:W-:-:S03]  /*04c0*/  IADD3 R3, P1, PT, R2, UR4, RZ ;  /* 0x0000000402037c10 */ /* 0x000fc6000ff3e0ff */
[----:B------:R-:W3:Y:S01]  /*04d0*/  LDG.E.CONSTANT R13, desc[UR14][R4.64+0x400] ;  /* 0x0004000e040d7981 */ /* 0x000ee2000c1e9900 */
[----:B------:R-:W-:Y:S02]  /*04e0*/  LEA.HI.X.SX32 R2, R2, RZ, 0x1, P1 ;  /* 0x000000ff02027211 */ /* 0x000fe400008f0eff */
[C---:B------:R-:W-:Y:S01]  /*04f0*/  LEA R18, P1, R3.reuse, UR10, 0x2 ;  /* 0x0000000a03127c11 */ /* 0x040fe2000f8210ff */
[----:B------:R-:W4:Y:S03]  /*0500*/  LDG.E.CONSTANT R9, desc[UR14][R4.64+0x800] ;  /* 0x0008000e04097981 */ /* 0x000f26000c1e9900 */
[----:B------:R-:W-:Y:S01]  /*0510*/  LEA.HI.X R19, R3, UR7, R2, 0x2, P1 ;  /* 0x0000000703137c11 */ /* 0x000fe200088f1402 */
[----:B------:R0:W4:Y:S01]  /*0520*/  LDG.E.CONSTANT R22, desc[UR14][R4.64+0xc00] ;  /* 0x000c000e04167981 */ /* 0x000122000c1e9900 */
[----:B------:R-:W-:-:S03]  /*0530*/  IADD3 R2, PT, PT, R7, 0x800, RZ ;  /* 0x0000080007027810 */ /* 0x000fc60007ffe0ff */
[----:B------:R-:W4:Y:S01]  /*0540*/  LDG.E.CONSTANT R12, desc[UR14][R18.64] ;  /* 0x0000000e120c7981 */ /* 0x000f22000c1e9900 */
[----:B------:R-:W-:-:S03]  /*0550*/  IADD3 R3, P1, PT, R2, UR4, RZ ;  /* 0x0000000402037c10 */ /* 0x000fc6000ff3e0ff */
[----:B------:R-:W4:Y:S01]  /*0560*/  LDG.E.CONSTANT R11, desc[UR14][R18.64+0x400] ;  /* 0x0004000e120b7981 */ /* 0x000f22000c1e9900 */
[----:B------:R-:W-:Y:S02]  /*0570*/  LEA.HI.X.SX32 R14, R2, RZ, 0x1, P1 ;  /* 0x000000ff020e7211 */ /* 0x000fe400008f0eff */
[C---:B------:R-:W-:Y:S01]  /*0580*/  LEA R2, P1, R3.reuse, UR10, 0x2 ;  /* 0x0000000a03027c11 */ /* 0x040fe2000f8210ff */
[----:B------:R-:W4:Y:S03]  /*0590*/  LDG.E.CONSTANT R10, desc[UR14][R18.64+0x800] ;  /* 0x0008000e120a7981 */ /* 0x000f26000c1e9900 */
[----:B------:R-:W-:Y:S01]  /*05a0*/  LEA.HI.X R3, R3, UR7, R14, 0x2, P1 ;  /* 0x0000000703037c11 */ /* 0x000fe200088f140e */
[----:B------:R-:W4:Y:S01]  /*05b0*/  LDG.E.CONSTANT R17, desc[UR14][R18.64+0xc00] ;  /* 0x000c000e12117981 */ /* 0x000f22000c1e9900 */
[----:B------:R-:W-:-:S03]  /*05c0*/  VIADD R14, R7, 0xc00 ;  /* 0x00000c00070e7836 */ /* 0x000fc60000000000 */
[----:B------:R-:W4:Y:S02]  /*05d0*/  LDG.E.CONSTANT R16, desc[UR14][R2.64] ;  /* 0x0000000e02107981 */ /* 0x000f24000c1e9900 */
[C---:B0-----:R-:W-:Y:S02]  /*05e0*/  IADD3 R5, P1, PT, R14.reuse, UR4, RZ ;  /* 0x000000040e057c10 */ /* 0x041fe4000ff3e0ff */
[----:B------:R-:W4:Y:S02]  /*05f0*/  LDG.E.CONSTANT R15, desc[UR14][R2.64+0x400] ;  /* 0x0004000e020f7981 */ /* 0x000f24000c1e9900 */
[----:B------:R-:W-:Y:S02]  /*0600*/  LEA.HI.X.SX32 R20, R14, RZ, 0x1, P1 ;  /* 0x000000ff0e147211 */ /* 0x000fe400008f0eff */
[C---:B------:R-:W-:Y:S01]  /*0610*/  LEA R4, P1, R5.reuse, UR10, 0x2 ;  /* 0x0000000a05047c11 */ /* 0x040fe2000f8210ff */
[----:B------:R-:W4:Y:S03]  /*0620*/  LDG.E.CONSTANT R14, desc[UR14][R2.64+0x800] ;  /* 0x0008000e020e7981 */ /* 0x000f26000c1e9900 */
[----:B------:R-:W-:Y:S01]  /*0630*/  LEA.HI.X R5, R5, UR7, R20, 0x2, P1 ;  /* 0x0000000705057c11 */ /* 0x000fe200088f1414 */
        /* <DEDUP_REMOVED lines=24> */
.L_x_68:
[----:B------:R-:W-:Y:S05]  /*07c0*/  BSYNC.RECONVERGENT B2 ;  /* 0x0000000000027941 */ /* 0x000fea0003800200 */
.L_x_67:
[----:B------:R-:W-:Y:S01]  /*07d0*/  IADD3 R2, PT, PT, -R7, UR6, RZ ;  /* 0x0000000607027c10 */ /* 0x000fe2000fffe1ff */
[----:B------:R-:W-:Y:S03]  /*07e0*/  BSSY.RECONVERGENT B2, `(.L_x_70) ;  /* 0x000001f000027945 */ /* 0x000fe60003800200 */
[----:B------:R-:W-:-:S13]  /*07f0*/  ISETP.GT.AND P1, PT, R2, 0x400, PT ;  /* 0x000004000200780c */ /* 0x000fda0003f24270 */
[----:B------:R-:W-:Y:S05]  /*0800*/  @!P1 BRA `(.L_x_71) ;  /* 0x0000000000709947 */ /* 0x000fea0003800000 */
[----:B------:R-:W0:Y:S01]  /*0810*/  LDCU UR5, c[0x0][0x384] ;  /* 0x00007080ff0577ac */ /* 0x000e220008000800 */
[----:B------:R-:W-:-:S04]  /*0820*/  IADD3 R4, P0, PT, R7, UR4, RZ ;  /* 0x0000000407047c10 */ /* 0x000fc8000ff1e0ff */
[----:B------:R-:W-:Y:S02]  /*0830*/  LEA.HI.X.SX32 R3, R7, RZ, 0x1, P0 ;  /* 0x000000ff07037211 */ /* 0x000fe400000f0eff */
[----:B------:R-:W-:-:S04]  /*0840*/  LEA R2, P0, R4, UR10, 0x2 ;  /* 0x0000000a04027c11 */ /* 0x000fc8000f8010ff */
[----:B0-----:R-:W-:Y:S01]  /*0850*/  LEA.HI.X R3, R4, UR5, R3, 0x2, P0 ;  /* 0x0000000504037c11 */ /* 0x001fe200080f1403 */
        /* <DEDUP_REMOVED lines=23> */
.L_x_71:
[----:B------:R-:W-:Y:S05]  /*09d0*/  BSYNC.RECONVERGENT B2 ;  /* 0x0000000000027941 */ /* 0x000fea0003800200 */
.L_x_70:
[----:B------:R-:W-:-:S13]  /*09e0*/  ISETP.LT.OR P0, PT, R7, UR6, P0 ;  /* 0x0000000607007c0c */ /* 0x000fda0008701670 */
[----:B------:R-:W-:Y:S05]  /*09f0*/  @!P0 BRA `(.L_x_63) ;  /* 0x0000000000348947 */ /* 0x000fea0003800000 */
[----:B------:R-:W0:Y:S01]  /*0a00*/  LDCU UR5, c[0x0][0x384] ;  /* 0x00007080ff0577ac */ /* 0x000e220008000800 */
[----:B------:R-:W-:-:S04]  /*0a10*/  IADD3 R3, P0, PT, R7, UR4, RZ ;  /* 0x0000000407037c10 */ /* 0x000fc8000ff1e0ff */
[----:B------:R-:W-:Y:S02]  /*0a20*/  LEA.HI.X.SX32 R4, R7, RZ, 0x1, P0 ;  /* 0x000000ff07047211 */ /* 0x000fe400000f0eff */
[----:B------:R-:W-:-:S04]  /*0a30*/  LEA R2, P0, R3, UR10, 0x2 ;  /* 0x0000000a03027c11 */ /* 0x000fc8000f8010ff */
[----:B0-----:R-:W-:-:S05]  /*0a40*/  LEA.HI.X R3, R3, UR5, R4, 0x2, P0 ;  /* 0x0000000503037c11 */ /* 0x001fca00080f1404 */
        /* <DEDUP_REMOVED lines=8> */
.L_x_63:
[----:B------:R-:W-:Y:S05]  /*0ad0*/  BSYNC.RECONVERGENT B1 ;  /* 0x0000000000017941 */ /* 0x000fea0003800200 */
.L_x_62:
[----:B------:R-:W-:-:S09]  /*0ae0*/  UISETP.GE.AND UP0, UPT, UR6, 0x100, UPT ;  /* 0x000001000600788c */ /* 0x000fd2000bf06270 */
[----:B------:R-:W-:Y:S05]  /*0af0*/  BRA.U !UP0, `(.L_x_72) ;  /* 0x0000000108907547 */ /* 0x000fea000b800000 */
[----:B0----5:R-:W0:Y:S01]  /*0b00*/  SHFL.DOWN P0, R3, R6, 0x1, 0x1f ;  /* 0x08201f0006037f89 */ /* 0x021e220000000000 */
        /* <DEDUP_REMOVED lines=11> */
[----:B0-----:R-:W-:-:S04]  /*0bc0*/  @P0 FADD R5, R4, R5 ;  /* 0x0000000504050221 */ /* 0x001fc80000000000 */
[----:B------:R-:W-:Y:S01]  /*0bd0*/  @!P1 IMAD.IADD R3, R3, 0x1, R6 ;  /* 0x0000000103039824 */ /* 0x000fe200078e0206 */
        /* <DEDUP_REMOVED lines=22> */
.L_x_72:
[----:B0-----:R-:W-:-:S04]  /*0d40*/  LOP3.LUT R2, R0, 0x3e0, RZ, 0xc0, !PT ;  /* 0x000003e000027812 */ /* 0x001fc800078ec0ff */
[----:B------:R-:W-:Y:S02]  /*0d50*/  IADD3 R3, PT, PT, R2, 0x20, RZ ;  /* 0x0000002002037810 */ /* 0x000fe40007ffe0ff */
[----:B------:R-:W-:Y:S02]  /*0d60*/  LOP3.LUT R2, RZ, R2, RZ, 0x33, !PT ;  /* 0x00000002ff027212 */ /* 0x000fe400078e33ff */
[----:B------:R-:W-:-:S03]  /*0d70*/  ISETP.GT.AND P0, PT, R3, UR6, PT ;  /* 0x0000000603007c0c */ /* 0x000fc6000bf04270 */
[----:B------:R-:W-:-:S05]  /*0d80*/  VIADD R2, R2, UR6 ;  /* 0x0000000602027c36 */ /* 0x000fca0008000000 */
[----:B------:R-:W-:Y:S02]  /*0d90*/  SEL R3, R2, 0x1f, P0 ;  /* 0x0000001f02037807 */ /* 0x000fe40000000000 */
[----:B------:R-:W0:Y:S03]  /*0da0*/  S2R R2, SR_LANEID ;  /* 0x0000000000027919 */ /* 0x000e260000000000 */
[----:B-----5:R-:W1:Y:S02]  /*0db0*/  SHFL.DOWN P0, R4, R6, 0x1, R3 ;  /* 0x0820000006047989 */ /* 0x020e640000000003 */
[----:B-1----:R-:W-:Y:S01]  /*0dc0*/  @P0 FADD R4, R4, R6 ;  /* 0x0000000604040221 */ /* 0x002fe20000000000 */
[----:B0-----:R-:W-:-:S04]  /*0dd0*/  ISETP.NE.AND P1, PT, R2, RZ, PT ;  /* 0x000000ff0200720c */ /* 0x001fc80003f25270 */
[----:B------:R-:W0:Y:S09]  /*0de0*/  SHFL.DOWN P0, R5, R4, 0x2, R3 ;  /* 0x0840000004057989 */ /* 0x000e320000000003 */
[----:B------:R-:W1:Y:S01]  /*0df0*/  @!P1 S2R R9, SR_CgaCtaId ;  /* 0x0000000000099919 */ /* 0x000e620000008800 */
[----:B------:R-:W-:Y:S01]  /*0e00*/  @!P1 MOV R6, 0x400 ;  /* 0x0000040000069802 */ /* 0x000fe20000000f00 */
[----:B0-----:R-:W-:Y:S01]  /*0e10*/  @P0 FADD R5, R4, R5 ;  /* 0x0000000504050221 */ /* 0x001fe20000000000 */
[----:B------:R-:W-:-:S04]  /*0e20*/  @!P1 SHF.R.U32.HI R4, RZ, 0x3, R0 ;  /* 0x00000003ff049819 */ /* 0x000fc80000011600 */
[----:B------:R-:W0:Y:S01]  /*0e30*/  SHFL.DOWN P0, R8, R5, 0x4, R3 ;  /* 0x0880000005087989 */ /* 0x000e220000000003 */
[----:B------:R-:W-:Y:S02]  /*0e40*/  @!P1 LOP3.LUT R4, R4, 0x7c, RZ, 0xc0, !PT ;  /* 0x0000007c04049812 */ /* 0x000fe400078ec0ff */
        /* <DEDUP_REMOVED lines=13> */
[----:B------:R-:W-:Y:S02]  /*0f20*/  UISETP.GT.AND UP1, UPT, UR6, 0x20, UPT ;  /* 0x000000200600788c */ /* 0x000fe4000bf24270 */
[----:B------:R-:W-:-:S04]  /*0f30*/  UISETP.GT.AND UP0, UPT, UR6, 0x40, UPT ;  /* 0x000000400600788c */ /* 0x000fc8000bf04270 */
[----:B------:R-:W-:Y:S01]  /*0f40*/  PLOP3.LUT P2, PT, PT, PT, UP1, 0x80, 0x8 ;  /* 0x000000000008781c */ /* 0x000fe20003f4f018 */
[----:B------:R-:W-:Y:S01]  /*0f50*/  UISETP.GT.AND UP1, UPT, UR6, 0x60, UPT ;  /* 0x000000600600788c */ /* 0x000fe2000bf24270 */
[----:B------:R-:W-:Y:S01]  /*0f60*/  PLOP3.LUT P4, PT, PT, PT, UP0, 0x80, 0x8 ;  /* 0x000000000008781c */ /* 0x000fe20003f8f008 */
[----:B------:R-:W-:-:S04]  /*0f70*/  UISETP.GT.AND UP0, UPT, UR6, 0x80, UPT ;  /* 0x000000800600788c */ /* 0x000fc8000bf04270 */
[----:B------:R-:W-:Y:S01]  /*0f80*/  PLOP3.LUT P3, PT, PT, PT, UP1, 0x80, 0x8 ;  /* 0x000000000008781c */ /* 0x000fe20003f6f018 */
[----:B------:R-:W-:Y:S01]  /*0f90*/  UISETP.GT.AND UP1, UPT, UR6, 0xa0, UPT ;  /* 0x000000a00600788c */ /* 0x000fe2000bf24270 */
[----:B------:R-:W-:Y:S01]  /*0fa0*/  PLOP3.LUT P1, PT, PT, PT, UP0, 0x80, 0x8 ;  /* 0x000000000008781c */ /* 0x000fe20003f2f008 */
[----:B------:R-:W-:Y:S02]  /*0fb0*/  UISETP.GT.AND UP0, UPT, UR6, 0xc0, UPT ;  /* 0x000000c00600788c */ /* 0x000fe4000bf04270 */
[----:B0-----:R-:W-:-:S09]  /*0fc0*/  ULEA UR4, UR5, UR4, 0x18 ;  /* 0x0000000405047291 */ /* 0x001fd2000f8ec0ff */
[----:B------:R-:W0:Y:S04]  /*0fd0*/  LDS R3, [UR4+0xc] ;  /* 0x00000c04ff037984 */ /* 0x000e280008000800 */
[----:B------:R-:W1:Y:S04]  /*0fe0*/  LDS.128 R4, [UR4+0x10] ;  /* 0x00001004ff047984 */ /* 0x000e680008000c00 */
[----:B----4-:R-:W2:Y:S01]  /*0ff0*/  LDS.64 R8, [UR4+0x20] ;  /* 0x00002004ff087984 */ /* 0x010ea20008000a00 */
[----:B0-----:R-:W-:Y:S01]  /*1000*/  @P2 FADD R2, R2, R3 ;  /* 0x0000000302022221 */ /* 0x001fe20000000000 */
[----:B------:R-:W-:Y:S01]  /*1010*/  PLOP3.LUT P2, PT, PT, PT, UP1, 0x80, 0x8 ;  /* 0x000000000008781c */ /* 0x000fe20003f4f018 */
[----:B------:R-:W-:-:S02]  /*1020*/  UISETP.GT.AND UP1, UPT, UR6, 0xe0, UPT ;  /* 0x000000e00600788c */ /* 0x000fc4000bf24270 */
[----:B-1----:R-:W-:Y:S01]  /*1030*/  @P4 FADD R2, R2, R4 ;  /* 0x0000000402024221 */ /* 0x002fe20000000000 */
[----:B------:R-:W-:-:S03]  /*1040*/  PLOP3.LUT P4, PT, PT, PT, UP0, 0x80, 0x8 ;  /* 0x000000000008781c */ /* 0x000fc60003f8f008 */
[----:B------:R-:W-:Y:S01]  /*1050*/  @P3 FADD R2, R2, R5 ;  /* 0x0000000502023221 */ /* 0x000fe20000000000 */
[----:B------:R-:W-:-:S03]  /*1060*/  PLOP3.LUT P3, PT, PT, PT, UP1, 0x80, 0x8 ;  /* 0x000000000008781c */ /* 0x000fc60003f6f018 */
[----:B------:R-:W-:-:S04]  /*1070*/  @P1 FADD R2, R2, R6 ;  /* 0x0000000602021221 */ /* 0x000fc80000000000 */
[----:B------:R-:W-:-:S04]  /*1080*/  @P2 FADD R2, R2, R7 ;  /* 0x0000000702022221 */ /* 0x000fc80000000000 */
[----:B--2---:R-:W-:-:S04]  /*1090*/  @P4 FADD R2, R2, R8 ;  /* 0x0000000802024221 */ /* 0x004fc80000000000 */
[----:B------:R-:W-:Y:S01]  /*10a0*/  @P3 FADD R2, R2, R9 ;  /* 0x0000000902023221 */ /* 0x000fe20000000000 */
[----:B------:R-:W-:Y:S06]  /*10b0*/  BRA `(.L_x_73) ;  /* 0x0000003000407947 */ /* 0x000fec0003800000 */
.L_x_59:
[----:B------:R-:W0:Y:S01]  /*10c0*/  S2R R0, SR_TID.X ;  /* 0x0000000000007919 */ /* 0x000e220000002100 */
[----:B------:R-:W1:Y:S01]  /*10d0*/  LDC.64 R2, c[0x0][0x380] ;  /* 0x0000e000ff027b82 */ /* 0x000e620000000a00 */
[----:B0-----:R-:W-:-:S05]  /*10e0*/  IMAD.SHL.U32 R4, R0, 0x4, RZ ;  /* 0x0000000400047824 */ /* 0x001fca00078e00ff */
[----:B------:R-:W-:-:S05]  /*10f0*/  IADD3 R5, PT, PT, R4, UR4, RZ ;  /* 0x0000000404057c10 */ /* 0x000fca000fffe0ff */
[----:B-1----:R-:W-:-:S05]  /*1100*/  IMAD.WIDE.U32 R2, R5, 0x4, R2 ;  /* 0x0000000405027825 */ /* 0x002fca00078e0002 */
[----:B------:R-:W2:Y:S04]  /*1110*/  LDG.E.128.CONSTANT R12, desc[UR14][R2.64] ;  /* 0x0000000e020c7981 */ /* 0x000ea8000c1e9d00 */
[----:B------:R-:W3:Y:S04]  /*1120*/  LDG.E.128.CONSTANT R8, desc[UR14][R2.64+0x1000] ;  /* 0x0010000e02087981 */ /* 0x000ee8000c1e9d00 */
[----:B------:R-:W4:Y:S04]  /*1130*/  LDG.E.128.CONSTANT R4, desc[UR14][R2.64+0x2000] ;  /* 0x0020000e02047981 */ /* 0x000f28000c1e9d00 */
[----:B------:R-:W5:Y:S01]  /*1140*/  LDG.E.128.CONSTANT R16, desc[UR14][R2.64+0x3000] ;  /* 0x0030000e02107981 */ /* 0x000f62000c1e9d00 */
[----:B------:R-:W-:-:S04]  /*1150*/  UISETP.GE.U32.AND UP0, UPT, UR7, UR5, UPT ;  /* 0x000000050700728c */ /* 0x000fc8000bf06070 */
[----:B------:R-:W-:Y:S01]  /*1160*/  UISETP.GE.U32.AND.EX UP0, UPT, UR8, UR6, UPT, UP0 ;  /* 0x000000060800728c */ /* 0x000fe2000bf06100 */
        /* <DEDUP_REMOVED lines=15> */
[----:B------:R-:W-:Y:S06]  /*1260*/  BRA.U !UP0, `(.L_x_74) ;  /* 0x0000000908f07547 */ /* 0x000fec000b800000 */
[----:B------:R-:W-:Y:S02]  /*1270*/  UIADD3 UR7, UP0, UPT, UR5, UR4, URZ ;  /* 0x0000000405077290 */ /* 0x000fe4000ff1e0ff */
[----:B------:R-:W-:Y:S01]  /*1280*/  UIADD3 UR11, UP1, UPT, UR12, -0x1000, URZ ;  /* 0xfffff0000c0b7890 */ /* 0x000fe2000ff3e0ff */
[----:B------:R-:W0:Y:S03]  /*1290*/  LDCU UR9, c[0x0][0x384] ;  /* 0x00007080ff0977ac */ /* 0x000e260008000800 */
[----:B------:R-:W-:Y:S01]  /*12a0*/  IADD3 R21, P0, PT, R0, UR7, RZ ;  /* 0x0000000700157c10 */ /* 0x000fe2000ff1e0ff */
[----:B------:R-:W-:Y:S02]  /*12b0*/  UIADD3.X UR8, UPT, UPT, URZ, UR6, URZ, UP0, !UPT ;  /* 0x00000006ff087290 */ /* 0x000fe400087fe4ff */
[----:B------:R-:W-:Y:S02]  /*12c0*/  UIADD3.X UR16, UPT, UPT, UR13, -0x1, URZ, UP1, !UPT ;  /* 0xffffffff0d107890 */ /* 0x000fe40008ffe4ff */
[----:B------:R-:W-:-:S02]  /*12d0*/  UISETP.GT.U32.AND UP0, UPT, UR7, UR11, UPT ;  /* 0x0000000b0700728c */ /* 0x000fc4000bf04070 */
[----:B------:R-:W-:Y:S01]  /*12e0*/  IMAD.X R2, RZ, RZ, UR8, P0 ;  /* 0x00000008ff027e24 */ /* 0x000fe200080e06ff */
[C---:B------:R-:W-:Y:S01]  /*12f0*/  LEA R20, P0, R21.reuse, UR10, 0x2 ;  /* 0x0000000a15147c11 */ /* 0x040fe2000f8010ff */
[----:B------:R-:W-:Y:S02]  /*1300*/  UISETP.GT.U32.AND.EX UP0, UPT, UR8, UR16, UPT, UP0 ;  /* 0x000000100800728c */ /* 0x000fe4000bf04100 */
[----:B------:R-:W-:Y:S01]  /*1310*/  IMAD.U32 R24, RZ, RZ, UR8 ;  /* 0x00000008ff187e24 */ /* 0x000fe2000f8e00ff */
[----:B------:R-:W-:Y:S01]  /*1320*/  UMOV UR6, UR7 ;  /* 0x0000000700067c82 */ /* 0x000fe20008000000 */
[----:B------:R-:W-:Y:S01]  /*1330*/  UMOV UR4, URZ ;  /* 0x000000ff00047c82 */ /* 0x000fe20008000000 */
[----:B0-----:R-:W-:Y:S02]  /*1340*/  LEA.HI.X R21, R21, UR9, R2, 0x2, P0 ;  /* 0x0000000915157c11 */ /* 0x001fe400080f1402 */
[----:B------:R-:W-:Y:S01]  /*1350*/  MOV R2, UR7 ;  /* 0x0000000700027c02 */ /* 0x000fe20008000f00 */
[----:B------:R-:W-:Y:S01]  /*1360*/  UMOV UR7, UR8 ;  /* 0x0000000800077c82 */ /* 0x000fe20008000000 */
[----:B------:R-:W-:Y:S05]  /*1370*/  BRA.U UP0, `(.L_x_75) ;  /* 0x0000000100bc7547 */ /* 0x000fea000b800000 */
[----:B------:R-:W0:Y:S01]  /*1380*/  LDCU.64 UR8, c[0x0][0x380] ;  /* 0x00007000ff0877ac */ /* 0x000e220008000a00 */
[----:B------:R-:W1:Y:S01]  /*1390*/  LDCU.64 UR12, c[0x0][0x3b8] ;  /* 0x00007700ff0c77ac */ /* 0x000e620008000a00 */
[----:B------:R-:W-:Y:S01]  /*13a0*/  NOP ;  /* 0x0000000000007918 */ /* 0x000fe20000000000 */
.L_x_76:
[----:B------:R-:W-:Y:S01]  /*13b0*/  SHF.L.U32 R5, R0, 0x2, RZ ;  /* 0x0000000200057819 */ /* 0x000fe200000006ff */
[----:B0-----:R-:W-:-:S03]  /*13c0*/  UMOV UR10, UR8 ;  /* 0x00000008000a7c82 */ /* 0x001fc60008000000 */
[----:B------:R-:W-:-:S04]  /*13d0*/  IADD3 R4, P0, PT, R5, R2, RZ ;  /* 0x0000000205047210 */ /* 0x000fc80007f1e0ff */
[----:B------:R-:W-:Y:S02]  /*13e0*/  IADD3.X R5, PT, PT, RZ, R24, RZ, P0, !PT ;  /* 0x00000018ff057210 */ /* 0x000fe400007fe4ff */
[----:B------:R-:W-:-:S04]  /*13f0*/  LEA R22, P0, R4, UR10, 0x2 ;  /* 0x0000000a04167c11 */ /* 0x000fc8000f8010ff */
[----:B------:R-:W-:-:S05]  /*1400*/  LEA.HI.X R23, R4, UR9, R5, 0x2, P0 ;  /* 0x0000000904177c11 */ /* 0x000fca00080f1405 */
[----:B------:R-:W2:Y:S04]  /*1410*/  LDG.E.128.CONSTANT R4, desc[UR14][R22.64] ;  /* 0x0000000e16047981 */ /* 0x000ea8000c1e9d00 */
[----:B------:R-:W3:Y:S04]  /*1420*/  LDG.E.128.CONSTANT R8, desc[UR14][R22.64+0x1000] ;  /* 0x0010000e16087981 */ /* 0x000ee8000c1e9d00 */
[----:B------:R-:W4:Y:S04]  /*1430*/  LDG.E.128.CONSTANT R12, desc[UR14][R22.64+0x2000] ;  /* 0x0020000e160c7981 */ /* 0x000f28000c1e9d00 */
[----:B------:R-:W5:Y:S01]  /*1440*/  LDG.E.128.CONSTANT R16, desc[UR14][R22.64+0x3000] ;  /* 0x0030000e16107981 */ /* 0x000f62000c1e9d00 */
[----:B------:R-:W-:-:S02]  /*1450*/  USHF.R.S32.HI UR18, URZ, 0x1f, UR5 ;  /* 0x0000001fff127899 */ /* 0x000fc40008011405 */
[----:B------:R-:W-:Y:S02]  /*1460*/  UIADD3 UR6, UP0, UPT, UR5, UR6, URZ ;  /* 0x0000000605067290 */ /* 0x000fe4000ff1e0ff */
[----:B------:R-:W-:Y:S02]  /*1470*/  USHF.L.U64.HI UR19, UR5, 0x2, UR18 ;  /* 0x0000000205137899 */ /* 0x000fe40008010212 */
[----:B------:R-:W-:Y:S01]  /*1480*/  UIADD3.X UR7, UPT, UPT, UR18, UR7, URZ, UP0, !UPT ;  /* 0x0000000712077290 */ /* 0x000fe200087fe4ff */
[----:B--2---:R-:W-:Y:S01]  /*1490*/  FADD R3, R4, R3 ;  /* 0x0000000304037221 */ /* 0x004fe20000000000 */
[----:B------:R-:W-:Y:S01]  /*14a0*/  FADD R4, R5, R6 ;  /* 0x0000000605047221 */ /* 0x000fe20000000000 */
[----:B------:R-:W-:Y:S02]  /*14b0*/  IMAD.U32 R5, RZ, RZ, UR5 ;  /* 0x00000005ff057e24 */ /* 0x000fe4000f8e00ff */
[----:B---3--:R-:W-:Y:S01]  /*14c0*/  FADD R9, R9, R10 ;  /* 0x0000000a09097221 */ /* 0x008fe20000000000 */
[----:B------:R-:W-:Y:S01]  /*14d0*/  FADD R3, R3, R4 ;  /* 0x0000000403037221 */ /* 0x000fe20000000000 */
[----:B-1----:R-:W-:Y:S01]  /*14e0*/  IADD3 R4, P1, PT, -R2, UR12, RZ ;  /* 0x0000000c02047c10 */ /* 0x002fe2000ff3e1ff */
[----:B------:R-:W-:Y:S01]  /*14f0*/  FADD R6, R7, R8 ;  /* 0x0000000807067221 */ /* 0x000fe20000000000 */
[----:B----4-:R-:W-:Y:S01]  /*1500*/  FADD R13, R13, R14 ;  /* 0x0000000e0d0d7221 */ /* 0x010fe20000000000 */
[----:B------:R-:W-:Y:S01]  /*1510*/  FADD R10, R11, R12 ;  /* 0x0000000c0b0a7221 */ /* 0x000fe20000000000 */
[----:B------:R-:W-:Y:S01]  /*1520*/  ISETP.GE.U32.AND P0, PT, R4, UR5, PT ;  /* 0x0000000504007c0c */ /* 0x000fe2000bf06070 */
[----:B------:R-:W-:Y:S01]  /*1530*/  FADD R6, R6, R9 ;  /* 0x0000000906067221 */ /* 0x000fe20000000000 */
[----:B------:R-:W-:Y:S01]  /*1540*/  IADD3.X R4, PT, PT, ~R24, UR13, RZ, P1, !PT ;  /* 0x0000000d18047c10 */ /* 0x000fe20008ffe5ff */
[----:B-----5:R-:W-:Y:S01]  /*1550*/  FADD R14, R15, R16 ;  /* 0x000000100f0e7221 */ /* 0x020fe20000000000 */
[----:B------:R-:W-:Y:S01]  /*1560*/  FADD R17, R17, R18 ;  /* 0x0000001211117221 */ /* 0x000fe20000000000 */
[----:B------:R-:W-:Y:S01]  /*1570*/  FADD R10, R10, R13 ;  /* 0x0000000d0a0a7221 */ /* 0x000fe20000000000 */
[----:B------:R-:W-:Y:S01]  /*1580*/  ISETP.GE.U32.AND.EX P0, PT, R4, UR18, PT, P0 ;  /* 0x0000001204007c0c */ /* 0x000fe2000bf06100 */
[----:B------:R-:W-:Y:S01]  /*1590*/  FADD R3, R3, R6 ;  /* 0x0000000603037221 */ /* 0x000fe20000000000 */
[----:B------:R-:W-:Y:S01]  /*15a0*/  FADD R17, R14, R17 ;  /* 0x000000110e117221 */ /* 0x000fe20000000000 */
[----:B------:R-:W-:-:S03]  /*15b0*/  LEA R20, P2, R5, R20, 0x2 ;  /* 0x0000001405147211 */ /* 0x000fc600078410ff */
[----:B------:R-:W-:Y:S01]  /*15c0*/  FADD R10, R10, R17 ;  /* 0x000000110a0a7221 */ /* 0x000fe20000000000 */
[----:B------:R-:W-:-:S03]  /*15d0*/  IADD3.X R21, PT, PT, R21, UR19, RZ, P2, !PT ;  /* 0x0000001315157c10 */ /* 0x000fc600097fe4ff */
[----:B------:R-:W-:-:S04]  /*15e0*/  FADD R3, R3, R10 ;  /* 0x0000000a03037221 */ /* 0x000fc80000000000 */
[----:B------:R-:W-:Y:S01]  /*15f0*/  FADD R3, R19, R3 ;  /* 0x0000000313037221 */ /* 0x000fe20000000000 */
[----:B------:R-:W-:Y:S06]  /*1600*/  @!P0 BRA `(.L_x_74) ;  /* 0x0000000800088947 */ /* 0x000fec0003800000 */
[----:B------:R-:W-:Y:S01]  /*1610*/  IADD3 R2, P0, PT, R2, UR5, RZ ;  /* 0x0000000502027c10 */ /* 0x000fe2000ff1e0ff */
[----:B------:R-:W-:-:S03]  /*1620*/  UIADD3 UR4, UPT, UPT, UR4, 0x1, URZ ;  /* 0x0000000104047890 */ /* 0x000fc6000fffe0ff */
[----:B------:R-:W-:Y:S02]  /*1630*/  IADD3.X R24, PT, PT, R24, UR18, RZ, P0, !PT ;  /* 0x0000001218187c10 */ /* 0x000fe400087fe4ff */
[----:B------:R-:W-:-:S04]  /*1640*/  ISETP.GT.U32.AND P0, PT, R2, UR11, PT ;  /* 0x0000000b02007c0c */ /* 0x000fc8000bf04070 */
[----:B------:R-:W-:-:S13]  /*1650*/  ISETP.GT.U32.AND.EX P0, PT, R24, UR16, PT, P0 ;  /* 0x0000001018007c0c */ /* 0x000fda000bf04100 */
[----:B------:R-:W-:Y:S05]  /*1660*/  @!P0 BRA `(.L_x_76) ;  /* 0xfffffffc00508947 */ /* 0x000fea000383ffff */
.L_x_75:
[----:B------:R-:W-:-:S04]  /*1670*/  ISETP.GE.U32.AND P0, PT, R2, UR12, PT ;  /* 0x0000000c02007c0c */ /* 0x000fc8000bf06070 */
[----:B------:R-:W-:-:S13]  /*1680*/  ISETP.GE.U32.AND.EX P0, PT, R24, UR13, PT, P0 ;  /* 0x0000000d18007c0c */ /* 0x000fda000bf06100 */
[----:B------:R-:W-:Y:S05]  /*1690*/  @P0 BRA `(.L_x_74) ;  /* 0x0000000400e40947 */ /* 0x000fea0003800000 */
[----:B------:R-:W-:Y:S01]  /*16a0*/  IADD3 R7, PT, PT, -R2, UR12, RZ ;  /* 0x0000000c02077c10 */ /* 0x000fe2000fffe1ff */
[----:B------:R-:W-:Y:S03]  /*16b0*/  BSSY.RECONVERGENT B1, `(.L_x_74) ;  /* 0x0000077000017945 */ /* 0x000fe60003800200 */
[----:B------:R-:W-:-:S13]  /*16c0*/  ISETP.GE.AND P0, PT, R0, R7, PT ;  /* 0x000000070000720c */ /* 0x000fda0003f06270 */
[----:B------:R-:W-:Y:S05]  /*16d0*/  @P0 BRA `(.L_x_77) ;  /* 0x0000000400d00947 */ /* 0x000fea0003800000 */
[----:B------:R-:W0:Y:S01]  /*16e0*/  LDC R5, c[0x0][0x3c0] ;  /* 0x0000f000ff057b82 */ /* 0x000e220000000800 */
[----:B------:R-:W-:Y:S01]  /*16f0*/  LOP3.LUT R2, RZ, R0, RZ, 0x33, !PT ;  /* 0x00000000ff027212 */ /* 0x000fe200078e33ff */
[----:B------:R-:W-:Y:S01]  /*1700*/  USHF.L.U32 UR8, UR17, 0xc, URZ ;  /* 0x0000000c11087899 */ /* 0x000fe200080006ff */
[----:B------:R-:W-:Y:S02]  /*1710*/  BSSY.RECONVERGENT B2, `(.L_x_78) ;  /* 0x0000019000027945 */ /* 0x000fe40003800200 */
[----:B------:R-:W-:-:S03]  /*1720*/  IADD3 R4, PT, PT, R2, UR12, RZ ;  /* 0x0000000c02047c10 */ /* 0x000fc6000fffe0ff */
[----:B------:R-:W-:Y:S02]  /*1730*/  MOV R9, UR8 ;  /* 0x0000000800097c02 */ /* 0x000fe40008000f00 */
[C---:B------:R-:W-:Y:S02]  /*1740*/  LOP3.LUT R6, R4.reuse, 0x300, RZ, 0xc0, !PT ;  /* 0x0000030004067812 */ /* 0x040fe400078ec0ff */
[----:B------:R-:W-:Y:S02]  /*1750*/  IADD3 R2, PT, PT, R4, -UR5, -R9 ;  /* 0x8000000504027c10 */ /* 0x000fe4000fffe809 */
[----:B------:R-:W-:Y:S02]  /*1760*/  ISETP.NE.AND P0, PT, R6, 0x300, PT ;  /* 0x000003000600780c */ /* 0x000fe40003f05270 */
[----:B------:R-:W-:Y:S01]  /*1770*/  LEA.HI R4, R4, 0x1, RZ, 0x18 ;  /* 0x0000000104047811 */ /* 0x000fe200078fc0ff */
[----:B0-----:R-:W-:-:S04]  /*1780*/  IMAD R5, R5, UR4, RZ ;  /* 0x0000000405057c24 */ /* 0x001fc8000f8e02ff */
[----:B------:R-:W-:-:S05]  /*1790*/  IMAD R2, R5, -0x1000, R2 ;  /* 0xfffff00005027824 */ /* 0x000fca00078e0202 */
[----:B------:R-:W-:Y:S01]  /*17a0*/  ISETP.GE.U32.AND P1, PT, R2, 0x300, PT ;  /* 0x000003000200780c */ /* 0x000fe20003f26070 */
[----:B------:R-:W-:Y:S01]  /*17b0*/  IMAD.MOV.U32 R2, RZ, RZ, R0 ;  /* 0x000000ffff027224 */ /* 0x000fe200078e0000 */
[----:B------:R-:W-:Y:S11]  /*17c0*/  @!P0 BRA `(.L_x_79) ;  /* 0x0000000000348947 */ /* 0x000ff60003800000 */
[----:B------:R-:W-:Y:S02]  /*17d0*/  LOP3.LUT R4, R4, 0x3, RZ, 0xc0, !PT ;  /* 0x0000000304047812 */ /* 0x000fe400078ec0ff */
[----:B------:R-:W-:Y:S02]  /*17e0*/  MOV R2, R0 ;  /* 0x0000000000027202 */ /* 0x000fe40000000f00 */
[----:B------:R-:W-:-:S07]  /*17f0*/  IADD3 R6, PT, PT, -R4, RZ, RZ ;  /* 0x000000ff04067210 */ /* 0x000fce0007ffe1ff */
.L_x_80:
        /* <DEDUP_REMOVED lines=8> */
[----:B--2---:R-:W-:-:S10]  /*1880*/  FADD R3, R4, R3 ;  /* 0x0000000304037221 */ /* 0x004fd40000000000 */
[----:B------:R-:W-:Y:S05]  /*1890*/  @P0 BRA `(.L_x_80) ;  /* 0xfffffffc00d80947 */ /* 0x000fea000383ffff */
.L_x_79:
[----:B------:R-:W-:Y:S05]  /*18a0*/  BSYNC.RECONVERGENT B2 ;  /* 0x0000000000027941 */ /* 0x000fea0003800200 */
.L_x_78:
[----:B------:R-:W-:Y:S05]  /*18b0*/  @!P1 BRA `(.L_x_77) ;  /* 0x0000000400589947 */ /* 0x000fea0003800000 */
[----:B------:R-:W-:Y:S01]  /*18c0*/  IADD3 R8, PT, PT, R7, -R2, RZ ;  /* 0x8000000207087210 */ /* 0x000fe20007ffe0ff */
[----:B------:R-:W-:Y:S01]  /*18d0*/  BSSY.RECONVERGENT B2, `(.L_x_81) ;  /* 0x000002f000027945 */ /* 0x000fe20003800200 */
[----:B------:R-:W-:Y:S02]  /*18e0*/  IADD3 R5, P0, PT, R2, UR6, RZ ;  /* 0x0000000602057c10 */ /* 0x000fe4000ff1e0ff */
[----:B------:R-:W-:-:S03]  /*18f0*/  ISETP.GT.AND P1, PT, R8, 0xc00, PT ;  /* 0x00000c000800780c */ /* 0x000fc60003f24270 */
[----:B------:R-:W-:Y:S01]  /*1900*/  IMAD.X R6, RZ, RZ, UR7, P0 ;  /* 0x00000007ff067e24 */ /* 0x000fe200080e06ff */
[----:B------:R-:W-:-:S04]  /*1910*/  LEA R4, P0, R5, UR10, 0x2 ;  /* 0x0000000a05047c11 */ /* 0x000fc8000f8010ff */
[----:B------:R-:W-:Y:S02]  /*1920*/  LEA.HI.X R5, R5, UR9, R6, 0x2, P0 ;  /* 0x0000000905057c11 */ /* 0x000fe400080f1406 */
[----:B------:R-:W-:-:S03]  /*1930*/  PLOP3.LUT P0, PT, PT, PT, PT, 0x80, 0x8 ;  /* 0x000000000008781c */ /* 0x000fc60003f0f070 */
[----:B------:R-:W-:Y:S10]  /*1940*/  @!P1 BRA `(.L_x_82) ;  /* 0x00000000009c9947 */ /* 0x000ff40003800000 */
[----:B------:R-:W-:Y:S02]  /*1950*/  PLOP3.LUT P0, PT, PT, PT, PT, 0x8, 0x80 ;  /* 0x000000000080781c */ /* 0x000fe40003f0e170 */
[----:B------:R-:W-:-:S11]  /*1960*/  IADD3 R9, PT, PT, R7, -0xc00, RZ ;  /* 0xfffff40007097810 */ /* 0x000fd60007ffe0ff */
.L_x_83:
[----:B------:R-:W2:Y:S04]  /*1970*/  LDG.E.CONSTANT R18, desc[UR14][R4.64] ;  /* 0x0000000e04127981 */ /* 0x000ea8000c1e9900 */
[----:B------:R-:W3:Y:S04]  /*1980*/  LDG.E.CONSTANT R17, desc[UR14][R4.64+0x400] ;  /* 0x0004000e04117981 */ /* 0x000ee8000c1e9900 */
        /* <DEDUP_REMOVED lines=14> */
[----:B------:R-:W-:-:S04]  /*1a70*/  IADD3 R2, PT, PT, R2, 0x1000, RZ ;  /* 0x0000100002027810 */ /* 0x000fc80007ffe0ff */
[----:B------:R-:W-:Y:S02]  /*1a80*/  ISETP.GE.AND P1, PT, R2, R9, PT ;  /* 0x000000090200720c */ /* 0x000fe40003f26270 */
[----:B0-----:R-:W-:-:S05]  /*1a90*/  IADD3 R4, P2, PT, R4, 0x4000, RZ ;  /* 0x0000400004047810 */ /* 0x001fca0007f5e0ff */
[----:B------:R-:W-:Y:S02]  /*1aa0*/  IMAD.X R5, RZ, RZ, R5, P2 ;  /* 0x000000ffff057224 */ /* 0x000fe400010e0605 */
[----:B--2---:R-:W-:-:S04]  /*1ab0*/  FADD R18, R18, R3 ;  /* 0x0000000312127221 */ /* 0x004fc80000000000 */
        /* <DEDUP_REMOVED lines=16> */
.L_x_82:
[----:B------:R-:W-:Y:S05]  /*1bc0*/  BSYNC.RECONVERGENT B2 ;  /* 0x0000000000027941 */ /* 0x000fea0003800200 */
.L_x_81:
[----:B------:R-:W-:Y:S01]  /*1bd0*/  IADD3 R6, PT, PT, R7, -R2, RZ ;  /* 0x8000000207067210 */ /* 0x000fe20007ffe0ff */
[----:B------:R-:W-:Y:S03]  /*1be0*/  BSSY.RECONVERGENT B2, `(.L_x_84) ;  /* 0x0000019000027945 */ /* 0x000fe60003800200 */
[----:B------:R-:W-:-:S13]  /*1bf0*/  ISETP.GT.AND P1, PT, R6, 0x400, PT ;  /* 0x000004000600780c */ /* 0x000fda0003f24270 */
[----:B------:R-:W-:Y:S05]  /*1c00*/  @!P1 BRA `(.L_x_85) ;  /* 0x0000000000589947 */ /* 0x000fea0003800000 */
[----:B------:R-:W2:Y:S04]  /*1c10*/  LDG.E.CONSTANT R6, desc[UR14][R4.64] ;  /* 0x0000000e04067981 */ /* 0x000ea8000c1e9900 */
[----:B------:R-:W3:Y:S04]  /*1c20*/  LDG.E.CONSTANT R9, desc[UR14][R4.64+0x400] ;  /* 0x0004000e04097981 */ /* 0x000ee8000c1e9900 */
[----:B------:R-:W4:Y:S04]  /*1c30*/  LDG.E.CONSTANT R11, desc[UR14][R4.64+0x800] ;  /* 0x0008000e040b7981 */ /* 0x000f28000c1e9900 */
[----:B------:R-:W5:Y:S04]  /*1c40*/  LDG.E.CONSTANT R13, desc[UR14][R4.64+0xc00] ;  /* 0x000c000e040d7981 */ /* 0x000f68000c1e9900 */
[----:B------:R-:W5:Y:S04]  /*1c50*/  LDG.E.CONSTANT R15, desc[UR14][R4.64+0x1000] ;  /* 0x0010000e040f7981 */ /* 0x000f68000c1e9900 */
[----:B------:R-:W5:Y:S04]  /*1c60*/  LDG.E.CONSTANT R17, desc[UR14][R4.64+0x1400] ;  /* 0x0014000e04117981 */ /* 0x000f68000c1e9900 */
[----:B------:R-:W5:Y:S04]  /*1c70*/  LDG.E.CONSTANT R19, desc[UR14][R4.64+0x1800] ;  /* 0x0018000e04137981 */ /* 0x000f68000c1e9900 */
[----:B------:R0:W5:Y:S01]  /*1c80*/  LDG.E.CONSTANT R21, desc[UR14][R4.64+0x1c00] ;  /* 0x001c000e04157981 */ /* 0x000162000c1e9900 */
[----:B------:R-:W-:Y:S01]  /*1c90*/  IADD3 R8, P1, PT, R4, 0x2000, RZ ;  /* 0x0000200004087810 */ /* 0x000fe20007f3e0ff */
[----:B------:R-:W-:Y:S01]  /*1ca0*/  VIADD R2, R2, 0x800 ;  /* 0x0000080002027836 */ /* 0x000fe20000000000 */
[----:B------:R-:W-:-:S02]  /*1cb0*/  PLOP3.LUT P0, PT, PT, PT, PT, 0x8, 0x80 ;  /* 0x000000000080781c */ /* 0x000fc40003f0e170 */
[----:B0-----:R-:W-:Y:S01]  /*1cc0*/  MOV R4, R8 ;  /* 0x0000000800047202 */ /* 0x001fe20000000f00 */
[----:B--2---:R-:W-:-:S04]  /*1cd0*/  FADD R6, R3, R6 ;  /* 0x0000000603067221 */ /* 0x004fc80000000000 */
[----:B---3--:R-:W-:Y:S01]  /*1ce0*/  FADD R6, R6, R9 ;  /* 0x0000000906067221 */ /* 0x008fe20000000000 */
[----:B------:R-:W-:-:S03]  /*1cf0*/  IADD3.X R9, PT, PT, RZ, R5, RZ, P1, !PT ;  /* 0x00000005ff097210 */ /* 0x000fc60000ffe4ff */
[----:B----4-:R-:W-:Y:S01]  /*1d00*/  FADD R6, R6, R11 ;  /* 0x0000000b06067221 */ /* 0x010fe20000000000 */
[----:B------:R-:W-:-:S03]  /*1d10*/  MOV R5, R9 ;  /* 0x0000000900057202 */ /* 0x000fc60000000f00 */
[----:B-----5:R-:W-:-:S04]  /*1d20*/  FADD R6, R6, R13 ;  /* 0x0000000d06067221 */ /* 0x020fc80000000000 */
[----:B------:R-:W-:-:S04]  /*1d30*/  FADD R6, R6, R15 ;  /* 0x0000000f06067221 */ /* 0x000fc80000000000 */
[----:B------:R-:W-:-:S04]  /*1d40*/  FADD R6, R6, R17 ;  /* 0x0000001106067221 */ /* 0x000fc80000000000 */
[----:B------:R-:W-:-:S04]  /*1d50*/  FADD R6, R6, R19 ;  /* 0x0000001306067221 */ /* 0x000fc80000000000 */
[----:B------:R-:W-:-:S07]  /*1d60*/  FADD R3, R6, R21 ;  /* 0x0000001506037221 */ /* 0x000fce0000000000 */
.L_x_85:
[----:B------:R-:W-:Y:S05]  /*1d70*/  BSYNC.RECONVERGENT B2 ;  /* 0x0000000000027941 */ /* 0x000fea0003800200 */
.L_x_84:
[----:B------:R-:W-:-:S13]  /*1d80*/  ISETP.LT.OR P0, PT, R2, R7, P0 ;  /* 0x000000070200720c */ /* 0x000fda0000701670 */
[----:B------:R-:W-:Y:S05]  /*1d90*/  @!P0 BRA `(.L_x_77) ;  /* 0x0000000000208947 */ /* 0x000fea0003800000 */
[----:B------:R-:W2:Y:S04]  /*1da0*/  LDG.E.CONSTANT R2, desc[UR14][R4.64] ;  /* 0x0000000e04027981 */ /* 0x000ea8000c1e9900 */
[----:B------:R-:W3:Y:S04]  /*1db0*/  LDG.E.CONSTANT R7, desc[UR14][R4.64+0x400] ;  /* 0x0004000e04077981 */ /* 0x000ee8000c1e9900 */
[----:B------:R-:W4:Y:S04]  /*1dc0*/  LDG.E.CONSTANT R9, desc[UR14][R4.64+0x800] ;  /* 0x0008000e04097981 */ /* 0x000f28000c1e9900 */
[----:B------:R-:W5:Y:S01]  /*1dd0*/  LDG.E.CONSTANT R11, desc[UR14][R4.64+0xc00] ;  /* 0x000c000e040b7981 */ /* 0x000f62000c1e9900 */
[----:B--2---:R-:W-:-:S04]  /*1de0*/  FADD R2, R3, R2 ;  /* 0x0000000203027221 */ /* 0x004fc80000000000 */
[----:B---3--:R-:W-:-:S04]  /*1df0*/  FADD R2, R2, R7 ;  /* 0x0000000702027221 */ /* 0x008fc80000000000 */
[----:B----4-:R-:W-:-:S04]  /*1e00*/  FADD R2, R2, R9 ;  /* 0x0000000902027221 */ /* 0x010fc80000000000 */
[----:B-----5:R-:W-:-:S07]  /*1e10*/  FADD R3, R2, R11 ;  /* 0x0000000b02037221 */ /* 0x020fce0000000000 */
.L_x_77:
[----:B------:R-:W-:Y:S05]  /*1e20*/  BSYNC.RECONVERGENT B1 ;  /* 0x0000000000017941 */ /* 0x000fea0003800200 */
.L_x_74:
[----:B------:R-:W0:Y:S01]  /*1e30*/  SHFL.DOWN P0, R4, R3, 0x1, 0x1f ;  /* 0x08201f0003047f89 */ /* 0x000e220000000000 */
        /* <DEDUP_REMOVED lines=24> */
[----:B---3--:R-:W0:Y:S04]  /*1fc0*/  LDS R3, [UR4+0xc] ;  /* 0x00000c04ff037984 */ /* 0x008e280008000800 */
        /* <DEDUP_REMOVED lines=10> */
.L_x_58:
[----:B------:R-:W0:Y:S01]  /*2070*/  LDCU.64 UR12, c[0x0][0x3b8] ;  /* 0x00007700ff0c77ac */ /* 0x000e220008000a00 */
[----:B------:R-:W-:-:S04]  /*2080*/  USHF.L.U32 UR6, UR17, 0xc, URZ ;  /* 0x0000000c11067899 */ /* 0x000fc800080006ff */
        /* <DEDUP_REMOVED lines=10> */
[----:B0-----:R-:W-:Y:S02]  /*2130*/  ISETP.GE.AND P0, PT, R0, UR7, PT ;  /* 0x0000000700007c0c */ /* 0x001fe4000bf06270 */
[----:B------:R-:W-:-:S11]  /*2140*/  MOV R7, R0 ;  /* 0x0000000000077202 */ /* 0x000fd60000000f00 */
[----:B-1----:R-:W-:Y:S05]  /*2150*/  @P0 BRA `(.L_x_88) ;  /* 0x0000000000140947 */ /* 0x002fea0003800000 */
[----:B------:R-:W0:Y:S01]  /*2160*/  LDC.64 R2, c[0x0][0x380] ;  /* 0x0000e000ff027b82 */ /* 0x000e220000000a00 */
[----:B------:R-:W-:-:S04]  /*2170*/  VIADD R5, R0, UR6 ;  /* 0x0000000600057c36 */ /* 0x000fc80008000000 */
[----:B0-----:R-:W-:-:S05]  /*2180*/  IMAD.WIDE.U32 R2, R5, 0x4, R2 ;  /* 0x0000000405027825 */ /* 0x001fca00078e0002 */
[----:B------:R0:W5:Y:S01]  /*2190*/  LDG.E.CONSTANT R6, desc[UR14][R2.64] ;  /* 0x0000000e02067981 */ /* 0x000162000c1e9900 */
[----:B------:R-:W-:-:S07]  /*21a0*/  IADD3 R7, PT, PT, R0, 0x100, RZ ;  /* 0x0000010000077810 */ /* 0x000fce0007ffe0ff */
.L_x_88:
[----:B------:R-:W-:Y:S05]  /*21b0*/  BSYNC.RECONVERGENT B1 ;  /* 0x0000000000017941 */ /* 0x000fea0003800200 */
.L_x_87:
        /* <DEDUP_REMOVED lines=12> */
[----:B------:R-:W-:Y:S02]  /*2280*/  IADD3 R8, P1, PT, R7, UR6, RZ ;  /* 0x0000000607087c10 */ /* 0x000fe4000ff3e0ff */
[----:B------:R-:W-:Y:S02]  /*2290*/  LEA.HI R2, R2, 0x1, RZ, 0x18 ;  /* 0x0000000102027811 */ /* 0x000fe400078fc0ff */
[----:B------:R-:W-:Y:S02]  /*22a0*/  LEA R5, P2, R8, UR10, 0x2 ;  /* 0x0000000a08057c11 */ /* 0x000fe4000f8410ff */
[----:B------:R-:W-:Y:S02]  /*22b0*/  IADD3.X R3, PT, PT, RZ, RZ, RZ, P1, !PT ;  /* 0x000000ffff037210 */ /* 0x000fe40000ffe4ff */
[----:B------:R-:W-:-:S04]  /*22c0*/  LOP3.LUT R2, R2, 0x3, RZ, 0xc0, !PT ;  /* 0x0000000302027812 */ /* 0x000fc800078ec0ff */
[----:B------:R-:W-:Y:S02]  /*22d0*/  IADD3 R4, PT, PT, -R2, RZ, RZ ;  /* 0x000000ff02047210 */ /* 0x000fe40007ffe1ff */
[----:B0-----:R-:W-:-:S07]  /*22e0*/  LEA.HI.X R8, R8, UR4, R3, 0x2, P2 ;  /* 0x0000000408087c11 */ /* 0x001fce00090f1403 */
.L_x_93:
[----:B------:R-:W-:Y:S01]  /*22f0*/  MOV R3, R8 ;  /* 0x0000000800037202 */ /* 0x000fe20000000f00 */
[----:B------:R-:W-:-:S05]  /*2300*/  IMAD.MOV.U32 R2, RZ, RZ, R5 ;  /* 0x000000ffff027224 */ /* 0x000fca00078e0005 */
        /* <DEDUP_REMOVED lines=8> */
.L_x_92:
[----:B------:R-:W-:Y:S05]  /*2390*/  BSYNC.RECONVERGENT B2 ;  /* 0x0000000000027941 */ /* 0x000fea0003800200 */
.L_x_91:
[----:B------:R-:W-:Y:S05]  /*23a0*/  @!P0 BRA `(.L_x_90) ;  /* 0x0000000400bc8947 */ /* 0x000fea0003800000 */
[----:B------:R-:W-:Y:S01]  /*23b0*/  IADD3 R2, PT, PT, -R7, UR7, RZ ;  /* 0x0000000707027c10 */ /* 0x000fe2000fffe1ff */
[----:B------:R-:W-:Y:S01]  /*23c0*/  BSSY.RECONVERGENT B2, `(.L_x_94) ;  /* 0x000003d000027945 */ /* 0x000fe20003800200 */
[----:B------:R-:W-:Y:S02]  /*23d0*/  PLOP3.LUT P0, PT, PT, PT, PT, 0x80, 0x8 ;  /* 0x000000000008781c */ /* 0x000fe40003f0f070 */
[----:B------:R-:W-:-:S13]  /*23e0*/  ISETP.GT.AND P1, PT, R2, 0xc00, PT ;  /* 0x00000c000200780c */ /* 0x000fda0003f24270 */
[----:B------:R-:W-:Y:S05]  /*23f0*/  @!P1 BRA `(.L_x_95) ;  /* 0x0000000000e49947 */ /* 0x000fea0003800000 */
[----:B------:R-:W-:Y:S02]  /*2400*/  MOV R8, UR7 ;  /* 0x0000000700087c02 */ /* 0x000fe40008000f00 */
[----:B------:R-:W-:-:S03]  /*2410*/  PLOP3.LUT P0, PT, PT, PT, PT, 0x8, 0x80 ;  /* 0x000000000080781c */ /* 0x000fc60003f0e170 */
[----:B------:R-:W-:-:S10]  /*2420*/  VIADD R8, R8, 0xfffff400 ;  /* 0xfffff40008087836 */ /* 0x000fd40000000000 */
.L_x_96:
[----:B------:R-:W-:-:S04]  /*2430*/  IADD3 R2, P1, PT, R7, UR6, RZ ;  /* 0x0000000607027c10 */ /* 0x000fc8000ff3e0ff */
[----:B------:R-:W-:Y:S02]  /*2440*/  LEA.HI.X.SX32 R3, R7, RZ, 0x1, P1 ;  /* 0x000000ff07037211 */ /* 0x000fe400008f0eff */
[----:B------:R-:W-:-:S04]  /*2450*/  LEA R4, P1, R2, UR10, 0x2 ;  /* 0x0000000a02047c11 */ /* 0x000fc8000f8210ff */
[----:B------:R-:W-:Y:S02]  /*2460*/  LEA.HI.X R5, R2, UR5, R3, 0x2, P1 ;  /* 0x0000000502057c11 */ /* 0x000fe400088f1403 */
[----:B------:R-:W-:-:S03]  /*2470*/  IADD3 R2, PT, PT, R7, 0x400, RZ ;  /* 0x0000040007027810 */ /* 0x000fc60007ffe0ff */
        /* <DEDUP_REMOVED lines=49> */
.L_x_95:
[----:B------:R-:W-:Y:S05]  /*2790*/  BSYNC.RECONVERGENT B2 ;  /* 0x0000000000027941 */ /* 0x000fea0003800200 */
.L_x_94:
        /* <DEDUP_REMOVED lines=8> */
[----:B0-----:R-:W-:Y:S02]  /*2820*/  LEA.HI.X R3, R4, UR4, R3, 0x2, P0 ;  /* 0x0000000404037c11 */ /* 0x001fe400080f1403 */
        /* <DEDUP_REMOVED lines=13> */
[----:B------:R-:W-:Y:S01]  /*2900*/  PLOP3.LUT P0, PT, PT, PT, PT, 0x8, 0x80 ;  /* 0x000000000080781c */ /* 0x000fe20003f0e170 */
[----:B------:R-:W-:-:S02]  /*2910*/  VIADD R7, R7, 0x800 ;  /* 0x0000080007077836 */ /* 0x000fc40000000000 */
        /* <DEDUP_REMOVED lines=8> */
.L_x_98:
[----:B------:R-:W-:Y:S05]  /*29a0*/  BSYNC.RECONVERGENT B2 ;  /* 0x0000000000027941 */ /* 0x000fea0003800200 */
.L_x_97:
        /* <DEDUP_REMOVED lines=15> */
.L_x_90:
[----:B------:R-:W-:Y:S05]  /*2aa0*/  BSYNC.RECONVERGENT B1 ;  /* 0x0000000000017941 */ /* 0x000fea0003800200 */
.L_x_89:
        /* <DEDUP_REMOVED lines=27> */
[----:B--2---:R-:W0:Y:S04]  /*2c60*/  LDS R3, [UR4+0xc] ;  /* 0x00000c04ff037984 */ /* 0x004e280008000800 */
        /* <DEDUP_REMOVED lines=10> */
.L_x_99:
        /* <DEDUP_REMOVED lines=41> */
[----:B-1----:R-:W0:Y:S04]  /*2fa0*/  LDS R3, [UR4+0xc] ;  /* 0x00000c04ff037984 */ /* 0x002e280008000800 */
[----:B------:R-:W1:Y:S04]  /*2fb0*/  LDS.128 R4, [UR4+0x10] ;  /* 0x00001004ff047984 */ /* 0x000e680008000c00 */
[----:B------:R-:W2:Y:S01]  /*2fc0*/  LDS.64 R8, [UR4+0x20] ;  /* 0x00002004ff087984 */ /* 0x000ea20008000a00 */
        /* <DEDUP_REMOVED lines=12> */
.L_x_86:
[----:B------:R-:W0:Y:S01]  /*3090*/  S2R R0, SR_TID.X ;  /* 0x0000000000007919 */ /* 0x000e220000002100 */
[----:B------:R-:W1:Y:S01]  /*30a0*/  LDC.64 R2, c[0x0][0x380] ;  /* 0x0000e000ff027b82 */ /* 0x000e620000000a00 */
[----:B0-----:R-:W-:-:S05]  /*30b0*/  IADD3 R5, PT, PT, R0, UR6, RZ ;  /* 0x0000000600057c10 */ /* 0x001fca000fffe0ff */
[----:B-1----:R-:W-:-:S05]  /*30c0*/  IMAD.WIDE.U32 R2, R5, 0x4, R2 ;  /* 0x0000000405027825 */ /* 0x002fca00078e0002 */
        /* <DEDUP_REMOVED lines=16> */
[----:B------:R-:W-:-:S02]  /*31d0*/  USHF.R.S32.HI UR7, URZ, 0x1f, UR5 ;  /* 0x0000001fff077899 */ /* 0x000fc40008011405 */
[----:B------:R-:W-:-:S04]  /*31e0*/  UISETP.GE.U32.AND UP0, UPT, UR4, UR5, UPT ;  /* 0x000000050400728c */ /* 0x000fc8000bf06070 */
[----:B------:R-:W-:Y:S01]  /*31f0*/  UISETP.GE.U32.AND.EX UP0, UPT, UR8, UR7, UPT, UP0 ;  /* 0x000000070800728c */ /* 0x000fe2000bf06100 */
        /* <DEDUP_REMOVED lines=21> */
[----:B------:R-:W-:Y:S01]  /*3350*/  UIADD3.X UR21, UPT, UPT, UR13, -0x1, URZ, UP1, !UPT ;  /* 0xffffffff0d157890 */ /* 0x000fe20008ffe4ff */
[----:B------:R-:W-:Y:S01]  /*3360*/  LEA R0, P1, R3, UR10, 0x2 ;  /* 0x0000000a03007c11 */ /* 0x000fe2000f8210ff */
[----:B------:R-:W-:-:S02]  /*3370*/  UISETP.GT.U32.AND UP0, UPT, UR6, UR20, UPT ;  /* 0x000000140600728c */ /* 0x000fc4000bf04070 */
[----:B------:R-:W-:Y:S01]  /*3380*/  IMAD.X R4, RZ, RZ, UR7, P0 ;  /* 0x00000007ff047e24 */ /* 0x000fe200080e06ff */
[----:B------:R-:W-:Y:S01]  /*3390*/  UMOV UR4, URZ ;  /* 0x000000ff00047c82 */ /* 0x000fe20008000000 */
[----:B------:R-:W-:Y:S01]  /*33a0*/  UISETP.GT.U32.AND.EX UP0, UPT, UR7, UR21, UPT, UP0 ;  /* 0x000000150700728c */ /* 0x000fe2000bf04100 */
[----:B------:R-:W-:Y:S01]  /*33b0*/  UMOV UR8, UR6 ;  /* 0x0000000600087c82 */ /* 0x000fe20008000000 */
[----:B------:R-:W-:Y:S01]  /*33c0*/  UMOV UR9, UR7 ;  /* 0x0000000700097c82 */ /* 0x000fe20008000000 */
[----:B0-----:R-:W-:-:S06]  /*33d0*/  LEA.HI.X R3, R3, UR11, R4, 0x2, P1 ;  /* 0x0000000b03037c11 */ /* 0x001fcc00088f1404 */
[----:B------:R-:W-:Y:S05]  /*33e0*/  BRA.U UP0, `(.L_x_101) ;  /* 0x0000000100ec7547 */ /* 0x000fea000b800000 */
[----:B------:R-:W0:Y:S01]  /*33f0*/  LDCU.64 UR10, c[0x0][0x380] ;  /* 0x00007000ff0a77ac */ /* 0x000e220008000a00 */
[----:B------:R-:W1:Y:S01]  /*3400*/  LDCU.64 UR12, c[0x0][0x3b8] ;  /* 0x00007700ff0c77ac */ /* 0x000e620008000a00 */
[----:B------:R-:W-:Y:S01]  /*3410*/  NOP ;  /* 0x0000000000007918 */ /* 0x000fe20000000000 */
.L_x_102:
[----:B------:R-:W2:Y:S02]  /*3420*/  S2R R5, SR_TID.X ;  /* 0x0000000000057919 */ /* 0x000ea40000002100 */
[----:B--2---:R-:W-:-:S04]  /*3430*/  IADD3 R5, P0, PT, R5, UR6, RZ ;  /* 0x0000000605057c10 */ /* 0x004fc8000ff1e0ff */
[----:B------:R-:W-:Y:S02]  /*3440*/  IADD3.X R6, PT, PT, RZ, UR7, RZ, P0, !PT ;  /* 0x00000007ff067c10 */ /* 0x000fe400087fe4ff */
[----:B0-----:R-:W-:-:S04]  /*3450*/  LEA R4, P0, R5, UR10, 0x2 ;  /* 0x0000000a05047c11 */ /* 0x001fc8000f8010ff */
[----:B------:R-:W-:-:S05]  /*3460*/  LEA.HI.X R5, R5, UR11, R6, 0x2, P0 ;  /* 0x0000000b05057c11 */ /* 0x000fca00080f1406 */
        /* <DEDUP_REMOVED lines=16> */
[----:B-1----:R-:W-:-:S02]  /*3570*/  UIADD3 UR18, UP0, UPT, -UR6, UR12, URZ ;  /* 0x0000000c06127290 */ /* 0x002fc4000ff1e1ff */
[----:B------:R-:W-:Y:S02]  /*3580*/  USHF.R.S32.HI UR16, URZ, 0x1f, UR5 ;  /* 0x0000001fff107899 */ /* 0x000fe40008011405 */
[----:B------:R-:W-:Y:S02]  /*3590*/  UIADD3.X UR19, UPT, UPT, ~UR7, UR13, URZ, UP0, !UPT ;  /* 0x0000000d07137290 */ /* 0x000fe400087fe5ff */
[----:B------:R-:W-:Y:S02]  /*35a0*/  UISETP.GE.U32.AND UP0, UPT, UR18, UR5, UPT ;  /* 0x000000051200728c */ /* 0x000fe4000bf06070 */
[----:B------:R-:W-:Y:S02]  /*35b0*/  UIADD3 UR8, UP1, UPT, UR5, UR8, URZ ;  /* 0x0000000805087290 */ /* 0x000fe4000ff3e0ff */
[----:B0-----:R-:W-:Y:S01]  /*35c0*/  MOV R5, UR5 ;  /* 0x0000000500057c02 */ /* 0x001fe20008000f00 */
[----:B------:R-:W-:Y:S02]  /*35d0*/  UISETP.GE.U32.AND.EX UP0, UPT, UR19, UR16, UPT, UP0 ;  /* 0x000000101300728c */ /* 0x000fe4000bf06100 */
[----:B------:R-:W-:Y:S01]  /*35e0*/  MOV R4, UR16 ;  /* 0x0000001000047c02 */ /* 0x000fe20008000f00 */
[----:B------:R-:W-:Y:S01]  /*35f0*/  UIADD3.X UR9, UPT, UPT, UR16, UR9, URZ, UP1, !UPT ;  /* 0x0000000910097290 */ /* 0x000fe20008ffe4ff */
[----:B------:R-:W-:Y:S01]  /*3600*/  LEA R0, P0, R5, R0, 0x2 ;  /* 0x0000000005007211 */ /* 0x000fe200078010ff */
[----:B--2---:R-:W-:Y:S01]  /*3610*/  FADD R9, R9, R2 ;  /* 0x0000000209097221 */ /* 0x004fe20000000000 */
[----:B------:R-:W-:-:S05]  /*3620*/  IMAD.U32 R2, RZ, RZ, UR5 ;  /* 0x00000005ff027e24 */ /* 0x000fca000f8e00ff */
[----:B------:R-:W-:Y:S01]  /*3630*/  LEA.HI.X R3, R2, R3, R4, 0x2, P0 ;  /* 0x0000000302037211 */ /* 0x000fe200000f1404 */
        /* <DEDUP_REMOVED lines=13> */
[----:B------:R-:W-:-:S04]  /*3710*/  FADD R9, R9, R16 ;  /* 0x0000001009097221 */ /* 0x000fc80000000000 */
[----:B------:R-:W-:Y:S01]  /*3720*/  FADD R2, R8, R9 ;  /* 0x0000000908027221 */ /* 0x000fe20000000000 */
[----:B------:R-:W-:Y:S06]  /*3730*/  BRA.U !UP0, `(.L_x_100) ;  /* 0x0000000908107547 */ /* 0x000fec000b800000 */
[----:B------:R-:W-:Y:S02]  /*3740*/  UIADD3 UR6, UP0, UPT, UR5, UR6, URZ ;  /* 0x0000000605067290 */ /* 0x000fe4000ff1e0ff */
[----:B------:R-:W-:Y:S02]  /*3750*/  UIADD3 UR4, UPT, UPT, UR4, 0x1, URZ ;  /* 0x0000000104047890 */ /* 0x000fe4000fffe0ff */
[----:B------:R-:W-:Y:S02]  /*3760*/  UIADD3.X UR7, UPT, UPT, UR16, UR7, URZ, UP0, !UPT ;  /* 0x0000000710077290 */ /* 0x000fe400087fe4ff */
[----:B------:R-:W-:-:S04]  /*3770*/  UISETP.GT.U32.AND UP0, UPT, UR6, UR20, UPT ;  /* 0x000000140600728c */ /* 0x000fc8000bf04070 */
[----:B------:R-:W-:-:S09]  /*3780*/  UISETP.GT.U32.AND.EX UP0, UPT, UR7, UR21, UPT, UP0 ;  /* 0x000000150700728c */ /* 0x000fd2000bf04100 */
[----:B------:R-:W-:Y:S05]  /*3790*/  BRA.U !UP0, `(.L_x_102) ;  /* 0xfffffffd08207547 */ /* 0x000fea000b83ffff */
.L_x_101:
[----:B------:R-:W-:-:S04]  /*37a0*/  UISETP.GE.U32.AND UP0, UPT, UR6, UR12, UPT ;  /* 0x0000000c0600728c */ /* 0x000fc8000bf06070 */
[----:B------:R-:W-:-:S09]  /*37b0*/  UISETP.GE.U32.AND.EX UP0, UPT, UR7, UR13, UPT, UP0 ;  /* 0x0000000d0700728c */ /* 0x000fd2000bf06100 */
[----:B------:R-:W-:Y:S05]  /*37c0*/  BRA.U UP0, `(.L_x_100) ;  /* 0x0000000500ec7547 */ /* 0x000fea000b800000 */
[----:B------:R-:W0:Y:S01]  /*37d0*/  S2R R8, SR_TID.X ;  /* 0x0000000000087919 */ /* 0x000e220000002100 */
[----:B------:R-:W-:Y:S01]  /*37e0*/  UIADD3 UR6, UPT, UPT, -UR6, UR12, URZ ;  /* 0x0000000c06067290 */ /* 0x000fe2000fffe1ff */
[----:B------:R-:W-:Y:S05]  /*37f0*/  BSSY.RECONVERGENT B1, `(.L_x_100) ;  /* 0x0000078000017945 */ /* 0x000fea0003800200 */
[----:B0-----:R-:W-:-:S13]  /*3800*/  ISETP.GE.AND P0, PT, R8, UR6, PT ;  /* 0x0000000608007c0c */ /* 0x001fda000bf06270 */
[----:B------:R-:W-:Y:S05]  /*3810*/  @P0 BRA `(.L_x_103) ;  /* 0x0000000400d40947 */ /* 0x000fea0003800000 */
[----:B------:R-:W0:Y:S01]  /*3820*/  LDC R6, c[0x0][0x3c0] ;  /* 0x0000f000ff067b82 */ /* 0x000e220000000800 */
[----:B------:R-:W-:Y:S01]  /*3830*/  USHF.L.U32 UR7, UR17, 0xc, URZ ;  /* 0x0000000c11077899 */ /* 0x000fe200080006ff */
[----:B------:R-:W-:Y:S01]  /*3840*/  LOP3.LUT R4, RZ, R8, RZ, 0x33, !PT ;  /* 0x00000008ff047212 */ /* 0x000fe200078e33ff */
[----:B------:R-:W-:Y:S03]  /*3850*/  BSSY.RECONVERGENT B2, `(.L_x_104) ;  /* 0x0000019000027945 */ /* 0x000fe60003800200 */
[----:B------:R-:W-:Y:S01]  /*3860*/  IADD3 R5, PT, PT, R4, UR12, RZ ;  /* 0x0000000c04057c10 */ /* 0x000fe2000fffe0ff */
[----:B------:R-:W-:-:S05]  /*3870*/  IMAD.U32 R4, RZ, RZ, UR7 ;  /* 0x00000007ff047e24 */ /* 0x000fca000f8e00ff */
[C---:B------:R-:W-:Y:S01]  /*3880*/  IADD3 R7, PT, PT, R5.reuse, -UR5, -R4 ;  /* 0x8000000505077c10 */ /* 0x040fe2000fffe804 */
[----:B0-----:R-:W-:Y:S01]  /*3890*/  IMAD R4, R6, UR4, RZ ;  /* 0x0000000406047c24 */ /* 0x001fe2000f8e02ff */
[C---:B------:R-:W-:Y:S02]  /*38a0*/  LOP3.LUT R6, R5.reuse, 0x300, RZ, 0xc0, !PT ;  /* 0x0000030005067812 */ /* 0x040fe400078ec0ff */
[----:B------:R-:W-:Y:S01]  /*38b0*/  LEA.HI R5, R5, 0x1, RZ, 0x18 ;  /* 0x0000000105057811 */ /* 0x000fe200078fc0ff */
[----:B------:R-:W-:Y:S01]  /*38c0*/  IMAD R4, R4, -0x1000, R7 ;  /* 0xfffff00004047824 */ /* 0x000fe200078e0207 */
[----:B------:R-:W-:Y:S02]  /*38d0*/  ISETP.NE.AND P0, PT, R6, 0x300, PT ;  /* 0x000003000600780c */ /* 0x000fe40003f05270 */
[----:B------:R-:W-:Y:S02]  /*38e0*/  MOV R6, R8 ;  /* 0x0000000800067202 */ /* 0x000fe40000000f00 */
[----:B------:R-:W-:-:S09]  /*38f0*/  ISETP.GE.U32.AND P1, PT, R4, 0x300, PT ;  /* 0x000003000400780c */ /* 0x000fd20003f26070 */
[----:B------:R-:W-:Y:S05]  /*3900*/  @!P0 BRA `(.L_x_105) ;  /* 0x0000000000348947 */ /* 0x000fea0003800000 */
[----:B------:R-:W-:Y:S02]  /*3910*/  LOP3.LUT R5, R5, 0x3, RZ, 0xc0, !PT ;  /* 0x0000000305057812 */ /* 0x000fe400078ec0ff */
[----:B------:R-:W-:-:S03]  /*3920*/  MOV R6, R8 ;  /* 0x0000000800067202 */ /* 0x000fc60000000f00 */
[----:B------:R-:W-:-:S07]  /*3930*/  IMAD.MOV R7, RZ, RZ, -R5 ;  /* 0x000000ffff077224 */ /* 0x000fce00078e0a05 */
.L_x_106:
[----:B------:R-:W-:Y:S02]  /*3940*/  MOV R5, R3 ;  /* 0x0000000300057202 */ /* 0x000fe40000000f00 */
[----:B------:R-:W-:-:S05]  /*3950*/  MOV R4, R0 ;  /* 0x0000000000047202 */ /* 0x000fca0000000f00 */
[----:B------:R-:W2:Y:S01]  /*3960*/  LDG.E.CONSTANT R5, desc[UR14][R4.64] ;  /* 0x0000000e04057981 */ /* 0x000ea2000c1e9900 */
[----:B------:R-:W-:Y:S01]  /*3970*/  VIADD R7, R7, 0x1 ;  /* 0x0000000107077836 */ /* 0x000fe20000000000 */
[----:B------:R-:W-:Y:S02]  /*3980*/  IADD3 R0, P2, PT, R0, 0x400, RZ ;  /* 0x0000040000007810 */ /* 0x000fe40007f5e0ff */
[----:B------:R-:W-:Y:S02]  /*3990*/  IADD3 R6, PT, PT, R6, 0x100, RZ ;  /* 0x0000010006067810 */ /* 0x000fe40007ffe0ff */
[----:B------:R-:W-:Y:S02]  /*39a0*/  ISETP.NE.AND P0, PT, R7, RZ, PT ;  /* 0x000000ff0700720c */ /* 0x000fe40003f05270 */
[----:B------:R-:W-:Y:S01]  /*39b0*/  IADD3.X R3, PT, PT, RZ, R3, RZ, P2, !PT ;  /* 0x00000003ff037210 */ /* 0x000fe200017fe4ff */
[----:B--2---:R-:W-:-:S10]  /*39c0*/  FADD R2, R5, R2 ;  /* 0x0000000205027221 */ /* 0x004fd40000000000 */
[----:B------:R-:W-:Y:S05]  /*39d0*/  @P0 BRA `(.L_x_106) ;  /* 0xfffffffc00d80947 */ /* 0x000fea000383ffff */
.L_x_105:
[----:B------:R-:W-:Y:S05]  /*39e0*/  BSYNC.RECONVERGENT B2 ;  /* 0x0000000000027941 */ /* 0x000fea0003800200 */
.L_x_104:
[----:B------:R-:W-:Y:S05]  /*39f0*/  @!P1 BRA `(.L_x_103) ;  /* 0x00000004005c9947 */ /* 0x000fea0003800000 */
[C---:B------:R-:W-:Y:S01]  /*3a00*/  IADD3 R5, PT, PT, -R6.reuse, UR6, RZ ;  /* 0x0000000606057c10 */ /* 0x040fe2000fffe1ff */
        /* <DEDUP_REMOVED lines=8> */
[----:B------:R-:W-:Y:S02]  /*3a90*/  MOV R7, UR6 ;  /* 0x0000000600077c02 */ /* 0x000fe40008000f00 */
[----:B------:R-:W-:Y:S02]  /*3aa0*/  PLOP3.LUT P0, PT, PT, PT, PT, 0x8, 0x80 ;  /* 0x000000000080781c */ /* 0x000fe40003f0e170 */
[----:B------:R-:W-:-:S11]  /*3ab0*/  IADD3 R7, PT, PT, R7, -0xc00, RZ ;  /* 0xfffff40007077810 */ /* 0x000fd60007ffe0ff */
.L_x_109:
        /* <DEDUP_REMOVED lines=16> */
[----:B------:R-:W-:-:S05]  /*3bc0*/  VIADD R6, R6, 0x1000 ;  /* 0x0000100006067836 */ /* 0x000fca0000000000 */
[----:B------:R-:W-:Y:S02]  /*3bd0*/  ISETP.GE.AND P1, PT, R6, R7, PT ;  /* 0x000000070600720c */ /* 0x000fe40003f26270 */
[----:B0-----:R-:W-:-:S04]  /*3be0*/  IADD3 R4, P2, PT, R4, 0x4000, RZ ;  /* 0x0000400004047810 */ /* 0x001fc80007f5e0ff */
[----:B------:R-:W-:Y:S01]  /*3bf0*/  IADD3.X R5, PT, PT, RZ, R5, RZ, P2, !PT ;  /* 0x00000005ff057210 */ /* 0x000fe200017fe4ff */
        /* <DEDUP_REMOVED lines=17> */
.L_x_108:
[----:B------:R-:W-:Y:S05]  /*3d10*/  BSYNC.RECONVERGENT B2 ;  /* 0x0000000000027941 */ /* 0x000fea0003800200 */
.L_x_107:
[----:B------:R-:W-:Y:S01]  /*3d20*/  IADD3 R0, PT, PT, -R6, UR6, RZ ;  /* 0x0000000606007c10 */ /* 0x000fe2000fffe1ff */
        /* <DEDUP_REMOVED lines=11> */
[----:B------:R-:W-:Y:S01]  /*3de0*/  PLOP3.LUT P0, PT, PT, PT, PT, 0x8, 0x80 ;  /* 0x000000000080781c */ /* 0x000fe20003f0e170 */
[----:B------:R-:W-:-:S02]  /*3df0*/  VIADD R6, R6, 0x800 ;  /* 0x0000080006067836 */ /* 0x000fc40000000000 */
[----:B--2---:R-:W-:-:S04]  /*3e00*/  FADD R3, R2, R3 ;  /* 0x0000000302037221 */ /* 0x004fc80000000000 */
[----:B---3--:R-:W-:Y:S01]  /*3e10*/  FADD R0, R3, R0 ;  /* 0x0000000003007221 */ /* 0x008fe20000000000 */
[----:B------:R-:W-:-:S03]  /*3e20*/  IADD3 R3, P1, PT, R4, 0x2000, RZ ;  /* 0x0000200004037810 */ /* 0x000fc60007f3e0ff */
[----:B----4-:R-:W-:Y:S01]  /*3e30*/  FADD R0, R0, R7 ;  /* 0x0000000700007221 */ /* 0x010fe20000000000 */
[----:B------:R-:W-:Y:S02]  /*3e40*/  IADD3.X R8, PT, PT, RZ, R5, RZ, P1, !PT ;  /* 0x00000005ff087210 */ /* 0x000fe40000ffe4ff */
[----:B0-----:R-:W-:Y:S01]  /*3e50*/  MOV R4, R3 ;  /* 0x0000000300047202 */ /* 0x001fe20000000f00 */
[----:B-----5:R-:W-:Y:S01]  /*3e60*/  FADD R0, R0, R9 ;  /* 0x0000000900007221 */ /* 0x020fe20000000000 */
[----:B------:R-:W-:-:S03]  /*3e70*/  MOV R5, R8 ;  /* 0x0000000800057202 */ /* 0x000fc60000000f00 */
[----:B------:R-:W-:-:S04]  /*3e80*/  FADD R0, R0, R11 ;  /* 0x0000000b00007221 */ /* 0x000fc80000000000 */
[----:B------:R-:W-:-:S04]  /*3e90*/  FADD R0, R0, R13 ;  /* 0x0000000d00007221 */ /* 0x000fc80000000000 */
[----:B------:R-:W-:-:S04]  /*3ea0*/  FADD R0, R0, R15 ;  /* 0x0000000f00007221 */ /* 0x000fc80000000000 */
[----:B------:R-:W-:-:S07]  /*3eb0*/  FADD R2, R0, R17 ;  /* 0x0000001100027221 */ /* 0x000fce0000000000 */
.L_x_111:
[----:B------:R-:W-:Y:S05]  /*3ec0*/  BSYNC.RECONVERGENT B2 ;  /* 0x0000000000027941 */ /* 0x000fea0003800200 */
.L_x_110:
[----:B------:R-:W-:-:S13]  /*3ed0*/  ISETP.LT.OR P0, PT, R6, UR6, P0 ;  /* 0x0000000606007c0c */ /* 0x000fda0008701670 */
        /* <DEDUP_REMOVED lines=9> */
.L_x_103:
[----:B------:R-:W-:Y:S05]  /*3f70*/  BSYNC.RECONVERGENT B1 ;  /* 0x0000000000017941 */ /* 0x000fea0003800200 */
.L_x_100:
[----:B------:R-:W0:Y:S01]  /*3f80*/  SHFL.DOWN P0, R3, R2, 0x1, 0x1f ;  /* 0x08201f0002037f89 */ /* 0x000e220000000000 */
[----:B------:R-:W1:Y:S01]  /*3f90*/  S2R R6, SR_LANEID ;  /* 0x0000000000067919 */ /* 0x000e620000000000 */
[----:B------:R-:W2:Y:S01]  /*3fa0*/  S2R R8, SR_TID.X ;  /* 0x0000000000087919 */ /* 0x000ea20000002100 */
[----:B0-----:R-:W-:-:S05]  /*3fb0*/  @P0 FADD R3, R3, R2 ;  /* 0x0000000203030221 */ /* 0x001fca0000000000 */
[----:B------:R-:W0:Y:S01]  /*3fc0*/  SHFL.DOWN P0, R0, R3, 0x2, 0x1f ;  /* 0x08401f0003007f89 */ /* 0x000e220000000000 */
[----:B-1----:R-:W-:-:S13]  /*3fd0*/  ISETP.NE.AND P1, PT, R6, RZ, PT ;  /* 0x000000ff0600720c */ /* 0x002fda0003f25270 */
[----:B------:R-:W1:Y:S01]  /*3fe0*/  @!P1 S2R R7, SR_CgaCtaId ;  /* 0x0000000000079919 */ /* 0x000e620000008800 */
[----:B------:R-:W-:Y:S01]  /*3ff0*/  @!P1 MOV R6, 0x400 ;  /* 0x0000040000069802 */ /* 0x000fe20000000f00 */
[----:B0-----:R-:W-:Y:S01]  /*4000*/  @P0 FADD R0, R3, R0 ;  /* 0x0000000003000221 */ /* 0x001fe20000000000 */
[----:B--2---:R-:W-:-:S04]  /*4010*/  @!P1 SHF.R.U32.HI R3, RZ, 0x3, R8 ;  /* 0x00000003ff039819 */ /* 0x004fc80000011608 */
        /* <DEDUP_REMOVED lines=26> */
.L_x_73:
[----:B------:R-:W-:Y:S05]  /*41c0*/  BSYNC.RECONVERGENT B0 ;  /* 0x0000000000007941 */ /* 0x000fea0003800200 */
.L_x_57:
[----:B------:R-:W-:Y:S05]  /*41d0*/  @P0 EXIT ;  /* 0x000000000000094d */ /* 0x000fea0003800000 */
[----:B------:R-:W5:Y:S02]  /*41e0*/  LDCU.64 UR4, c[0x0][0x388] ;  /* 0x00007100ff0477ac */ /* 0x000f640008000a00 */
[----:B-----5:R-:W-:-:S06]  /*41f0*/  UIMAD.WIDE.U32 UR4, UR17, 0x4, UR4 ;  /* 0x00000004110478a5 */ /* 0x020fcc000f8e0004 */
[----:B------:R-:W-:Y:S02]  /*4200*/  MOV R4, UR4 ;  /* 0x0000000400047c02 */ /* 0x000fe40008000f00 */
[----:B------:R-:W-:-:S05]  /*4210*/  MOV R5, UR5 ;  /* 0x0000000500057c02 */ /* 0x000fca0008000f00 */
[----:B------:R-:W-:Y:S01]  /*4220*/  STG.E desc[UR14][R4.64], R2 ;  /* 0x0000000204007986 */ /* 0x000fe2000c10190e */
[----:B------:R-:W-:Y:S05]  /*4230*/  EXIT ;  /* 0x000000000000794d */ /* 0x000fea0003800000 */
.L_x_112:
        /* <DEDUP_REMOVED lines=12> */
.L_x_350:


//--------------------- .text._ZN3cub18CUB_300001_SM_10006detail6reduce28DeviceReduceSingleTileKernelINS2_10policy_hubIfyN4cuda3std3__44plusIvEEE10Policy1000EPfSC_yS9_ffNS7_10__identityEEEvT0_T1_T2_T3_T4_T6_ --------------------------
	.section	.text._ZN3cub18CUB_300001_SM_10006detail6reduce28DeviceReduceSingleTileKernelINS2_10policy_hubIfyN4cuda3std3__44plusIvEEE10Policy1000EPfSC_yS9_ffNS7_10__identityEEEvT0_T1_T2_T3_T4_T6_,"ax",@progbits
	.align	128
        .global         _ZN3cub18CUB_300001_SM_10006detail6reduce28DeviceReduceSingleTileKernelINS2_10policy_hubIfyN4cuda3std3__44plusIvEEE10Policy1000EPfSC_yS9_ffNS7_10__identityEEEvT0_T1_T2_T3_T4_T6_
        .type           _ZN3cub18CUB_300001_SM_10006detail6reduce28DeviceReduceSingleTileKernelINS2_10policy_hubIfyN4cuda3std3__44plusIvEEE10Policy1000EPfSC_yS9_ffNS7_10__identityEEEvT0_T1_T2_T3_T4_T6_,@function
        .size           _ZN3cub18CUB_300001_SM_10006detail6reduce28DeviceReduceSingleTileKernelINS2_10policy_hubIfyN4cuda3std3__44plusIvEEE10Policy1000EPfSC_yS9_ffNS7_10__identityEEEvT0_T1_T2_T3_T4_T6_,(.L_x_351 - _ZN3cub18CUB_300001_SM_10006detail6reduce28DeviceReduceSingleTileKernelINS2_10policy_hubIfyN4cuda3std3__44plusIvEEE10Policy1000EPfSC_yS9_ffNS7_10__identityEEEvT0_T1_T2_T3_T4_T6_)
        .other          _ZN3cub18CUB_300001_SM_10006detail6reduce28DeviceReduceSingleTileKernelINS2_10policy_hubIfyN4cuda3std3__44plusIvEEE10Policy1000EPfSC_yS9_ffNS7_10__identityEEEvT0_T1_T2_T3_T4_T6_,@"STO_CUDA_ENTRY STV_DEFAULT"
_ZN3cub18CUB_300001_SM_10006detail6reduce28DeviceReduceSingleTileKernelINS2_10policy_hubIfyN4cuda3std3__44plusIvEEE10Policy1000EPfSC_yS9_ffNS7_10__identityEEEvT0_T1_T2_T3_T4_T6_:
.text._ZN3cub18CUB_300001_SM_10006detail6reduce28DeviceReduceSingleTileKernelINS2_10policy_hubIfyN4cuda3std3__44plusIvEEE10Policy1000EPfSC_yS9_ffNS7_10__identityEEEvT0_T1_T2_T3_T4_T6_:
[----:B------:R-:W-:Y:S01]  /*0000*/  LDC R1, c[0x0][0x37c] ;  /* 0x0000df00ff017b82 */ /* 0x000fe20000000800 */
[----:B------:R-:W0:Y:S01]  /*0010*/  LDCU.64 UR4, c[0x0][0x390] ;  /* 0x00007200ff0477ac */ /* 0x000e220008000a00 */
[----:B------:R-:W1:Y:S01]  /*0020*/  LDCU.64 UR6, c[0x0][0x358] ;  /* 0x00006b00ff0677ac */ /* 0x000e620008000a00 */
[----:B0-----:R-:W-:Y:S02]  /*0030*/  MOV R20, UR4 ;  /* 0x0000000400147c02 */ /* 0x001fe40008000f00 */
[----:B------:R-:W-:Y:S02]  /*0040*/  MOV R23, UR5 ;  /* 0x0000000500177c02 */ /* 0x000fe40008000f00 */
[----:B------:R-:W-:-:S04]  /*0050*/  ISETP.NE.U32.AND P0, PT, R20, RZ, PT ;  /* 0x000000ff1400720c */ /* 0x000fc80003f05070 */
[----:B------:R-:W-:-:S13]  /*0060*/  ISETP.NE.AND.EX P0, PT, R23, RZ, PT, P0 ;  /* 0x000000ff1700720c */ /* 0x000fda0003f05300 */
        /* <DEDUP_REMOVED lines=8> */
.L_x_113:
[----:B------:R-:W0:Y:S01]  /*00f0*/  LDCU UR4, c[0x0][0x380] ;  /* 0x00007000ff0477ac */ /* 0x000e220008000800 */
[----:B------:R-:W-:Y:S01]  /*0100*/  BSSY.RECONVERGENT B0, `(.L_x_114) ;  /* 0x00003a3000007945 */ /* 0x000fe20003800200 */
[----:B0-----:R-:W-:-:S09]  /*0110*/  ULOP3.LUT UP0, URZ, UR4, 0xf, URZ, 0xc0, !UPT ;  /* 0x0000000f04ff7892 */ /* 0x001fd2000f80c0ff */
[----:B------:R-:W-:Y:S05]  /*0120*/  BRA.U UP0, `(.L_x_115) ;  /* 0x0000001d00147547 */ /* 0x000fea000b800000 */
[----:B------:R-:W-:-:S04]  /*0130*/  ISETP.GT.U32.AND P0, PT, R20, 0xfff, PT ;  /* 0x00000fff1400780c */ /* 0x000fc80003f04070 */
[----:B------:R-:W-:-:S13]  /*0140*/  ISETP.GT.U32.AND.EX P0, PT, R23, RZ, PT, P0 ;  /* 0x000000ff1700720c */ /* 0x000fda0003f04100 */
[----:B------:R-:W-:Y:S05]  /*0150*/  @P0 BRA `(.L_x_116) ;  /* 0x0000000c00800947 */ /* 0x000fea0003800000 */
[----:B------:R-:W0:Y:S01]  /*0160*/  S2R R9, SR_TID.X ;  /* 0x0000000000097919 */ /* 0x000e220000002100 */
[----:B------:R-:W-:Y:S01]  /*0170*/  BSSY.RECONVERGENT B1, `(.L_x_117) ;  /* 0x0000009000017945 */ /* 0x000fe20003800200 */
[----:B------:R-:W-:Y:S01]  /*0180*/  HFMA2 R17, -RZ, RZ, 0, 0 ;  /* 0x00000000ff117431 */ /* 0x000fe200000001ff */
[----:B0-----:R-:W-:Y:S02]  /*0190*/  ISETP.GE.U32.AND P0, PT, R9, R20, PT ;  /* 0x000000140900720c */ /* 0x001fe40003f06070 */
[----:B------:R-:W-:-:S11]  /*01a0*/  MOV R11, R9 ;  /* 0x00000009000b7202 */ /* 0x000fd60000000f00 */
[----:B------:R-:W-:Y:S05]  /*01b0*/  @P0 BRA `(.L_x_118) ;  /* 0x0000000000100947 */ /* 0x000fea0003800000 */
[----:B------:R-:W0:Y:S02]  /*01c0*/  LDC.64 R2, c[0x0][0x380] ;  /* 0x0000e000ff027b82 */ /* 0x000e240000000a00 */
[----:B0-----:R-:W-:-:S05]  /*01d0*/  IMAD.WIDE.U32 R2, R9, 0x4, R2 ;  /* 0x0000000409027825 */ /* 0x001fca00078e0002 */
[----:B------:R0:W5:Y:S01]  /*01e0*/  LDG.E.CONSTANT R17, desc[UR6][R2.64] ;  /* 0x0000000602117981 */ /* 0x000162000c1e9900 */
[----:B------:R-:W-:-:S07]  /*01f0*/  IADD3 R11, PT, PT, R9, 0x100, RZ ;  /* 0x00000100090b7810 */ /* 0x000fce0007ffe0ff */
.L_x_118:
[----:B------:R-:W-:Y:S05]  /*0200*/  BSYNC.RECONVERGENT B1 ;  /* 0x0000000000017941 */ /* 0x000fea0003800200 */
.L_x_117:
[----:B------:R-:W-:Y:S01]  /*0210*/  ISETP.GE.U32.AND P0, PT, R11, R20, PT ;  /* 0x000000140b00720c */ /* 0x000fe20003f06070 */
        /* <DEDUP_REMOVED lines=13> */
[----:B0-----:R-:W-:-:S04]  /*02f0*/  IMAD.WIDE.U32 R2, R11, 0x4, R2 ;  /* 0x000000040b027825 */ /* 0x001fc800078e0002 */
[----:B------:R-:W-:-:S07]  /*0300*/  IMAD.MOV.U32 R4, RZ, RZ, R2 ;  /* 0x000000ffff047224 */ /* 0x000fce00078e0002 */
.L_x_123:
[----:B------:R-:W-:-:S06]  /*0310*/  MOV R2, R4 ;  /* 0x0000000400027202 */ /* 0x000fcc0000000f00 */
[----:B------:R0:W2:Y:S01]  /*0320*/  LDG.E.CONSTANT R2, desc[UR6][R2.64] ;  /* 0x0000000602027981 */ /* 0x0000a2000c1e9900 */
[----:B------:R-:W-:Y:S02]  /*0330*/  IADD3 R0, PT, PT, R0, 0x1, RZ ;  /* 0x0000000100007810 */ /* 0x000fe40007ffe0ff */
[----:B------:R-:W-:Y:S02]  /*0340*/  IADD3 R4, P2, PT, R4, 0x400, RZ ;  /* 0x0000040004047810 */ /* 0x000fe40007f5e0ff */
[----:B------:R-:W-:Y:S02]  /*0350*/  ISETP.NE.AND P0, PT, R0, RZ, PT ;  /* 0x000000ff0000720c */ /* 0x000fe40003f05270 */
[----:B------:R-:W-:Y:S02]  /*0360*/  IADD3 R11, PT, PT, R11, 0x100, RZ ;  /* 0x000001000b0b7810 */ /* 0x000fe40007ffe0ff */
[----:B0-----:R-:W-:Y:S01]  /*0370*/  IADD3.X R3, PT, PT, RZ, R3, RZ, P2, !PT ;  /* 0x00000003ff037210 */ /* 0x001fe200017fe4ff */
[----:B--2--5:R-:W-:-:S08]  /*0380*/  FADD R17, R2, R17 ;  /* 0x0000001102117221 */ /* 0x024fd00000000000 */
[----:B------:R-:W-:Y:S05]  /*0390*/  @P0 BRA `(.L_x_123) ;  /* 0xfffffffc00dc0947 */ /* 0x000fea000383ffff */
.L_x_122:
[----:B------:R-:W-:Y:S05]  /*03a0*/  BSYNC.RECONVERGENT B2 ;  /* 0x0000000000027941 */ /* 0x000fea0003800200 */
.L_x_121:
[----:B------:R-:W-:Y:S05]  /*03b0*/  @!P1 BRA `(.L_x_120) ;  /* 0x0000000400689947 */ /* 0x000fea0003800000 */
[----:B------:R-:W-:Y:S01]  /*03c0*/  IADD3 R0, PT, PT, -R11, R20, RZ ;  /* 0x000000140b007210 */ /* 0x000fe20007ffe1ff */
[----:B------:R-:W-:Y:S01]  /*03d0*/  BSSY.RECONVERGENT B2, `(.L_x_124) ;  /* 0x0000031000027945 */ /* 0x000fe20003800200 */
[----:B------:R-:W-:Y:S02]  /*03e0*/  PLOP3.LUT P0, PT, PT, PT, PT, 0x80, 0x8 ;  /* 0x000000000008781c */ /* 0x000fe40003f0f070 */
[----:B------:R-:W-:-:S13]  /*03f0*/  ISETP.GT.AND P1, PT, R0, 0xc00, PT ;  /* 0x00000c000000780c */ /* 0x000fda0003f24270 */
[----:B------:R-:W-:Y:S05]  /*0400*/  @!P1 BRA `(.L_x_125) ;  /* 0x0000000000b49947 */ /* 0x000fea0003800000 */
[----:B------:R-:W-:Y:S01]  /*0410*/  PLOP3.LUT P0, PT, PT, PT, PT, 0x8, 0x80 ;  /* 0x000000000080781c */ /* 0x000fe20003f0e170 */
[----:B------:R-:W-:-:S12]  /*0420*/  VIADD R0, R20, 0xfffff400 ;  /* 0xfffff40014007836 */ /* 0x000fd80000000000 */
.L_x_126:
        /* <DEDUP_REMOVED lines=43> */
.L_x_125:
[----:B------:R-:W-:Y:S05]  /*06e0*/  BSYNC.RECONVERGENT B2 ;  /* 0x0000000000027941 */ /* 0x000fea0003800200 */
.L_x_124:
        /* <DEDUP_REMOVED lines=26> */
.L_x_128:
[----:B------:R-:W-:Y:S05]  /*0890*/  BSYNC.RECONVERGENT B2 ;  /* 0x0000000000027941 */ /* 0x000fea0003800200 */
.L_x_127:
        /* <DEDUP_REMOVED lines=12> */
.L_x_120:
[----:B------:R-:W-:Y:S05]  /*0960*/  BSYNC.RECONVERGENT B1 ;  /* 0x0000000000017941 */ /* 0x000fea0003800200 */
.L_x_119:
[----:B------:R-:W-:-:S04]  /*0970*/  ISETP.GE.U32.AND P0, PT, R20, 0x100, PT ;  /* 0x000001001400780c */ /* 0x000fc80003f06070 */
[----:B------:R-:W-:-:S13]  /*0980*/  ISETP.GE.U32.AND.EX P0, PT, R23, RZ, PT, P0 ;  /* 0x000000ff1700720c */ /* 0x000fda0003f06100 */
[----:B------:R-:W-:Y:S05]  /*0990*/  @!P0 BRA `(.L_x_129) ;  /* 0x0000000000908947 */ /* 0x000fea0003800000 */
[----:B-----5:R-:W1:Y:S01]  /*09a0*/  SHFL.DOWN P0, R0, R17, 0x1, 0x1f ;  /* 0x08201f0011007f89 */ /* 0x020e620000000000 */
[----:B------:R-:W-:Y:S01]  /*09b0*/  ISETP.NE.AND P4, PT, R9, RZ, PT ;  /* 0x000000ff0900720c */ /* 0x000fe20003f85270 */
[----:B0-----:R-:W0:Y:S01]  /*09c0*/  S2R R2, SR_LANEID ;  /* 0x0000000000027919 */ /* 0x001e220000000000 */
[----:B-1----:R-:W-:-:S05]  /*09d0*/  @P0 FADD R0, R0, R17 ;  /* 0x0000001100000221 */ /* 0x002fca0000000000 */
[----:B------:R-:W1:Y:S01]  /*09e0*/  SHFL.DOWN P0, R3, R0, 0x2, 0x1f ;  /* 0x08401f0000037f89 */ /* 0x000e620000000000 */
[----:B0-----:R-:W-:-:S13]  /*09f0*/  ISETP.NE.AND P1, PT, R2, RZ, PT ;  /* 0x000000ff0200720c */ /* 0x001fda0003f25270 */
[----:B------:R-:W0:Y:S01]  /*0a00*/  @!P1 S2R R7, SR_CgaCtaId ;  /* 0x0000000000079919 */ /* 0x000e220000008800 */
[----:B------:R-:W-:Y:S01]  /*0a10*/  @!P1 MOV R6, 0x400 ;  /* 0x0000040000069802 */ /* 0x000fe20000000f00 */
[----:B-1----:R-:W-:Y:S01]  /*0a20*/  @P0 FADD R3, R0, R3 ;  /* 0x0000000300030221 */ /* 0x002fe20000000000 */
[----:B------:R-:W-:-:S04]  /*0a30*/  @!P1 SHF.R.U32.HI R0, RZ, 0x3, R9 ;  /* 0x00000003ff009819 */ /* 0x000fc80000011609 */
[----:B------:R-:W1:Y:S01]  /*0a40*/  SHFL.DOWN P0, R4, R3, 0x4, 0x1f ;  /* 0x08801f0003047f89 */ /* 0x000e620000000000 */
[----:B------:R-:W-:Y:S02]  /*0a50*/  @!P1 LOP3.LUT R0, R0, 0x7c, RZ, 0xc0, !PT ;  /* 0x0000007c00009812 */ /* 0x000fe400078ec0ff */
[----:B0-----:R-:W-:Y:S01]  /*0a60*/  @!P1 LEA R7, R7, R6, 0x18 ;  /* 0x0000000607079211 */ /* 0x001fe200078ec0ff */
[----:B-1----:R-:W-:-:S03]  /*0a70*/  @P0 FADD R4, R3, R4 ;  /* 0x0000000403040221 */ /* 0x002fc60000000000 */
[----:B------:R-:W-:Y:S02]  /*0a80*/  @!P1 IADD3 R7, PT, PT, R0, R7, RZ ;  /* 0x0000000700079210 */ /* 0x000fe40007ffe0ff */
[----:B------:R-:W0:Y:S02]  /*0a90*/  SHFL.DOWN P0, R5, R4, 0x8, 0x1f ;  /* 0x09001f0004057f89 */ /* 0x000e240000000000 */
[----:B0-----:R-:W-:-:S05]  /*0aa0*/  @P0 FADD R5, R4, R5 ;  /* 0x0000000504050221 */ /* 0x001fca0000000000 */
[----:B------:R-:W0:Y:S02]  /*0ab0*/  SHFL.DOWN P0, R2, R5, 0x10, 0x1f ;  /* 0x0a001f0005027f89 */ /* 0x000e240000000000 */
[----:B0-----:R-:W-:-:S05]  /*0ac0*/  @P0 FADD R2, R5, R2 ;  /* 0x0000000205020221 */ /* 0x001fca0000000000 */
[----:B------:R0:W-:Y:S01]  /*0ad0*/  @!P1 STS [R7+0x8], R2 ;  /* 0x0000080207009388 */ /* 0x0001e20000000800 */
[----:B------:R-:W-:Y:S06]  /*0ae0*/  BAR.SYNC.DEFER_BLOCKING 0x0 ;  /* 0x0000000000007b1d */ /* 0x000fec0000010000 */
        /* <DEDUP_REMOVED lines=15> */
.L_x_129:
[C---:B------:R-:W-:Y:S01]  /*0be0*/  LOP3.LUT R0, R9.reuse, 0x3e0, RZ, 0xc0, !PT ;  /* 0x000003e009007812 */ /* 0x040fe200078ec0ff */
[----:B0-----:R-:W0:Y:S01]  /*0bf0*/  S2R R2, SR_LANEID ;  /* 0x0000000000027919 */ /* 0x001e220000000000 */
[----:B------:R-:W-:Y:S02]  /*0c00*/  ISETP.NE.AND P4, PT, R9, RZ, PT ;  /* 0x000000ff0900720c */ /* 0x000fe40003f85270 */
[----:B------:R-:W-:Y:S02]  /*0c10*/  IADD3 R3, PT, PT, R0, 0x20, RZ ;  /* 0x0000002000037810 */ /* 0x000fe40007ffe0ff */
[----:B------:R-:W-:Y:S02]  /*0c20*/  LOP3.LUT R5, RZ, R0, RZ, 0x33, !PT ;  /* 0x00000000ff057212 */ /* 0x000fe400078e33ff */
[-C--:B------:R-:W-:Y:S02]  /*0c30*/  ISETP.GT.U32.AND P0, PT, R3, R20.reuse, PT ;  /* 0x000000140300720c */ /* 0x080fe40003f04070 */
[----:B------:R-:W-:-:S04]  /*0c40*/  IADD3 R5, PT, PT, R5, R20, RZ ;  /* 0x0000001405057210 */ /* 0x000fc80007ffe0ff */
[----:B------:R-:W-:-:S06]  /*0c50*/  SEL R0, R5, 0x1f, P0 ;  /* 0x0000001f05007807 */ /* 0x000fcc0000000000 */
[----:B-----5:R-:W1:Y:S01]  /*0c60*/  SHFL.DOWN P0, R3, R17, 0x1, R0 ;  /* 0x0820000011037989 */ /* 0x020e620000000000 */
[----:B0-----:R-:W-:Y:S01]  /*0c70*/  ISETP.NE.AND P1, PT, R2, RZ, PT ;  /* 0x000000ff0200720c */ /* 0x001fe20003f25270 */
[----:B-1----:R-:W-:-:S12]  /*0c80*/  @P0 FADD R3, R3, R17 ;  /* 0x0000001103030221 */ /* 0x002fd80000000000 */
[----:B------:R-:W0:Y:S01]  /*0c90*/  @!P1 S2R R11, SR_CgaCtaId ;  /* 0x00000000000b9919 */ /* 0x000e220000008800 */
[----:B------:R-:W-:Y:S01]  /*0ca0*/  @!P1 MOV R6, 0x400 ;  /* 0x0000040000069802 */ /* 0x000fe20000000f00 */
[----:B------:R-:W1:Y:S02]  /*0cb0*/  SHFL.DOWN P0, R4, R3, 0x2, R0 ;  /* 0x0840000003047989 */ /* 0x000e640000000000 */
[----:B-1----:R-:W-:Y:S01]  /*0cc0*/  @P0 FADD R4, R3, R4 ;  /* 0x0000000403040221 */ /* 0x002fe20000000000 */
[----:B------:R-:W-:Y:S02]  /*0cd0*/  @!P1 SHF.R.U32.HI R3, RZ, 0x3, R9 ;  /* 0x00000003ff039819 */ /* 0x000fe40000011609 */
[----:B0-----:R-:W-:Y:S02]  /*0ce0*/  @!P1 LEA R6, R11, R6, 0x18 ;  /* 0x000000060b069211 */ /* 0x001fe400078ec0ff */
[----:B------:R-:W0:Y:S01]  /*0cf0*/  SHFL.DOWN P0, R5, R4, 0x4, R0 ;  /* 0x0880000004057989 */ /* 0x000e220000000000 */
[----:B------:R-:W-:-:S04]  /*0d00*/  @!P1 LOP3.LUT R3, R3, 0x7c, RZ, 0xc0, !PT ;  /* 0x0000007c03039812 */ /* 0x000fc800078ec0ff */
[----:B------:R-:W-:Y:S01]  /*0d10*/  @!P1 IADD3 R3, PT, PT, R3, R6, RZ ;  /* 0x0000000603039210 */ /* 0x000fe20007ffe0ff */
[----:B0-----:R-:W-:-:S05]  /*0d20*/  @P0 FADD R5, R4, R5 ;  /* 0x0000000504050221 */ /* 0x001fca0000000000 */
[----:B------:R-:W0:Y:S02]  /*0d30*/  SHFL.DOWN P0, R7, R5, 0x8, R0 ;  /* 0x0900000005077989 */ /* 0x000e240000000000 */
[----:B0-----:R-:W-:-:S05]  /*0d40*/  @P0 FADD R7, R5, R7 ;  /* 0x0000000705070221 */ /* 0x001fca0000000000 */
[----:B------:R-:W0:Y:S02]  /*0d50*/  SHFL.DOWN P0, R2, R7, 0x10, R0 ;  /* 0x0a00000007027989 */ /* 0x000e240000000000 */
[----:B0-----:R-:W-:-:S05]  /*0d60*/  @P0 FADD R2, R7, R2 ;  /* 0x0000000207020221 */ /* 0x001fca0000000000 */
[----:B------:R4:W-:Y:S01]  /*0d70*/  @!P1 STS [R3+0x8], R2 ;  /* 0x0000080203009388 */ /* 0x0009e20000000800 */
[----:B------:R-:W-:Y:S06]  /*0d80*/  BAR.SYNC.DEFER_BLOCKING 0x0 ;  /* 0x0000000000007b1d */ /* 0x000fec0000010000 */
[----:B------:R-:W-:Y:S05]  /*0d90*/  @P4 BRA `(.L_x_130) ;  /* 0x0000002c00644947 */ /* 0x000fea0003800000 */
[----:B------:R-:W0:Y:S01]  /*0da0*/  S2UR UR5, SR_CgaCtaId ;  /* 0x00000000000579c3 */ /* 0x000e220000008800 */
[----:B------:R-:W-:Y:S01]  /*0db0*/  UMOV UR4, 0x400 ;  /* 0x0000040000047882 */ /* 0x000fe20000000000 */
[C---:B------:R-:W-:Y:S02]  /*0dc0*/  ISETP.GT.U32.AND P3, PT, R20.reuse, 0x20, PT ;  /* 0x000000201400780c */ /* 0x040fe40003f64070 */
[C---:B------:R-:W-:Y:S02]  /*0dd0*/  ISETP.GT.U32.AND P1, PT, R20.reuse, 0x40, PT ;  /* 0x000000401400780c */ /* 0x040fe40003f24070 */
[C---:B------:R-:W-:Y:S02]  /*0de0*/  ISETP.GT.U32.AND.EX P3, PT, R23.reuse, RZ, PT, P3 ;  /* 0x000000ff1700720c */ /* 0x040fe40003f64130 */
[----:B------:R-:W-:Y:S02]  /*0df0*/  ISETP.GT.U32.AND P0, PT, R20, 0x60, PT ;  /* 0x000000601400780c */ /* 0x000fe40003f04070 */
[----:B------:R-:W-:-:S02]  /*0e00*/  ISETP.GT.U32.AND.EX P1, PT, R23, RZ, PT, P1 ;  /* 0x000000ff1700720c */ /* 0x000fc40003f24110 */
[C---:B------:R-:W-:Y:S02]  /*0e10*/  ISETP.GT.U32.AND P2, PT, R20.reuse, 0x80, PT ;  /* 0x000000801400780c */ /* 0x040fe40003f44070 */
[C---:B------:R-:W-:Y:S02]  /*0e20*/  ISETP.GT.U32.AND.EX P0, PT, R23.reuse, RZ, PT, P0 ;  /* 0x000000ff1700720c */ /* 0x040fe40003f04100 */
[----:B------:R-:W-:Y:S02]  /*0e30*/  ISETP.GT.U32.AND P5, PT, R20, 0xa0, PT ;  /* 0x000000a01400780c */ /* 0x000fe40003fa4070 */
[C---:B------:R-:W-:Y:S02]  /*0e40*/  ISETP.GT.U32.AND.EX P2, PT, R23.reuse, RZ, PT, P2 ;  /* 0x000000ff1700720c */ /* 0x040fe40003f44120 */
[----:B------:R-:W-:Y:S01]  /*0e50*/  ISETP.GT.U32.AND.EX P5, PT, R23, RZ, PT, P5 ;  /* 0x000000ff1700720c */ /* 0x000fe20003fa4150 */
[----:B0-----:R-:W-:-:S09]  /*0e60*/  ULEA UR4, UR5, UR4, 0x18 ;  /* 0x0000000405047291 */ /* 0x001fd2000f8ec0ff */
[----:B----4-:R-:W0:Y:S04]  /*0e70*/  LDS R3, [UR4+0xc] ;  /* 0x00000c04ff037984 */ /* 0x010e280008000800 */
[----:B------:R-:W1:Y:S04]  /*0e80*/  LDS.128 R4, [UR4+0x10] ;  /* 0x00001004ff047984 */ /* 0x000e680008000c00 */
[----:B------:R-:W2:Y:S01]  /*0e90*/  LDS.64 R8, [UR4+0x20] ;  /* 0x00002004ff087984 */ /* 0x000ea20008000a00 */
[----:B0-----:R-:W-:Y:S01]  /*0ea0*/  @P3 FADD R2, R2, R3 ;  /* 0x0000000302023221 */ /* 0x001fe20000000000 */
[----:B------:R-:W-:-:S03]  /*0eb0*/  ISETP.GT.U32.AND P3, PT, R20, 0xc0, PT ;  /* 0x000000c01400780c */ /* 0x000fc60003f64070 */
[----:B-1----:R-:W-:Y:S01]  /*0ec0*/  @P1 FADD R2, R2, R4 ;  /* 0x0000000402021221 */ /* 0x002fe20000000000 */
[----:B------:R-:W-:Y:S02]  /*0ed0*/  ISETP.GT.U32.AND P1, PT, R20, 0xe0, PT ;  /* 0x000000e01400780c */ /* 0x000fe40003f24070 */
[C---:B------:R-:W-:Y:S01]  /*0ee0*/  ISETP.GT.U32.AND.EX P3, PT, R23.reuse, RZ, PT, P3 ;  /* 0x000000ff1700720c */ /* 0x040fe20003f64130 */
[----:B------:R-:W-:Y:S01]  /*0ef0*/  @P0 FADD R2, R2, R5 ;  /* 0x0000000502020221 */ /* 0x000fe20000000000 */
[----:B------:R-:W-:-:S03]  /*0f00*/  ISETP.GT.U32.AND.EX P1, PT, R23, RZ, PT, P1 ;  /* 0x000000ff1700720c */ /* 0x000fc60003f24110 */
[----:B------:R-:W-:-:S04]  /*0f10*/  @P2 FADD R2, R2, R6 ;  /* 0x0000000602022221 */ /* 0x000fc80000000000 */
[----:B------:R-:W-:-:S04]  /*0f20*/  @P5 FADD R2, R2, R7 ;  /* 0x0000000702025221 */ /* 0x000fc80000000000 */
[----:B--2---:R-:W-:-:S04]  /*0f30*/  @P3 FADD R2, R2, R8 ;  /* 0x0000000802023221 */ /* 0x004fc80000000000 */
[----:B------:R-:W-:Y:S01]  /*0f40*/  @P1 FADD R2, R2, R9 ;  /* 0x0000000902021221 */ /* 0x000fe20000000000 */
[----:B------:R-:W-:Y:S06]  /*0f50*/  BRA `(.L_x_130) ;  /* 0x0000002800f47947 */ /* 0x000fec0003800000 */
.L_x_116:
        /* <DEDUP_REMOVED lines=8> */
[----:B------:R-:W-:Y:S01]  /*0fe0*/  IADD3 R21, P1, PT, R20, -0x1000, RZ ;  /* 0xfffff00014157810 */ /* 0x000fe20007f3e0ff */
[----:B------:R-:W-:-:S02]  /*0ff0*/  HFMA2 R27, -RZ, RZ, 0, 0.00048828125 ;  /* 0x00001000ff1b7431 */ /* 0x000fc400000001ff */
[----:B------:R-:W-:Y:S01]  /*1000*/  IMAD.MOV.U32 R28, RZ, RZ, RZ ;  /* 0x000000ffff1c7224 */ /* 0x000fe200078e00ff */
[----:B------:R-:W-:Y:S02]  /*1010*/  ISETP.GE.U32.AND P0, PT, R21, 0x1000, PT ;  /* 0x000010001500780c */ /* 0x000fe40003f06070 */
[----:B------:R-:W-:-:S04]  /*1020*/  IADD3.X R26, PT, PT, R23, -0x1, RZ, P1, !PT ;  /* 0xffffffff171a7810 */ /* 0x000fc80000ffe4ff */
[----:B------:R-:W-:Y:S01]  /*1030*/  ISETP.GE.U32.AND.EX P0, PT, R26, RZ, PT, P0 ;  /* 0x000000ff1a00720c */ /* 0x000fe20003f06100 */
        /* <DEDUP_REMOVED lines=16> */
[----:B------:R-:W0:Y:S01]  /*1140*/  LDC.64 R22, c[0x0][0x390] ;  /* 0x0000e400ff167b82 */ /* 0x000e220000000a00 */
[----:B------:R-:W-:Y:S02]  /*1150*/  MOV R27, 0x1000 ;  /* 0x00001000001b7802 */ /* 0x000fe40000000f00 */
[----:B------:R-:W-:-:S07]  /*1160*/  MOV R28, RZ ;  /* 0x000000ff001c7202 */ /* 0x000fce0000000f00 */
.L_x_133:
[----:B------:R-:W-:-:S04]  /*1170*/  LEA R24, P0, R27, R2, 0x2 ;  /* 0x000000021b187211 */ /* 0x000fc800078010ff */
[----:B------:R-:W-:-:S05]  /*1180*/  LEA.HI.X R25, R27, R3, R28, 0x2, P0 ;  /* 0x000000031b197211 */ /* 0x000fca00000f141c */
[----:B------:R-:W2:Y:S04]  /*1190*/  LDG.E.128.CONSTANT R16, desc[UR6][R24.64+0x1000] ;  /* 0x0010000618107981 */ /* 0x000ea8000c1e9d00 */
[----:B------:R-:W3:Y:S04]  /*11a0*/  LDG.E.128.CONSTANT R4, desc[UR6][R24.64+0x2000] ;  /* 0x0020000618047981 */ /* 0x000ee8000c1e9d00 */
[----:B------:R-:W4:Y:S04]  /*11b0*/  LDG.E.128.CONSTANT R12, desc[UR6][R24.64] ;  /* 0x00000006180c7981 */ /* 0x000f28000c1e9d00 */
[----:B------:R-:W5:Y:S01]  /*11c0*/  LDG.E.128.CONSTANT R8, desc[UR6][R24.64+0x3000] ;  /* 0x0030000618087981 */ /* 0x000f62000c1e9d00 */
[----:B0-----:R-:W-:Y:S01]  /*11d0*/  MOV R20, R22 ;  /* 0x0000001600147202 */ /* 0x001fe20000000f00 */
[----:B--2---:R-:W-:Y:S01]  /*11e0*/  FADD R17, R17, R18 ;  /* 0x0000001211117221 */ /* 0x004fe20000000000 */
[----:B---3--:R-:W-:-:S02]  /*11f0*/  FADD R18, R19, R4 ;  /* 0x0000000413127221 */ /* 0x008fc40000000000 */
[----:B------:R-:W-:Y:S01]  /*1200*/  IADD3 R4, P1, PT, -R27, R20, RZ ;  /* 0x000000141b047210 */ /* 0x000fe20007f3e1ff */
[----:B------:R-:W-:-:S03]  /*1210*/  FADD R5, R5, R6 ;  /* 0x0000000605057221 */ /* 0x000fc60000000000 */
[----:B------:R-:W-:Y:S02]  /*1220*/  ISETP.GE.U32.AND P0, PT, R4, 0x1000, PT ;  /* 0x000010000400780c */ /* 0x000fe40003f06070 */
[----:B------:R-:W-:Y:S01]  /*1230*/  IADD3.X R4, PT, PT, ~R28, R23, RZ, P1, !PT ;  /* 0x000000171c047210 */ /* 0x000fe20000ffe5ff */
[----:B----4-:R-:W-:Y:S01]  /*1240*/  FADD R12, R12, R29 ;  /* 0x0000001d0c0c7221 */ /* 0x010fe20000000000 */
[----:B------:R-:W-:Y:S01]  /*1250*/  FADD R13, R13, R14 ;  /* 0x0000000e0d0d7221 */ /* 0x000fe20000000000 */
[----:B------:R-:W-:Y:S01]  /*1260*/  FADD R14, R15, R16 ;  /* 0x000000100f0e7221 */ /* 0x000fe20000000000 */
[----:B-----5:R-:W-:Y:S01]  /*1270*/  FADD R6, R7, R8 ;  /* 0x0000000807067221 */ /* 0x020fe20000000000 */
[----:B------:R-:W-:Y:S01]  /*1280*/  FADD R9, R9, R10 ;  /* 0x0000000a09097221 */ /* 0x000fe20000000000 */
[----:B------:R-:W-:Y:S01]  /*1290*/  ISETP.GE.U32.AND.EX P0, PT, R4, RZ, PT, P0 ;  /* 0x000000ff0400720c */ /* 0x000fe20003f06100 */
[----:B------:R-:W-:Y:S01]  /*12a0*/  FADD R12, R12, R13 ;  /* 0x0000000d0c0c7221 */ /* 0x000fe20000000000 */
[----:B------:R-:W-:Y:S01]  /*12b0*/  FADD R13, R14, R17 ;  /* 0x000000110e0d7221 */ /* 0x000fe20000000000 */
[----:B------:R-:W-:Y:S01]  /*12c0*/  FADD R5, R18, R5 ;  /* 0x0000000512057221 */ /* 0x000fe20000000000 */
[----:B------:R-:W-:-:S02]  /*12d0*/  FADD R6, R6, R9 ;  /* 0x0000000906067221 */ /* 0x000fc40000000000 */
[----:B------:R-:W-:Y:S02]  /*12e0*/  FADD R12, R12, R13 ;  /* 0x0000000d0c0c7221 */ /* 0x000fe40000000000 */
[----:B------:R-:W-:-:S04]  /*12f0*/  FADD R5, R5, R6 ;  /* 0x0000000605057221 */ /* 0x000fc80000000000 */
[----:B------:R-:W-:-:S04]  /*1300*/  FADD R5, R12, R5 ;  /* 0x000000050c057221 */ /* 0x000fc80000000000 */
[----:B------:R-:W-:Y:S01]  /*1310*/  FADD R29, R11, R5 ;  /* 0x000000050b1d7221 */ /* 0x000fe20000000000 */
[----:B------:R-:W-:Y:S06]  /*1320*/  @!P0 BRA `(.L_x_132) ;  /* 0x0000000800048947 */ /* 0x000fec0003800000 */
[----:B------:R-:W-:-:S04]  /*1330*/  IADD3 R27, P0, PT, R27, 0x1000, RZ ;  /* 0x000010001b1b7810 */ /* 0x000fc80007f1e0ff */
[----:B------:R-:W-:Y:S02]  /*1340*/  IADD3.X R28, PT, PT, RZ, R28, RZ, P0, !PT ;  /* 0x0000001cff1c7210 */ /* 0x000fe400007fe4ff */
[----:B------:R-:W-:-:S04]  /*1350*/  ISETP.GT.U32.AND P0, PT, R27, R21, PT ;  /* 0x000000151b00720c */ /* 0x000fc80003f04070 */
[----:B------:R-:W-:-:S13]  /*1360*/  ISETP.GT.U32.AND.EX P0, PT, R28, R26, PT, P0 ;  /* 0x0000001a1c00720c */ /* 0x000fda0003f04100 */
[----:B------:R-:W-:Y:S05]  /*1370*/  @!P0 BRA `(.L_x_133) ;  /* 0xfffffffc007c8947 */ /* 0x000fea000383ffff */
.L_x_131:
[----:B------:R-:W-:-:S04]  /*1380*/  ISETP.GE.U32.AND P0, PT, R27, R20, PT ;  /* 0x000000141b00720c */ /* 0x000fc80003f06070 */
[----:B------:R-:W-:-:S13]  /*1390*/  ISETP.GE.U32.AND.EX P0, PT, R28, R23, PT, P0 ;  /* 0x000000171c00720c */ /* 0x000fda0003f06100 */
[----:B------:R-:W-:Y:S05]  /*13a0*/  @P0 BRA `(.L_x_132) ;  /* 0x0000000400e40947 */ /* 0x000fea0003800000 */
[----:B------:R-:W-:Y:S01]  /*13b0*/  IADD3 R5, PT, PT, -R27, R20, RZ ;  /* 0x000000141b057210 */ /* 0x000fe20007ffe1ff */
[----:B------:R-:W-:Y:S03]  /*13c0*/  BSSY.RECONVERGENT B1, `(.L_x_132) ;  /* 0x0000077000017945 */ /* 0x000fe60003800200 */
[----:B------:R-:W-:-:S13]  /*13d0*/  ISETP.GE.AND P0, PT, R0, R5, PT ;  /* 0x000000050000720c */ /* 0x000fda0003f06270 */
[----:B------:R-:W-:Y:S05]  /*13e0*/  @P0 BRA `(.L_x_134) ;  /* 0x0000000400d00947 */ /* 0x000fea0003800000 */
[----:B------:R-:W-:Y:S01]  /*13f0*/  LOP3.LUT R2, RZ, R0, RZ, 0x33, !PT ;  /* 0x00000000ff027212 */ /* 0x000fe200078e33ff */
[----:B------:R-:W-:Y:S01]  /*1400*/  BSSY.RECONVERGENT B2, `(.L_x_135) ;  /* 0x000001a000027945 */ /* 0x000fe20003800200 */
[----:B------:R-:W-:Y:S02]  /*1410*/  IMAD.MOV.U32 R4, RZ, RZ, R0 ;  /* 0x000000ffff047224 */ /* 0x000fe400078e0000 */
[----:B------:R-:W-:-:S04]  /*1420*/  IADD3 R2, PT, PT, -R27, R20, R2 ;  /* 0x000000141b027210 */ /* 0x000fc80007ffe102 */
[C---:B------:R-:W-:Y:S02]  /*1430*/  LOP3.LUT R3, R2.reuse, 0x300, RZ, 0xc0, !PT ;  /* 0x0000030002037812 */ /* 0x040fe400078ec0ff */
[----:B------:R-:W-:Y:S02]  /*1440*/  ISETP.GE.U32.AND P1, PT, R2, 0x300, PT ;  /* 0x000003000200780c */ /* 0x000fe40003f26070 */
[----:B------:R-:W-:-:S13]  /*1450*/  ISETP.NE.AND P0, PT, R3, 0x300, PT ;  /* 0x000003000300780c */ /* 0x000fda0003f05270 */
[----:B------:R-:W-:Y:S05]  /*1460*/  @!P0 BRA `(.L_x_136) ;  /* 0x00000000004c8947 */ /* 0x000fea0003800000 */
[----:B------:R-:W0:Y:S01]  /*1470*/  LDCU.64 UR4, c[0x0][0x380] ;  /* 0x00007000ff0477ac */ /* 0x000e220008000a00 */
[----:B------:R-:W-:Y:S02]  /*1480*/  IADD3 R8, P0, PT, R0, R27, RZ ;  /* 0x0000001b00087210 */ /* 0x000fe40007f1e0ff */
[----:B------:R-:W-:Y:S02]  /*1490*/  LEA.HI R2, R2, 0x1, RZ, 0x18 ;  /* 0x0000000102027811 */ /* 0x000fe400078fc0ff */
[----:B------:R-:W-:Y:S02]  /*14a0*/  IADD3.X R3, PT, PT, RZ, R28, RZ, P0, !PT ;  /* 0x0000001cff037210 */ /* 0x000fe400007fe4ff */
[----:B------:R-:W-:Y:S02]  /*14b0*/  LOP3.LUT R2, R2, 0x3, RZ, 0xc0, !PT ;  /* 0x0000000302027812 */ /* 0x000fe400078ec0ff */
[----:B------:R-:W-:Y:S02]  /*14c0*/  MOV R4, R0 ;  /* 0x0000000000047202 */ /* 0x000fe40000000f00 */
[----:B------:R-:W-:-:S02]  /*14d0*/  IADD3 R6, PT, PT, -R2, RZ, RZ ;  /* 0x000000ff02067210 */ /* 0x000fc40007ffe1ff */
[----:B0-----:R-:W-:-:S04]  /*14e0*/  LEA R7, P2, R8, UR4, 0x2 ;  /* 0x0000000408077c11 */ /* 0x001fc8000f8410ff */
[----:B------:R-:W-:-:S09]  /*14f0*/  LEA.HI.X R8, R8, UR5, R3, 0x2, P2 ;  /* 0x0000000508087c11 */ /* 0x000fd200090f1403 */
.L_x_137:
[----:B------:R-:W-:Y:S02]  /*1500*/  MOV R2, R7 ;  /* 0x0000000700027202 */ /* 0x000fe40000000f00 */
        /* <DEDUP_REMOVED lines=9> */
.L_x_136:
[----:B------:R-:W-:Y:S05]  /*15a0*/  BSYNC.RECONVERGENT B2 ;  /* 0x0000000000027941 */ /* 0x000fea0003800200 */
.L_x_135:
[----:B------:R-:W-:Y:S05]  /*15b0*/  @!P1 BRA `(.L_x_134) ;  /* 0x00000004005c9947 */ /* 0x000fea0003800000 */
[----:B------:R-:W0:Y:S01]  /*15c0*/  LDCU.64 UR4, c[0x0][0x380] ;  /* 0x00007000ff0477ac */ /* 0x000e220008000a00 */
[----:B------:R-:W-:Y:S01]  /*15d0*/  IADD3 R3, PT, PT, R5, -R4, RZ ;  /* 0x8000000405037210 */ /* 0x000fe20007ffe0ff */
[----:B------:R-:W-:Y:S01]  /*15e0*/  BSSY.RECONVERGENT B2, `(.L_x_138) ;  /* 0x000002f000027945 */ /* 0x000fe20003800200 */
[----:B------:R-:W-:Y:S02]  /*15f0*/  IADD3 R27, P0, PT, R4, R27, RZ ;  /* 0x0000001b041b7210 */ /* 0x000fe40007f1e0ff */
[----:B------:R-:W-:Y:S02]  /*1600*/  ISETP.GT.AND P1, PT, R3, 0xc00, PT ;  /* 0x00000c000300780c */ /* 0x000fe40003f24270 */
[----:B------:R-:W-:Y:S02]  /*1610*/  IADD3.X R28, PT, PT, RZ, R28, RZ, P0, !PT ;  /* 0x0000001cff1c7210 */ /* 0x000fe400007fe4ff */
[----:B0-----:R-:W-:-:S04]  /*1620*/  LEA R2, P0, R27, UR4, 0x2 ;  /* 0x000000041b027c11 */ /* 0x001fc8000f8010ff */
[----:B------:R-:W-:Y:S02]  /*1630*/  LEA.HI.X R3, R27, UR5, R28, 0x2, P0 ;  /* 0x000000051b037c11 */ /* 0x000fe400080f141c */
[----:B------:R-:W-:-:S03]  /*1640*/  PLOP3.LUT P0, PT, PT, PT, PT, 0x80, 0x8 ;  /* 0x000000000008781c */ /* 0x000fc60003f0f070 */
[----:B------:R-:W-:Y:S10]  /*1650*/  @!P1 BRA `(.L_x_139) ;  /* 0x00000000009c9947 */ /* 0x000ff40003800000 */
[----:B------:R-:W-:Y:S02]  /*1660*/  PLOP3.LUT P0, PT, PT, PT, PT, 0x8, 0x80 ;  /* 0x000000000080781c */ /* 0x000fe40003f0e170 */
[----:B------:R-:W-:-:S11]  /*1670*/  IADD3 R9, PT, PT, R5, -0xc00, RZ ;  /* 0xfffff40005097810 */ /* 0x000fd60007ffe0ff */
.L_x_140:
        /* <DEDUP_REMOVED lines=37> */
.L_x_139:
[----:B------:R-:W-:Y:S05]  /*18d0*/  BSYNC.RECONVERGENT B2 ;  /* 0x0000000000027941 */ /* 0x000fea0003800200 */
.L_x_138:
[----:B------:R-:W-:Y:S01]  /*18e0*/  IMAD.IADD R6, R5, 0x1, -R4 ;  /* 0x0000000105067824 */ /* 0x000fe200078e0a04 */
[----:B------:R-:W-:Y:S04]  /*18f0*/  BSSY.RECONVERGENT B2, `(.L_x_141) ;  /* 0x0000019000027945 */ /* 0x000fe80003800200 */
        /* <DEDUP_REMOVED lines=10> */
[----:B------:R-:W-:-:S02]  /*19a0*/  PLOP3.LUT P0, PT, PT, PT, PT, 0x8, 0x80 ;  /* 0x000000000080781c */ /* 0x000fc40003f0e170 */
[----:B------:R-:W-:Y:S01]  /*19b0*/  IADD3 R4, PT, PT, R4, 0x800, RZ ;  /* 0x0000080004047810 */ /* 0x000fe20007ffe0ff */
        /* <DEDUP_REMOVED lines=12> */
.L_x_142:
[----:B------:R-:W-:Y:S05]  /*1a80*/  BSYNC.RECONVERGENT B2 ;  /* 0x0000000000027941 */ /* 0x000fea0003800200 */
.L_x_141:
        /* <DEDUP_REMOVED lines=10> */
.L_x_134:
[----:B------:R-:W-:Y:S05]  /*1b30*/  BSYNC.RECONVERGENT B1 ;  /* 0x0000000000017941 */ /* 0x000fea0003800200 */
.L_x_132:
[----:B------:R-:W0:Y:S01]  /*1b40*/  SHFL.DOWN P0, R4, R29, 0x1, 0x1f ;  /* 0x08201f001d047f89 */ /* 0x000e220000000000 */
[----:B------:R-:W-:Y:S01]  /*1b50*/  ISETP.NE.AND P4, PT, R0, RZ, PT ;  /* 0x000000ff0000720c */ /* 0x000fe20003f85270 */
        /* <DEDUP_REMOVED lines=34> */
.L_x_115:
[----:B------:R-:W-:-:S04]  /*1d80*/  ISETP.GT.U32.AND P0, PT, R20, 0xfff, PT ;  /* 0x00000fff1400780c */ /* 0x000fc80003f04070 */
[----:B------:R-:W-:-:S13]  /*1d90*/  ISETP.GT.U32.AND.EX P0, PT, R23, RZ, PT, P0 ;  /* 0x000000ff1700720c */ /* 0x000fda0003f04100 */
[----:B------:R-:W-:Y:S05]  /*1da0*/  @P0 BRA `(.L_x_143) ;  /* 0x0000000c00800947 */ /* 0x000fea0003800000 */
[----:B------:R-:W0:Y:S01]  /*1db0*/  S2R R9, SR_TID.X ;  /* 0x0000000000097919 */ /* 0x000e220000002100 */
[----:B------:R-:W-:Y:S01]  /*1dc0*/  BSSY.RECONVERGENT B1, `(.L_x_144) ;  /* 0x0000009000017945 */ /* 0x000fe20003800200 */
[----:B------:R-:W-:Y:S01]  /*1dd0*/  HFMA2 R17, -RZ, RZ, 0, 0 ;  /* 0x00000000ff117431 */ /* 0x000fe200000001ff */
[----:B0-----:R-:W-:Y:S01]  /*1de0*/  ISETP.GE.U32.AND P0, PT, R9, R20, PT ;  /* 0x000000140900720c */ /* 0x001fe20003f06070 */
[----:B------:R-:W-:-:S12]  /*1df0*/  IMAD.MOV.U32 R11, RZ, RZ, R9 ;  /* 0x000000ffff0b7224 */ /* 0x000fd800078e0009 */
[----:B------:R-:W-:Y:S05]  /*1e00*/  @P0 BRA `(.L_x_145) ;  /* 0x0000000000100947 */ /* 0x000fea0003800000 */
[----:B------:R-:W0:Y:S02]  /*1e10*/  LDC.64 R2, c[0x0][0x380] ;  /* 0x0000e000ff027b82 */ /* 0x000e240000000a00 */
[----:B0-----:R-:W-:-:S05]  /*1e20*/  IMAD.WIDE.U32 R2, R9, 0x4, R2 ;  /* 0x0000000409027825 */ /* 0x001fca00078e0002 */
[----:B------:R0:W5:Y:S01]  /*1e30*/  LDG.E.CONSTANT R17, desc[UR6][R2.64] ;  /* 0x0000000602117981 */ /* 0x000162000c1e9900 */
[----:B------:R-:W-:-:S07]  /*1e40*/  IADD3 R11, PT, PT, R9, 0x100, RZ ;  /* 0x00000100090b7810 */ /* 0x000fce0007ffe0ff */
.L_x_145:
[----:B------:R-:W-:Y:S05]  /*1e50*/  BSYNC.RECONVERGENT B1 ;  /* 0x0000000000017941 */ /* 0x000fea0003800200 */
.L_x_144:
        /* <DEDUP_REMOVED lines=14> */
[----:B0-----:R-:W-:-:S03]  /*1f40*/  IMAD.WIDE.U32 R2, R11, 0x4, R2 ;  /* 0x000000040b027825 */ /* 0x001fc600078e0002 */
[----:B------:R-:W-:-:S07]  /*1f50*/  MOV R4, R2 ;  /* 0x0000000200047202 */ /* 0x000fce0000000f00 */
.L_x_150:
[----:B------:R-:W-:-:S06]  /*1f60*/  MOV R2, R4 ;  /* 0x0000000400027202 */ /* 0x000fcc0000000f00 */
[----:B------:R0:W2:Y:S01]  /*1f70*/  LDG.E.CONSTANT R2, desc[UR6][R2.64] ;  /* 0x0000000602027981 */ /* 0x0000a2000c1e9900 */
[----:B------:R-:W-:Y:S01]  /*1f80*/  IADD3 R0, PT, PT, R0, 0x1, RZ ;  /* 0x0000000100007810 */ /* 0x000fe20007ffe0ff */
[----:B------:R-:W-:Y:S01]  /*1f90*/  VIADD R11, R11, 0x100 ;  /* 0x000001000b0b7836 */ /* 0x000fe20000000000 */
[----:B------:R-:W-:Y:S02]  /*1fa0*/  IADD3 R4, P2, PT, R4, 0x400, RZ ;  /* 0x0000040004047810 */ /* 0x000fe40007f5e0ff */
[----:B------:R-:W-:Y:S02]  /*1fb0*/  ISETP.NE.AND P0, PT, R0, RZ, PT ;  /* 0x000000ff0000720c */ /* 0x000fe40003f05270 */
[----:B0-----:R-:W-:Y:S01]  /*1fc0*/  IADD3.X R3, PT, PT, RZ, R3, RZ, P2, !PT ;  /* 0x00000003ff037210 */ /* 0x001fe200017fe4ff */
[----:B--2--5:R-:W-:-:S10]  /*1fd0*/  FADD R17, R2, R17 ;  /* 0x0000001102117221 */ /* 0x024fd40000000000 */
[----:B------:R-:W-:Y:S05]  /*1fe0*/  @P0 BRA `(.L_x_150) ;  /* 0xfffffffc00dc0947 */ /* 0x000fea000383ffff */
.L_x_149:
[----:B------:R-:W-:Y:S05]  /*1ff0*/  BSYNC.RECONVERGENT B2 ;  /* 0x0000000000027941 */ /* 0x000fea0003800200 */
.L_x_148:
        /* <DEDUP_REMOVED lines=8> */
.L_x_153:
        /* <DEDUP_REMOVED lines=24> */
[----:B------:R-:W-:-:S05]  /*2200*/  VIADD R11, R11, 0x1000 ;  /* 0x000010000b0b7836 */ /* 0x000fca0000000000 */
        /* <DEDUP_REMOVED lines=18> */
.L_x_152:
[----:B------:R-:W-:Y:S05]  /*2330*/  BSYNC.RECONVERGENT B2 ;  /* 0x0000000000027941 */ /* 0x000fea0003800200 */
.L_x_151:
        /* <DEDUP_REMOVED lines=26> */
.L_x_155:
[----:B------:R-:W-:Y:S05]  /*24e0*/  BSYNC.RECONVERGENT B2 ;  /* 0x0000000000027941 */ /* 0x000fea0003800200 */
.L_x_154:
        /* <DEDUP_REMOVED lines=12> */
.L_x_147:
[----:B------:R-:W-:Y:S05]  /*25b0*/  BSYNC.RECONVERGENT B1 ;  /* 0x0000000000017941 */ /* 0x000fea0003800200 */
.L_x_146:
        /* <DEDUP_REMOVED lines=39> */
.L_x_156:
        /* <DEDUP_REMOVED lines=18> */
[----:B------:R-:W-:-:S05]  /*2950*/  @!P1 LOP3.LUT R0, R0, 0x7c, RZ, 0xc0, !PT ;  /* 0x0000007c00009812 */ /* 0x000fca00078ec0ff */
[----:B------:R-:W-:Y:S02]  /*2960*/  @!P1 IMAD.IADD R7, R0, 0x1, R7 ;  /* 0x0000000100079824 */ /* 0x000fe400078e0207 */
        /* <DEDUP_REMOVED lines=21> */
[----:B------:R-:W0:Y:S04]  /*2ac0*/  LDS R3, [UR4+0xc] ;  /* 0x00000c04ff037984 */ /* 0x000e280008000800 */
[----:B-1----:R-:W1:Y:S04]  /*2ad0*/  LDS.128 R4, [UR4+0x10] ;  /* 0x00001004ff047984 */ /* 0x002e680008000c00 */
        /* <DEDUP_REMOVED lines=13> */
.L_x_143:
        /* <DEDUP_REMOVED lines=19> */
[----:B--2---:R-:W-:Y:S01]  /*2ce0*/  FADD R6, R19, R6 ;  /* 0x0000000613067221 */ /* 0x004fe20000000000 */
[----:B---3--:R-:W-:-:S04]  /*2cf0*/  FADD R9, R9, R10 ;  /* 0x0000000a09097221 */ /* 0x008fc80000000000 */
[----:B------:R-:W-:Y:S01]  /*2d00*/  FADD R9, R6, R9 ;  /* 0x0000000906097221 */ /* 0x000fe20000000000 */
[----:B------:R-:W-:Y:S01]  /*2d10*/  IADD3 R6, P1, PT, R20, -0x1000, RZ ;  /* 0xfffff00014067810 */ /* 0x000fe20007f3e0ff */
[----:B----4-:R-:W-:-:S03]  /*2d20*/  FADD R11, R11, R12 ;  /* 0x0000000c0b0b7221 */ /* 0x010fc60000000000 */
[----:B------:R-:W-:Y:S01]  /*2d30*/  ISETP.GE.U32.AND P0, PT, R6, 0x1000, PT ;  /* 0x000010000600780c */ /* 0x000fe20003f06070 */
[----:B-----5:R-:W-:-:S04]  /*2d40*/  FADD R14, R13, R14 ;  /* 0x0000000e0d0e7221 */ /* 0x020fc80000000000 */
[----:B------:R-:W-:Y:S01]  /*2d50*/  FADD R14, R11, R14 ;  /* 0x0000000e0b0e7221 */ /* 0x000fe20000000000 */
[----:B------:R-:W-:Y:S01]  /*2d60*/  IADD3.X R11, PT, PT, R23, -0x1, RZ, P1, !PT ;  /* 0xffffffff170b7810 */ /* 0x000fe20000ffe4ff */
[----:B------:R-:W-:-:S03]  /*2d70*/  FADD R15, R15, R16 ;  /* 0x000000100f0f7221 */ /* 0x000fc60000000000 */
[----:B------:R-:W-:Y:S01]  /*2d80*/  ISETP.GE.U32.AND.EX P0, PT, R11, RZ, PT, P0 ;  /* 0x000000ff0b00720c */ /* 0x000fe20003f06100 */
[----:B------:R-:W-:Y:S01]  /*2d90*/  FADD R14, R9, R14 ;  /* 0x0000000e090e7221 */ /* 0x000fe20000000000 */
[----:B------:R-:W-:Y:S02]  /*2da0*/  HFMA2 R9, -RZ, RZ, 0, 0.00048828125 ;  /* 0x00001000ff097431 */ /* 0x000fe400000001ff */
[----:B------:R-:W-:-:S04]  /*2db0*/  FADD R18, R17, R18 ;  /* 0x0000001211127221 */ /* 0x000fc80000000000 */
[----:B------:R-:W-:Y:S01]  /*2dc0*/  FADD R15, R15, R18 ;  /* 0x000000120f0f7221 */ /* 0x000fe20000000000 */
[----:B------:R-:W-:Y:S01]  /*2dd0*/  FADD R7, R7, R8 ;  /* 0x0000000807077221 */ /* 0x000fe20000000000 */
[----:B------:R-:W-:Y:S01]  /*2de0*/  MOV R8, RZ ;  /* 0x000000ff00087202 */ /* 0x000fe20000000f00 */
[----:B------:R-:W-:-:S04]  /*2df0*/  FADD R4, R5, R4 ;  /* 0x0000000405047221 */ /* 0x000fc80000000000 */
[----:B------:R-:W-:-:S04]  /*2e00*/  FADD R4, R7, R4 ;  /* 0x0000000407047221 */ /* 0x000fc80000000000 */
[----:B------:R-:W-:-:S04]  /*2e10*/  FADD R15, R15, R4 ;  /* 0x000000040f0f7221 */ /* 0x000fc80000000000 */
[----:B------:R-:W-:Y:S01]  /*2e20*/  FADD R7, R14, R15 ;  /* 0x0000000f0e077221 */ /* 0x000fe20000000000 */
[----:B------:R-:W-:Y:S06]  /*2e30*/  @!P0 BRA `(.L_x_157) ;  /* 0x0000000000c08947 */ /* 0x000fec0003800000 */
[----:B------:R-:W0:Y:S01]  /*2e40*/  LDC.64 R20, c[0x0][0x390] ;  /* 0x0000e400ff147b82 */ /* 0x000e220000000a00 */
[----:B------:R-:W-:Y:S02]  /*2e50*/  MOV R9, 0x1000 ;  /* 0x0000100000097802 */ /* 0x000fe40000000f00 */
[----:B------:R-:W-:-:S07]  /*2e60*/  MOV R8, RZ ;  /* 0x000000ff00087202 */ /* 0x000fce0000000f00 */
.L_x_159:
[----:B------:R-:W-:-:S04]  /*2e70*/  LEA R4, P0, R9, R2, 0x2 ;  /* 0x0000000209047211 */ /* 0x000fc800078010ff */
[----:B------:R-:W-:-:S05]  /*2e80*/  LEA.HI.X R5, R9, R3, R8, 0x2, P0 ;  /* 0x0000000309057211 */ /* 0x000fca00000f1408 */
[----:B------:R-:W2:Y:S04]  /*2e90*/  LDG.E.CONSTANT R24, desc[UR6][R4.64+0xc00] ;  /* 0x000c000604187981 */ /* 0x000ea8000c1e9900 */
[----:B------:R-:W2:Y:S04]  /*2ea0*/  LDG.E.CONSTANT R25, desc[UR6][R4.64+0x1000] ;  /* 0x0010000604197981 */ /* 0x000ea8000c1e9900 */
[----:B------:R-:W3:Y:S04]  /*2eb0*/  LDG.E.CONSTANT R23, desc[UR6][R4.64+0x1400] ;  /* 0x0014000604177981 */ /* 0x000ee8000c1e9900 */
        /* <DEDUP_REMOVED lines=12> */
[----:B------:R0:W5:Y:S02]  /*2f80*/  LDG.E.CONSTANT R18, desc[UR6][R4.64+0x3c00] ;  /* 0x003c000604127981 */ /* 0x000164000c1e9900 */
[----:B0-----:R-:W-:-:S04]  /*2f90*/  IADD3 R4, P1, PT, -R9, R20, RZ ;  /* 0x0000001409047210 */ /* 0x001fc80007f3e1ff */
[----:B------:R-:W-:Y:S01]  /*2fa0*/  ISETP.GE.U32.AND P0, PT, R4, 0x1000, PT ;  /* 0x000010000400780c */ /* 0x000fe20003f06070 */
[----:B--2---:R-:W-:Y:S01]  /*2fb0*/  FADD R24, R24, R25 ;  /* 0x0000001918187221 */ /* 0x004fe20000000000 */
[----:B---3--:R-:W-:-:S04]  /*2fc0*/  FADD R23, R23, R22 ;  /* 0x0000001617177221 */ /* 0x008fc80000000000 */
[----:B------:R-:W-:Y:S01]  /*2fd0*/  FADD R22, R24, R23 ;  /* 0x0000001718167221 */ /* 0x000fe20000000000 */
[----:B------:R-:W-:Y:S01]  /*2fe0*/  MOV R23, R21 ;  /* 0x0000001500177202 */ /* 0x000fe20000000f00 */
[----:B----4-:R-:W-:-:S03]  /*2ff0*/  FADD R7, R26, R7 ;  /* 0x000000071a077221 */ /* 0x010fc60000000000 */
[----:B------:R-:W-:Y:S01]  /*3000*/  IADD3.X R4, PT, PT, ~R8, R23, RZ, P1, !PT ;  /* 0x0000001708047210 */ /* 0x000fe20000ffe5ff */
[----:B-----5:R-:W-:-:S03]  /*3010*/  FADD R28, R27, R28 ;  /* 0x0000001c1b1c7221 */ /* 0x020fc60000000000 */
[----:B------:R-:W-:Y:S01]  /*3020*/  ISETP.GE.U32.AND.EX P0, PT, R4, RZ, PT, P0 ;  /* 0x000000ff0400720c */ /* 0x000fe20003f06100 */
        /* <DEDUP_REMOVED lines=12> */
[----:B------:R-:W-:-:S05]  /*30f0*/  IADD3 R9, P0, PT, R9, 0x1000, RZ ;  /* 0x0000100009097810 */ /* 0x000fca0007f1e0ff */
[----:B------:R-:W-:Y:S01]  /*3100*/  IMAD.X R8, RZ, RZ, R8, P0 ;  /* 0x000000ffff087224 */ /* 0x000fe200000e0608 */
[----:B------:R-:W-:-:S04]  /*3110*/  ISETP.GT.U32.AND P0, PT, R9, R6, PT ;  /* 0x000000060900720c */ /* 0x000fc80003f04070 */
[----:B------:R-:W-:-:S13]  /*3120*/  ISETP.GT.U32.AND.EX P0, PT, R8, R11, PT, P0 ;  /* 0x0000000b0800720c */ /* 0x000fda0003f04100 */
[----:B------:R-:W-:Y:S05]  /*3130*/  @!P0 BRA `(.L_x_159) ;  /* 0xfffffffc004c8947 */ /* 0x000fea000383ffff */
.L_x_157:
[----:B------:R-:W-:-:S04]  /*3140*/  ISETP.GE.U32.AND P0, PT, R9, R20, PT ;  /* 0x000000140900720c */ /* 0x000fc80003f06070 */
[----:B------:R-:W-:-:S13]  /*3150*/  ISETP.GE.U32.AND.EX P0, PT, R8, R23, PT, P0 ;  /* 0x000000170800720c */ /* 0x000fda0003f06100 */
        /* <DEDUP_REMOVED lines=19> */
[----:B0-----:R-:W-:-:S04]  /*3290*/  LEA R10, P2, R11, UR4, 0x2 ;  /* 0x000000040b0a7c11 */ /* 0x001fc8000f8410ff */
[----:B------:R-:W-:Y:S02]  /*32a0*/  LEA.HI.X R11, R11, UR5, R6, 0x2, P2 ;  /* 0x000000050b0b7c11 */ /* 0x000fe400090f1406 */
[----:B------:R-:W-:-:S07]  /*32b0*/  IADD3 R6, PT, PT, -R2, RZ, RZ ;  /* 0x000000ff02067210 */ /* 0x000fce0007ffe1ff */
.L_x_163:
[----:B------:R-:W-:Y:S01]  /*32c0*/  MOV R2, R10 ;  /* 0x0000000a00027202 */ /* 0x000fe20000000f00 */
[----:B------:R-:W-:-:S05]  /*32d0*/  IMAD.MOV.U32 R3, RZ, RZ, R11 ;  /* 0x000000ffff037224 */ /* 0x000fca00078e000b */
[----:B------:R-:W2:Y:S01]  /*32e0*/  LDG.E.CONSTANT R2, desc[UR6][R2.64] ;  /* 0x0000000602027981 */ /* 0x000ea2000c1e9900 */
[----:B------:R-:W-:Y:S02]  /*32f0*/  IADD3 R6, PT, PT, R6, 0x1, RZ ;  /* 0x0000000106067810 */ /* 0x000fe40007ffe0ff */
[----:B------:R-:W-:Y:S02]  /*3300*/  IADD3 R10, P2, PT, R10, 0x400, RZ ;  /* 0x000004000a0a7810 */ /* 0x000fe40007f5e0ff */
[----:B------:R-:W-:Y:S02]  /*3310*/  ISETP.NE.AND P0, PT, R6, RZ, PT ;  /* 0x000000ff0600720c */ /* 0x000fe40003f05270 */
[----:B------:R-:W-:Y:S02]  /*3320*/  IADD3 R4, PT, PT, R4, 0x100, RZ ;  /* 0x0000010004047810 */ /* 0x000fe40007ffe0ff */
[----:B------:R-:W-:Y:S01]  /*3330*/  IADD3.X R11, PT, PT, RZ, R11, RZ, P2, !PT ;  /* 0x0000000bff0b7210 */ /* 0x000fe200017fe4ff */
[----:B--2---:R-:W-:-:S08]  /*3340*/  FADD R7, R2, R7 ;  /* 0x0000000702077221 */ /* 0x004fd00000000000 */
[----:B------:R-:W-:Y:S05]  /*3350*/  @P0 BRA `(.L_x_163) ;  /* 0xfffffffc00d80947 */ /* 0x000fea000383ffff */
.L_x_162:
[----:B------:R-:W-:Y:S05]  /*3360*/  BSYNC.RECONVERGENT B2 ;  /* 0x0000000000027941 */ /* 0x000fea0003800200 */
.L_x_161:
        /* <DEDUP_REMOVED lines=13> */
.L_x_166:
        /* <DEDUP_REMOVED lines=37> */
.L_x_165:
[----:B------:R-:W-:Y:S05]  /*3690*/  BSYNC.RECONVERGENT B2 ;  /* 0x0000000000027941 */ /* 0x000fea0003800200 */
.L_x_164:
        /* <DEDUP_REMOVED lines=12> */
[----:B------:R-:W-:-:S02]  /*3760*/  IADD3 R8, P1, PT, R2, 0x2000, RZ ;  /* 0x0000200002087810 */ /* 0x000fc40007f3e0ff */
[----:B------:R-:W-:Y:S02]  /*3770*/  PLOP3.LUT P0, PT, PT, PT, PT, 0x8, 0x80 ;  /* 0x000000000080781c */ /* 0x000fe40003f0e170 */
[----:B------:R-:W-:Y:S02]  /*3780*/  IADD3 R4, PT, PT, R4, 0x800, RZ ;  /* 0x0000080004047810 */ /* 0x000fe40007ffe0ff */
        /* <DEDUP_REMOVED lines=11> */
.L_x_168:
[----:B------:R-:W-:Y:S05]  /*3840*/  BSYNC.RECONVERGENT B2 ;  /* 0x0000000000027941 */ /* 0x000fea0003800200 */
.L_x_167:
        /* <DEDUP_REMOVED lines=10> */
.L_x_160:
[----:B------:R-:W-:Y:S05]  /*38f0*/  BSYNC.RECONVERGENT B1 ;  /* 0x0000000000017941 */ /* 0x000fea0003800200 */
.L_x_158:
        /* <DEDUP_REMOVED lines=34> */
[----:B------:R-:W-:-:S07]  /*3b20*/  FADD R2, R8, R9 ;  /* 0x0000000908027221 */ /* 0x000fce0000000000 */
.L_x_130:
[----:B------:R-:W-:Y:S05]  /*3b30*/  BSYNC.RECONVERGENT B0 ;  /* 0x0000000000007941 */ /* 0x000fea0003800200 */
.L_x_114:
[----:B------:R-:W-:Y:S05]  /*3b40*/  @P4 EXIT ;  /* 0x000000000000494d */ /* 0x000fea0003800000 */
[----:B------:R-:W5:Y:S01]  /*3b50*/  LDC.64 R4, c[0x0][0x388] ;  /* 0x0000e200ff047b82 */ /* 0x000f620000000a00 */
[----:B------:R-:W4:Y:S02]  /*3b60*/  LDCU UR4, c[0x0][0x39c] ;  /* 0x00007380ff0477ac */ /* 0x000f240008000800 */
[----:B----4-:R-:W-:-:S05]  /*3b70*/  FADD R3, R2, UR4 ;  /* 0x0000000402037e21 */ /* 0x010fca0008000000 */
[----:B-----5:R-:W-:Y:S01]  /*3b80*/  STG.E desc[UR6][R4.64], R3 ;  /* 0x0000000304007986 */ /* 0x020fe2000c101906 */
[----:B------:R-:W-:Y:S05]  /*3b90*/  EXIT ;  /* 0x000000000000794d */ /* 0x000fea0003800000 */
.L_x_169:
        /* <DEDUP_REMOVED lines=14> */
.L_x_351:


//--------------------- .text._ZN3cub18CUB_300001_SM_10006detail6reduce28DeviceReduceSingleTileKernelINS2_10policy_hubIN6thrust24THRUST_300001_SM_1000_NS7complexIfEEyN4cuda3std3__44plusIvEEE10Policy1000EPS8_SG_iSD_S8_S8_NSB_10__identityEEEvT0_T1_T2_T3_T4_T6_ --------------------------
	.section	.text._ZN3cub18CUB_300001_SM_10006detail6reduce28DeviceReduceSingleTileKernelINS2_10policy_hubIN6thrust24THRUST_300001_SM_1000_NS7complexIfEEyN4cuda3std3__44plusIvEEE10Policy1000EPS8_SG_iSD_S8_S8_NSB_10__identityEEEvT0_T1_T2_T3_T4_T6_,"ax",@progbits
	.align	128
        .global         _ZN3cub18CUB_300001_SM_10006detail6reduce28DeviceReduceSingleTileKernelINS2_10policy_hubIN6thrust24THRUST_300001_SM_1000_NS7complexIfEEyN4cuda3std3__44plusIvEEE10Policy1000EPS8_SG_iSD_S8_S8_NSB_10__identityEEEvT0_T1_T2_T3_T4_T6_
        .type           _ZN3cub18CUB_300001_SM_10006detail6reduce28DeviceReduceSingleTileKernelINS2_10policy_hubIN6thrust24THRUST_300001_SM_1000_NS7complexIfEEyN4cuda3std3__44plusIvEEE10Policy1000EPS8_SG_iSD_S8_S8_NSB_10__identityEEEvT0_T1_T2_T3_T4_T6_,@function
        .size           _ZN3cub18CUB_300001_SM_10006detail6reduce28DeviceReduceSingleTileKernelINS2_10policy_hubIN6thrust24THRUST_300001_SM_1000_NS7complexIfEEyN4cuda3std3__44plusIvEEE10Policy1000EPS8_SG_iSD_S8_S8_NSB_10__identityEEEvT0_T1_T2_T3_T4_T6_,(.L_x_352 - _ZN3cub18CUB_300001_SM_10006detail6reduce28DeviceReduceSingleTileKernelINS2_10policy_hubIN6thrust24THRUST_300001_SM_1000_NS7complexIfEEyN4cuda3std3__44plusIvEEE10Policy1000EPS8_SG_iSD_S8_S8_NSB_10__identityEEEvT0_T1_T2_T3_T4_T6_)
        .other          _ZN3cub18CUB_300001_SM_10006detail6reduce28DeviceReduceSingleTileKernelINS2_10policy_hubIN6thrust24THRUST_300001_SM_1000_NS7complexIfEEyN4cuda3std3__44plusIvEEE10Policy1000EPS8_SG_iSD_S8_S8_NSB_10__identityEEEvT0_T1_T2_T3_T4_T6_,@"STO_CUDA_ENTRY STV_DEFAULT"
_ZN3cub18CUB_300001_SM_10006detail6reduce28DeviceReduceSingleTileKernelINS2_10policy_hubIN6thrust24THRUST_300001_SM_1000_NS7complexIfEEyN4cuda3std3__44plusIvEEE10Policy1000EPS8_SG_iSD_S8_S8_NSB_10__identityEEEvT0_T1_T2_T3_T4_T6_:
.text._ZN3cub18CUB_300001_SM_10006detail6reduce28DeviceReduceSingleTileKernelINS2_10policy_hubIN6thrust24THRUST_300001_SM_1000_NS7complexIfEEyN4cuda3std3__44plusIvEEE10Policy1000EPS8_SG_iSD_S8_S8_NSB_10__identityEEEvT0_T1_T2_T3_T4_T6_:
        /* <DEDUP_REMOVED lines=9> */
[----:B------:R-:W0:Y:S08]  /*0090*/  LDC.64 R2, c[0x0][0x388] ;  /* 0x0000e200ff027b82 */ /* 0x000e300000000a00 */
[----:B------:R-:W0:Y:S02]  /*00a0*/  LDC.64 R4, c[0x0][0x398] ;  /* 0x0000e600ff047b82 */ /* 0x000e240000000a00 */
[----:B0-----:R-:W-:Y:S01]  /*00b0*/  STG.E.64 desc[UR6][R2.64], R4 ;  /* 0x0000000402007986 */ /* 0x001fe2000c101b06 */
[----:B------:R-:W-:Y:S05]  /*00c0*/  EXIT ;  /* 0x000000000000794d */ /* 0x000fea0003800000 */
.L_x_170:
[----:B------:R-:W-:Y:S01]  /*00d0*/  ISETP.GT.AND P0, PT, R4, 0xdff, PT ;  /* 0x00000dff0400780c */ /* 0x000fe20003f04270 */
[----:B------:R-:W-:-:S12]  /*00e0*/  BSSY.RECONVERGENT B0, `(.L_x_171) ;  /* 0x0000290000007945 */ /* 0x000fd80003800200 */
[----:B------:R-:W-:Y:S05]  /*00f0*/  @P0 BRA `(.L_x_172) ;  /* 0x0000001400840947 */ /* 0x000fea0003800000 */
[----:B------:R-:W0:Y:S01]  /*0100*/  S2R R5, SR_TID.X ;  /* 0x0000000000057919 */ /* 0x000e220000002100 */
[----:B------:R-:W-:Y:S01]  /*0110*/  BSSY.RECONVERGENT B1, `(.L_x_173) ;  /* 0x0000009000017945 */ /* 0x000fe20003800200 */
[----:B------:R-:W-:Y:S02]  /*0120*/  CS2R R2, SRZ ;  /* 0x0000000000027805 */ /* 0x000fe4000001ff00 */
[----:B0-----:R-:W-:Y:S02]  /*0130*/  ISETP.GE.AND P0, PT, R5, R4, PT ;  /* 0x000000040500720c */ /* 0x001fe40003f06270 */
[----:B------:R-:W-:-:S11]  /*0140*/  MOV R7, R5 ;  /* 0x0000000500077202 */ /* 0x000fd60000000f00 */
[----:B------:R-:W-:Y:S05]  /*0150*/  @P0 BRA `(.L_x_174) ;  /* 0x0000000000100947 */ /* 0x000fea0003800000 */
[----:B------:R-:W0:Y:S02]  /*0160*/  LDC.64 R2, c[0x0][0x380] ;  /* 0x0000e000ff027b82 */ /* 0x000e240000000a00 */
[----:B0-----:R-:W-:-:S06]  /*0170*/  IMAD.WIDE.U32 R2, R5, 0x8, R2 ;  /* 0x0000000805027825 */ /* 0x001fcc00078e0002 */
[----:B------:R-:W5:Y:S01]  /*0180*/  LDG.E.64.CONSTANT R2, desc[UR6][R2.64] ;  /* 0x0000000602027981 */ /* 0x000f62000c1e9b00 */
[----:B------:R-:W-:-:S07]  /*0190*/  IADD3 R7, PT, PT, R5, 0x200, RZ ;  /* 0x0000020005077810 */ /* 0x000fce0007ffe0ff */
.L_x_174:
[----:B------:R-:W-:Y:S05]  /*01a0*/  BSYNC.RECONVERGENT B1 ;  /* 0x0000000000017941 */ /* 0x000fea0003800200 */
.L_x_173:
[----:B------:R-:W-:Y:S01]  /*01b0*/  ISETP.GE.AND P0, PT, R7, R4, PT ;  /* 0x000000040700720c */ /* 0x000fe20003f06270 */
[----:B------:R-:W-:-:S12]  /*01c0*/  BSSY.RECONVERGENT B1, `(.L_x_175) ;  /* 0x0000093000017945 */ /* 0x000fd80003800200 */
[----:B------:R-:W-:Y:S05]  /*01d0*/  @P0 BRA `(.L_x_176) ;  /* 0x0000000800440947 */ /* 0x000fea0003800000 */
[----:B------:R-:W-:Y:S01]  /*01e0*/  LOP3.LUT R9, RZ, R7, RZ, 0x33, !PT ;  /* 0x00000007ff097212 */ /* 0x000fe200078e33ff */
        /* <DEDUP_REMOVED lines=11> */
[----:B------:R-:W-:Y:S02]  /*02a0*/  MOV R6, R8 ;  /* 0x0000000800067202 */ /* 0x000fe40000000f00 */
[----:B------:R-:W-:-:S07]  /*02b0*/  MOV R11, R9 ;  /* 0x00000009000b7202 */ /* 0x000fce0000000f00 */
.L_x_179:
[----:B------:R-:W-:Y:S02]  /*02c0*/  MOV R8, R6 ;  /* 0x0000000600087202 */ /* 0x000fe40000000f00 */
[----:B------:R-:W-:-:S06]  /*02d0*/  MOV R9, R11 ;  /* 0x0000000b00097202 */ /* 0x000fcc0000000f00 */
[----:B------:R-:W2:Y:S01]  /*02e0*/  LDG.E.64.CONSTANT R8, desc[UR6][R8.64] ;  /* 0x0000000608087981 */ /* 0x000ea2000c1e9b00 */
[----:B------:R-:W-:Y:S02]  /*02f0*/  IADD3 R0, PT, PT, R0, 0x1, RZ ;  /* 0x0000000100007810 */ /* 0x000fe40007ffe0ff */
[----:B------:R-:W-:Y:S02]  /*0300*/  IADD3 R6, P2, PT, R6, 0x1000, RZ ;  /* 0x0000100006067810 */ /* 0x000fe40007f5e0ff */
[----:B------:R-:W-:Y:S02]  /*0310*/  ISETP.NE.AND P0, PT, R0, RZ, PT ;  /* 0x000000ff0000720c */ /* 0x000fe40003f05270 */
[----:B------:R-:W-:Y:S02]  /*0320*/  IADD3 R7, PT, PT, R7, 0x200, RZ ;  /* 0x0000020007077810 */ /* 0x000fe40007ffe0ff */
[----:B------:R-:W-:Y:S01]  /*0330*/  IADD3.X R11, PT, PT, RZ, R11, RZ, P2, !PT ;  /* 0x0000000bff0b7210 */ /* 0x000fe200017fe4ff */
[----:B--2--5:R-:W-:Y:S01]  /*0340*/  FADD R2, R8, R2 ;  /* 0x0000000208027221 */ /* 0x024fe20000000000 */
[----:B------:R-:W-:-:S07]  /*0350*/  FADD R3, R9, R3 ;  /* 0x0000000309037221 */ /* 0x000fce0000000000 */
[----:B------:R-:W-:Y:S05]  /*0360*/  @P0 BRA `(.L_x_179) ;  /* 0xfffffffc00d40947 */ /* 0x000fea000383ffff */
.L_x_178:
[----:B------:R-:W-:Y:S05]  /*0370*/  BSYNC.RECONVERGENT B2 ;  /* 0x0000000000027941 */ /* 0x000fea0003800200 */
.L_x_177:
        /* <DEDUP_REMOVED lines=8> */
.L_x_182:
[----:B------:R-:W0:Y:S01]  /*0400*/  LDC.64 R30, c[0x0][0x380] ;  /* 0x0000e000ff1e7b82 */ /* 0x000e220000000a00 */
[C---:B------:R-:W-:Y:S01]  /*0410*/  IADD3 R41, PT, PT, R7.reuse, 0x800, RZ ;  /* 0x0000080007297810 */ /* 0x040fe20007ffe0ff */
[----:B0-----:R-:W-:-:S05]  /*0420*/  IMAD.WIDE R32, R7, 0x8, R30 ;  /* 0x0000000807207825 */ /* 0x001fca00078e021e */
[----:B------:R-:W2:Y:S04]  /*0430*/  LDG.E.64.CONSTANT R8, desc[UR6][R32.64] ;  /* 0x0000000620087981 */ /* 0x000ea8000c1e9b00 */
[----:B------:R-:W3:Y:S01]  /*0440*/  LDG.E.64.CONSTANT R10, desc[UR6][R32.64+0x1000] ;  /* 0x00100006200a7981 */ /* 0x000ee2000c1e9b00 */
[----:B------:R-:W-:-:S03]  /*0450*/  IMAD.WIDE R40, R41, 0x8, R30 ;  /* 0x0000000829287825 */ /* 0x000fc600078e021e */
[----:B------:R-:W4:Y:S04]  /*0460*/  LDG.E.64.CONSTANT R12, desc[UR6][R32.64+0x2000] ;  /* 0x00200006200c7981 */ /* 0x000f28000c1e9b00 */
[----:B------:R-:W4:Y:S04]  /*0470*/  LDG.E.64.CONSTANT R14, desc[UR6][R32.64+0x3000] ;  /* 0x00300006200e7981 */ /* 0x000f28000c1e9b00 */
[----:B------:R-:W4:Y:S01]  /*0480*/  LDG.E.64.CONSTANT R16, desc[UR6][R40.64] ;  /* 0x0000000628107981 */ /* 0x000f22000c1e9b00 */
[----:B------:R-:W-:-:S03]  /*0490*/  IADD3 R43, PT, PT, R7, 0x1000, RZ ;  /* 0x00001000072b7810 */ /* 0x000fc60007ffe0ff */
[----:B------:R-:W4:Y:S04]  /*04a0*/  LDG.E.64.CONSTANT R18, desc[UR6][R40.64+0x1000] ;  /* 0x0010000628127981 */ /* 0x000f28000c1e9b00 */
[----:B------:R-:W4:Y:S01]  /*04b0*/  LDG.E.64.CONSTANT R20, desc[UR6][R40.64+0x2000] ;  /* 0x0020000628147981 */ /* 0x000f22000c1e9b00 */
[----:B------:R-:W-:-:S03]  /*04c0*/  IMAD.WIDE R42, R43, 0x8, R30 ;  /* 0x000000082b2a7825 */ /* 0x000fc600078e021e */
[----:B------:R2:W4:Y:S04]  /*04d0*/  LDG.E.64.CONSTANT R22, desc[UR6][R40.64+0x3000] ;  /* 0x0030000628167981 */ /* 0x000528000c1e9b00 */
[----:B------:R-:W4:Y:S01]  /*04e0*/  LDG.E.64.CONSTANT R24, desc[UR6][R42.64] ;  /* 0x000000062a187981 */ /* 0x000f22000c1e9b00 */
[----:B------:R-:W-:-:S03]  /*04f0*/  IADD3 R45, PT, PT, R7, 0x1800, RZ ;  /* 0x00001800072d7810 */ /* 0x000fc60007ffe0ff */
[----:B------:R-:W4:Y:S04]  /*0500*/  LDG.E.64.CONSTANT R26, desc[UR6][R42.64+0x1000] ;  /* 0x001000062a1a7981 */ /* 0x000f28000c1e9b00 */
[----:B------:R-:W4:Y:S01]  /*0510*/  LDG.E.64.CONSTANT R28, desc[UR6][R42.64+0x2000] ;  /* 0x002000062a1c7981 */ /* 0x000f22000c1e9b00 */
[----:B------:R-:W-:-:S03]  /*0520*/  IMAD.WIDE R44, R45, 0x8, R30 ;  /* 0x000000082d2c7825 */ /* 0x000fc600078e021e */
[----:B------:R-:W4:Y:S04]  /*0530*/  LDG.E.64.CONSTANT R36, desc[UR6][R42.64+0x3000] ;  /* 0x003000062a247981 */ /* 0x000f28000c1e9b00 */
[----:B------:R-:W4:Y:S04]  /*0540*/  LDG.E.64.CONSTANT R30, desc[UR6][R44.64] ;  /* 0x000000062c1e7981 */ /* 0x000f28000c1e9b00 */
[----:B------:R-:W4:Y:S04]  /*0550*/  LDG.E.64.CONSTANT R34, desc[UR6][R44.64+0x1000] ;  /* 0x001000062c227981 */ /* 0x000f28000c1e9b00 */
[----:B------:R-:W4:Y:S04]  /*0560*/  LDG.E.64.CONSTANT R32, desc[UR6][R44.64+0x2000] ;  /* 0x002000062c207981 */ /* 0x000f28000c1e9b00 */
[----:B------:R-:W4:Y:S01]  /*0570*/  LDG.E.64.CONSTANT R38, desc[UR6][R44.64+0x3000] ;  /* 0x003000062c267981 */ /* 0x000f22000c1e9b00 */
[----:B------:R-:W-:-:S04]  /*0580*/  IADD3 R7, PT, PT, R7, 0x2000, RZ ;  /* 0x0000200007077810 */ /* 0x000fc80007ffe0ff */
[----:B------:R-:W-:Y:S01]  /*0590*/  ISETP.GE.AND P1, PT, R7, R0, PT ;  /* 0x000000000700720c */ /* 0x000fe20003f26270 */
[----:B--2--5:R-:W-:Y:S01]  /*05a0*/  FADD R41, R8, R2 ;  /* 0x0000000208297221 */ /* 0x024fe20000000000 */
[----:B------:R-:W-:-:S03]  /*05b0*/  FADD R3, R9, R3 ;  /* 0x0000000309037221 */ /* 0x000fc60000000000 */
[----:B---3--:R-:W-:Y:S01]  /*05c0*/  FADD R41, R41, R10 ;  /* 0x0000000a29297221 */ /* 0x008fe20000000000 */
[----:B------:R-:W-:-:S03]  /*05d0*/  FADD R3, R3, R11 ;  /* 0x0000000b03037221 */ /* 0x000fc60000000000 */
[----:B----4-:R-:W-:Y:S01]  /*05e0*/  FADD R41, R41, R12 ;  /* 0x0000000c29297221 */ /* 0x010fe20000000000 */
[----:B------:R-:W-:-:S03]  /*05f0*/  FADD R3, R3, R13 ;  /* 0x0000000d03037221 */ /* 0x000fc60000000000 */
[----:B------:R-:W-:Y:S01]  /*0600*/  FADD R41, R41, R14 ;  /* 0x0000000e29297221 */ /* 0x000fe20000000000 */
        /* <DEDUP_REMOVED lines=24> */
[----:B------:R-:W-:Y:S01]  /*0790*/  FADD R3, R3, R39 ;  /* 0x0000002703037221 */ /* 0x000fe20000000000 */
[----:B------:R-:W-:Y:S06]  /*07a0*/  @!P1 BRA `(.L_x_182) ;  /* 0xfffffffc00149947 */ /* 0x000fec000383ffff */
.L_x_181:
[----:B------:R-:W-:Y:S05]  /*07b0*/  BSYNC.RECONVERGENT B2 ;  /* 0x0000000000027941 */ /* 0x000fea0003800200 */
.L_x_180:
[----:B------:R-:W-:Y:S01]  /*07c0*/  IADD3 R0, PT, PT, -R7, R4, RZ ;  /* 0x0000000407007210 */ /* 0x000fe20007ffe1ff */
[----:B------:R-:W-:Y:S03]  /*07d0*/  BSSY.RECONVERGENT B2, `(.L_x_183) ;  /* 0x0000021000027945 */ /* 0x000fe60003800200 */
[----:B------:R-:W-:-:S13]  /*07e0*/  ISETP.GT.AND P1, PT, R0, 0x800, PT ;  /* 0x000008000000780c */ /* 0x000fda0003f24270 */
[----:B------:R-:W-:Y:S05]  /*07f0*/  @!P1 BRA `(.L_x_184) ;  /* 0x0000000000789947 */ /* 0x000fea0003800000 */
        /* <DEDUP_REMOVED lines=8> */
[----:B------:R-:W4:Y:S04]  /*0880*/  LDG.E.64.CONSTANT R26, desc[UR6][R24.64] ;  /* 0x00000006181a7981 */ /* 0x000f28000c1e9b00 */
[----:B------:R-:W4:Y:S04]  /*0890*/  LDG.E.64.CONSTANT R10, desc[UR6][R24.64+0x1000] ;  /* 0x00100006180a7981 */ /* 0x000f28000c1e9b00 */
[----:B------:R-:W4:Y:S04]  /*08a0*/  LDG.E.64.CONSTANT R8, desc[UR6][R24.64+0x2000] ;  /* 0x0020000618087981 */ /* 0x000f28000c1e9b00 */
[----:B------:R-:W4:Y:S01]  /*08b0*/  LDG.E.64.CONSTANT R12, desc[UR6][R24.64+0x3000] ;  /* 0x00300006180c7981 */ /* 0x000f22000c1e9b00 */
[----:B------:R-:W-:-:S02]  /*08c0*/  PLOP3.LUT P0, PT, PT, PT, PT, 0x8, 0x80 ;  /* 0x000000000080781c */ /* 0x000fc40003f0e170 */
[----:B------:R-:W-:Y:S01]  /*08d0*/  IADD3 R7, PT, PT, R7, 0x1000, RZ ;  /* 0x0000100007077810 */ /* 0x000fe20007ffe0ff */
        /* <DEDUP_REMOVED lines=15> */
[----:B------:R-:W-:-:S07]  /*09d0*/  FADD R3, R3, R13 ;  /* 0x0000000d03037221 */ /* 0x000fce0000000000 */
.L_x_184:
[----:B------:R-:W-:Y:S05]  /*09e0*/  BSYNC.RECONVERGENT B2 ;  /* 0x0000000000027941 */ /* 0x000fea0003800200 */
.L_x_183:
[----:B------:R-:W-:-:S13]  /*09f0*/  ISETP.LT.OR P0, PT, R7, R4, P0 ;  /* 0x000000040700720c */ /* 0x000fda0000701670 */
[----:B------:R-:W-:Y:S05]  /*0a00*/  @!P0 BRA `(.L_x_176) ;  /* 0x0000000000388947 */ /* 0x000fea0003800000 */
[----:B------:R-:W0:Y:S02]  /*0a10*/  LDC.64 R8, c[0x0][0x380] ;  /* 0x0000e000ff087b82 */ /* 0x000e240000000a00 */
[----:B0-----:R-:W-:-:S05]  /*0a20*/  IMAD.WIDE R6, R7, 0x8, R8 ;  /* 0x0000000807067825 */ /* 0x001fca00078e0208 */
[----:B------:R-:W2:Y:S04]  /*0a30*/  LDG.E.64.CONSTANT R8, desc[UR6][R6.64] ;  /* 0x0000000606087981 */ /* 0x000ea8000c1e9b00 */
[----:B------:R-:W3:Y:S04]  /*0a40*/  LDG.E.64.CONSTANT R10, desc[UR6][R6.64+0x1000] ;  /* 0x00100006060a7981 */ /* 0x000ee8000c1e9b00 */
[----:B------:R-:W4:Y:S04]  /*0a50*/  LDG.E.64.CONSTANT R12, desc[UR6][R6.64+0x2000] ;  /* 0x00200006060c7981 */ /* 0x000f28000c1e9b00 */
[----:B------:R-:W4:Y:S01]  /*0a60*/  LDG.E.64.CONSTANT R14, desc[UR6][R6.64+0x3000] ;  /* 0x00300006060e7981 */ /* 0x000f22000c1e9b00 */
[----:B--2--5:R-:W-:Y:S01]  /*0a70*/  FADD R17, R2, R8 ;  /* 0x0000000802117221 */ /* 0x024fe20000000000 */
[----:B------:R-:W-:-:S03]  /*0a80*/  FADD R3, R3, R9 ;  /* 0x0000000903037221 */ /* 0x000fc60000000000 */
[----:B---3--:R-:W-:Y:S01]  /*0a90*/  FADD R17, R17, R10 ;  /* 0x0000000a11117221 */ /* 0x008fe20000000000 */
[----:B------:R-:W-:-:S03]  /*0aa0*/  FADD R3, R3, R11 ;  /* 0x0000000b03037221 */ /* 0x000fc60000000000 */
[----:B----4-:R-:W-:Y:S01]  /*0ab0*/  FADD R17, R17, R12 ;  /* 0x0000000c11117221 */ /* 0x010fe20000000000 */
[----:B------:R-:W-:-:S03]  /*0ac0*/  FADD R3, R3, R13 ;  /* 0x0000000d03037221 */ /* 0x000fc60000000000 */
[----:B------:R-:W-:Y:S01]  /*0ad0*/  FADD R2, R17, R14 ;  /* 0x0000000e11027221 */ /* 0x000fe20000000000 */
[----:B------:R-:W-:-:S07]  /*0ae0*/  FADD R3, R3, R15 ;  /* 0x0000000f03037221 */ /* 0x000fce0000000000 */
.L_x_176:
[----:B------:R-:W-:Y:S05]  /*0af0*/  BSYNC.RECONVERGENT B1 ;  /* 0x0000000000017941 */ /* 0x000fea0003800200 */
.L_x_175:
[----:B------:R-:W-:Y:S02]  /*0b00*/  ISETP.GE.AND P0, PT, R4, 0x200, PT ;  /* 0x000002000400780c */ /* 0x000fe40003f06270 */
[----:B-----5:R-:W-:Y:S02]  /*0b10*/  MOV R11, R3 ;  /* 0x00000003000b7202 */ /* 0x020fe40000000f00 */
[----:B------:R-:W-:-:S09]  /*0b20*/  MOV R9, R2 ;  /* 0x0000000200097202 */ /* 0x000fd20000000f00 */
[----:B------:R-:W-:Y:S05]  /*0b30*/  @!P0 BRA `(.L_x_185) ;  /* 0x00000004004c8947 */ /* 0x000fea0003800000 */
[----:B------:R-:W0:Y:S01]  /*0b40*/  S2R R8, SR_LANEID ;  /* 0x0000000000087919 */ /* 0x000e220000000000 */
[----:B------:R-:W1:Y:S04]  /*0b50*/  SHFL.DOWN PT, R0, R9, 0x1, 0x1f ;  /* 0x08201f0009007f89 */ /* 0x000e6800000e0000 */
[----:B------:R-:W2:Y:S01]  /*0b60*/  SHFL.DOWN PT, R2, R11, 0x1, 0x1f ;  /* 0x08201f000b027f89 */ /* 0x000ea200000e0000 */
[----:B-1----:R-:W-:Y:S01]  /*0b70*/  FADD R0, R0, R9 ;  /* 0x0000000900007221 */ /* 0x002fe20000000000 */
[----:B0-----:R-:W-:Y:S01]  /*0b80*/  ISETP.GT.AND P0, PT, R8, 0x1e, PT ;  /* 0x0000001e0800780c */ /* 0x001fe20003f04270 */
[----:B--2---:R-:W-:Y:S01]  /*0b90*/  FADD R2, R2, R11 ;  /* 0x0000000b02027221 */ /* 0x004fe20000000000 */
[----:B------:R-:W-:Y:S02]  /*0ba0*/  ISETP.NE.AND P1, PT, R8, RZ, PT ;  /* 0x000000ff0800720c */ /* 0x000fe40003f25270 */
[----:B------:R-:W-:-:S02]  /*0bb0*/  FSEL R3, R9, R0, P0 ;  /* 0x0000000009037208 */ /* 0x000fc40000000000 */
[----:B------:R-:W-:Y:S02]  /*0bc0*/  FSEL R0, R11, R2, P0 ;  /* 0x000000020b007208 */ /* 0x000fe40000000000 */
[----:B------:R-:W-:Y:S01]  /*0bd0*/  ISETP.GT.AND P0, PT, R8, 0x1d, PT ;  /* 0x0000001d0800780c */ /* 0x000fe20003f04270 */
[----:B------:R-:W0:Y:S04]  /*0be0*/  SHFL.DOWN PT, R2, R3, 0x2, 0x1f ;  /* 0x08401f0003027f89 */ /* 0x000e2800000e0000 */
[----:B------:R-:W1:Y:S02]  /*0bf0*/  SHFL.DOWN PT, R7, R0, 0x2, 0x1f ;  /* 0x08401f0000077f89 */ /* 0x000e6400000e0000 */
[----:B------:R-:W-:Y:S01]  /*0c00*/  @!P1 MOV R6, 0x400 ;  /* 0x0000040000069802 */ /* 0x000fe20000000f00 */
[----:B------:R-:W2:Y:S01]  /*0c10*/  @!P1 S2R R9, SR_CgaCtaId ;  /* 0x0000000000099919 */ /* 0x000ea20000008800 */
[----:B------:R-:W-:-:S04]  /*0c20*/  @!P1 SHF.R.U32.HI R4, RZ, 0x2, R5 ;  /* 0x00000002ff049819 */ /* 0x000fc80000011605 */
[----:B------:R-:W-:Y:S01]  /*0c30*/  @!P1 LOP3.LUT R4, R4, 0xf8, RZ, 0xc0, !PT ;  /* 0x000000f804049812 */ /* 0x000fe200078ec0ff */
[----:B0-----:R-:W-:Y:S01]  /*0c40*/  @!P0 FADD R3, R3, R2 ;  /* 0x0000000203038221 */ /* 0x001fe20000000000 */
[----:B-1----:R-:W-:-:S04]  /*0c50*/  @!P0 FADD R0, R0, R7 ;  /* 0x0000000700008221 */ /* 0x002fc80000000000 */
[----:B------:R-:W0:Y:S01]  /*0c60*/  SHFL.DOWN PT, R2, R3, 0x4, 0x1f ;  /* 0x08801f0003027f89 */ /* 0x000e2200000e0000 */
[----:B------:R-:W-:-:S03]  /*0c70*/  ISETP.GT.AND P0, PT, R8, 0x1b, PT ;  /* 0x0000001b0800780c */ /* 0x000fc60003f04270 */
[----:B------:R-:W1:Y:S01]  /*0c80*/  SHFL.DOWN PT, R7, R0, 0x4, 0x1f ;  /* 0x08801f0000077f89 */ /* 0x000e6200000e0000 */
[----:B--2---:R-:W-:-:S04]  /*0c90*/  @!P1 LEA R9, R9, R6, 0x18 ;  /* 0x0000000609099211 */ /* 0x004fc800078ec0ff */
[----:B------:R-:W-:-:S05]  /*0ca0*/  @!P1 IADD3 R4, PT, PT, R4, R9, RZ ;  /* 0x0000000904049210 */ /* 0x000fca0007ffe0ff */
[----:B0-----:R-:W-:Y:S01]  /*0cb0*/  @!P0 FADD R3, R3, R2 ;  /* 0x0000000203038221 */ /* 0x001fe20000000000 */
[----:B-1----:R-:W-:-:S04]  /*0cc0*/  @!P0 FADD R0, R0, R7 ;  /* 0x0000000700008221 */ /* 0x002fc80000000000 */
[----:B------:R-:W0:Y:S01]  /*0cd0*/  SHFL.DOWN PT, R2, R3, 0x8, 0x1f ;  /* 0x09001f0003027f89 */ /* 0x000e2200000e0000 */
[----:B------:R-:W-:-:S03]  /*0ce0*/  ISETP.GT.AND P0, PT, R8, 0x17, PT ;  /* 0x000000170800780c */ /* 0x000fc60003f04270 */
[----:B------:R-:W1:Y:S10]  /*0cf0*/  SHFL.DOWN PT, R7, R0, 0x8, 0x1f ;  /* 0x09001f0000077f89 */ /* 0x000e7400000e0000 */
[----:B0-----:R-:W-:Y:S01]  /*0d00*/  @!P0 FADD R3, R3, R2 ;  /* 0x0000000203038221 */ /* 0x001fe20000000000 */
[----:B-1----:R-:W-:-:S04]  /*0d10*/  @!P0 FADD R0, R0, R7 ;  /* 0x0000000700008221 */ /* 0x002fc80000000000 */
[----:B------:R-:W0:Y:S01]  /*0d20*/  SHFL.DOWN PT, R2, R3, 0x10, 0x1f ;  /* 0x0a001f0003027f89 */ /* 0x000e2200000e0000 */
[----:B------:R-:W-:-:S03]  /*0d30*/  ISETP.NE.AND P0, PT, R5, RZ, PT ;  /* 0x000000ff0500720c */ /* 0x000fc60003f05270 */
[----:B------:R-:W1:Y:S01]  /*0d40*/  SHFL.DOWN PT, R7, R0, 0x10, 0x1f ;  /* 0x0a001f0000077f89 */ /* 0x000e6200000e0000 */
[----:B0-----:R-:W-:Y:S01]  /*0d50*/  FADD R6, R3, R2 ;  /* 0x0000000203067221 */ /* 0x001fe20000000000 */
[----:B-1----:R-:W-:-:S05]  /*0d60*/  FADD R7, R0, R7 ;  /* 0x0000000700077221 */ /* 0x002fca0000000000 */
[----:B------:R2:W-:Y:S01]  /*0d70*/  @!P1 STS.64 [R4+0x10], R6 ;  /* 0x0000100604009388 */ /* 0x0005e20000000a00 */
[----:B------:R-:W-:Y:S01]  /*0d80*/  BAR.SYNC.DEFER_BLOCKING 0x0 ;  /* 0x0000000000007b1d */ /* 0x000fe20000010000 */
[----:B------:R-:W-:-:S04]  /*0d90*/  ISETP.GT.AND P1, PT, R8, 0xf, PT ;  /* 0x0000000f0800780c */ /* 0x000fc80003f24270 */
[----:B------:R-:W-:Y:S02]  /*0da0*/  FSEL R2, R3, R6, P1 ;  /* 0x0000000603027208 */ /* 0x000fe40000800000 */
[----:B------:R-:W-:Y:S01]  /*0db0*/  FSEL R3, R0, R7, P1 ;  /* 0x0000000700037208 */ /* 0x000fe20000800000 */
[----:B------:R-:W-:Y:S06]  /*0dc0*/  @P0 BRA `(.L_x_186) ;  /* 0x0000001c00040947 */ /* 0x000fec0003800000 */
[----:B------:R-:W0:Y:S01]  /*0dd0*/  S2UR UR5, SR_CgaCtaId ;  /* 0x00000000000579c3 */ /* 0x000e220000008800 */
[----:B------:R-:W-:Y:S02]  /*0de0*/  UMOV UR4, 0x400 ;  /* 0x0000040000047882 */ /* 0x000fe40000000000 */
[----:B0-----:R-:W-:-:S09]  /*0df0*/  ULEA UR4, UR5, UR4, 0x18 ;  /* 0x0000000405047291 */ /* 0x001fd2000f8ec0ff */
[----:B------:R-:W0:Y:S04]  /*0e00*/  LDS.64 R24, [UR4+0x18] ;  /* 0x00001804ff187984 */ /* 0x000e280008000a00 */
[----:B------:R-:W1:Y:S04]  /*0e10*/  LDS.128 R20, [UR4+0x20] ;  /* 0x00002004ff147984 */ /* 0x000e680008000c00 */
[----:B--2---:R-:W2:Y:S04]  /*0e20*/  LDS.128 R4, [UR4+0x30] ;  /* 0x00003004ff047984 */ /* 0x004ea80008000c00 */
[----:B------:R-:W3:Y:S04]  /*0e30*/  LDS.128 R16, [UR4+0x40] ;  /* 0x00004004ff107984 */ /* 0x000ee80008000c00 */
[----:B------:R-:W4:Y:S04]  /*0e40*/  LDS.128 R12, [UR4+0x50] ;  /* 0x00005004ff0c7984 */ /* 0x000f280008000c00 */
[----:B------:R-:W5:Y:S01]  /*0e50*/  LDS.128 R8, [UR4+0x60] ;  /* 0x00006004ff087984 */ /* 0x000f620008000c00 */
[----:B0-----:R-:W-:Y:S01]  /*0e60*/  FADD R27, R2, R24 ;  /* 0x00000018021b7221 */ /* 0x001fe20000000000 */
[----:B------:R-:W-:-:S03]  /*0e70*/  FADD R0, R3, R25 ;  /* 0x0000001903007221 */ /* 0x000fc60000000000 */
[----:B-1----:R-:W-:Y:S01]  /*0e80*/  FADD R3, R27, R20 ;  /* 0x000000141b037221 */ /* 0x002fe20000000000 */
[----:B------:R-:W-:Y:S01]  /*0e90*/  FADD R0, R0, R21 ;  /* 0x0000001500007221 */ /* 0x000fe20000000000 */
[----:B------:R-:W0:Y:S02]  /*0ea0*/  LDS.128 R24, [UR4+0x70] ;  /* 0x00007004ff187984 */ /* 0x000e240008000c00 */
[----:B------:R-:W-:Y:S01]  /*0eb0*/  FADD R3, R3, R22 ;  /* 0x0000001603037221 */ /* 0x000fe20000000000 */
[----:B------:R-:W-:Y:S02]  /*0ec0*/  FADD R0, R0, R23 ;  /* 0x0000001700007221 */ /* 0x000fe40000000000 */
[----:B------:R-:W1:Y:S01]  /*0ed0*/  LDS.128 R20, [UR4+0x80] ;  /* 0x00008004ff147984 */ /* 0x000e620008000c00 */
[----:B--2---:R-:W-:Y:S01]  /*0ee0*/  FADD R3, R3, R4 ;  /* 0x0000000403037221 */ /* 0x004fe20000000000 */
[----:B------:R-:W-:-:S03]  /*0ef0*/  FADD R0, R0, R5 ;  /* 0x0000000500007221 */ /* 0x000fc60000000000 */
[----:B------:R-:W-:Y:S01]  /*0f00*/  FADD R3, R3, R6 ;  /* 0x0000000603037221 */ /* 0x000fe20000000000 */
[----:B------:R-:W-:-:S03]  /*0f10*/  FADD R0, R0, R7 ;  /* 0x0000000700007221 */ /* 0x000fc60000000000 */
[----:B---3--:R-:W-:Y:S01]  /*0f20*/  FADD R3, R3, R16 ;  /* 0x0000001003037221 */ /* 0x008fe20000000000 */
[----:B------:R-:W-:-:S03]  /*0f30*/  FADD R0, R0, R17 ;  /* 0x0000001100007221 */ /* 0x000fc60000000000 */
[----:B------:R-:W-:Y:S01]  /*0f40*/  FADD R3, R3, R18 ;  /* 0x0000001203037221 */ /* 0x000fe20000000000 */
[----:B------:R-:W-:-:S03]  /*0f50*/  FADD R0, R0, R19 ;  /* 0x0000001300007221 */ /* 0x000fc60000000000 */
[----:B----4-:R-:W-:Y:S01]  /*0f60*/  FADD R3, R3, R12 ;  /* 0x0000000c03037221 */ /* 0x010fe20000000000 */
[----:B------:R-:W-:-:S03]  /*0f70*/  FADD R0, R0, R13 ;  /* 0x0000000d00007221 */ /* 0x000fc60000000000 */
[----:B------:R-:W-:Y:S01]  /*0f80*/  FADD R3, R3, R14 ;  /* 0x0000000e03037221 */ /* 0x000fe20000000000 */
[----:B------:R-:W-:-:S03]  /*0f90*/  FADD R0, R0, R15 ;  /* 0x0000000f00007221 */ /* 0x000fc60000000000 */
[----:B-----5:R-:W-:Y:S01]  /*0fa0*/  FADD R3, R3, R8 ;  /* 0x0000000803037221 */ /* 0x020fe20000000000 */
[----:B------:R-:W-:-:S03]  /*0fb0*/  FADD R0, R0, R9 ;  /* 0x0000000900007221 */ /* 0x000fc60000000000 */
[----:B------:R-:W-:Y:S01]  /*0fc0*/  FADD R3, R3, R10 ;  /* 0x0000000a03037221 */ /* 0x000fe20000000000 */
[----:B------:R-:W-:-:S03]  /*0fd0*/  FADD R0, R0, R11 ;  /* 0x0000000b00007221 */ /* 0x000fc60000000000 */
[----:B0-----:R-:W-:Y:S01]  /*0fe0*/  FADD R3, R3, R24 ;  /* 0x0000001803037221 */ /* 0x001fe20000000000 */
[----:B------:R-:W-:-:S03]  /*0ff0*/  FADD R0, R0, R25 ;  /* 0x0000001900007221 */ /* 0x000fc60000000000 */
[----:B------:R-:W-:Y:S01]  /*1000*/  FADD R3, R3, R26 ;  /* 0x0000001a03037221 */ /* 0x000fe20000000000 */
[----:B------:R-:W-:-:S03]  /*1010*/  FADD R0, R0, R27 ;  /* 0x0000001b00007221 */ /* 0x000fc60000000000 */
[----:B-1----:R-:W-:Y:S01]  /*1020*/  FADD R3, R3, R20 ;  /* 0x0000001403037221 */ /* 0x002fe20000000000 */
[----:B------:R-:W-:-:S03]  /*1030*/  FADD R0, R0, R21 ;  /* 0x0000001500007221 */ /* 0x000fc60000000000 */
[----:B------:R-:W-:Y:S01]  /*1040*/  FADD R2, R3, R22 ;  /* 0x0000001603027221 */ /* 0x000fe20000000000 */
[----:B------:R-:W-:Y:S01]  /*1050*/  FADD R3, R0, R23 ;  /* 0x0000001700037221 */ /* 0x000fe20000000000 */
[----:B------:R-:W-:Y:S06]  /*1060*/  BRA `(.L_x_186) ;  /* 0x00000018005c7947 */ /* 0x000fec0003800000 */
.L_x_185:
[----:B------:R-:W0:Y:S01]  /*1070*/  S2R R8, SR_LANEID ;  /* 0x0000000000087919 */ /* 0x000e220000000000 */
[----:B------:R-:W-:-:S04]  /*1080*/  LOP3.LUT R0, R5, 0x3e0, RZ, 0xc0, !PT ;  /* 0x000003e005007812 */ /* 0x000fc800078ec0ff */
[----:B------:R-:W-:Y:S02]  /*1090*/  IADD3 R3, PT, PT, R0, 0x20, RZ ;  /* 0x0000002000037810 */ /* 0x000fe40007ffe0ff */
[----:B------:R-:W-:Y:S02]  /*10a0*/  LOP3.LUT R7, RZ, R0, RZ, 0x33, !PT ;  /* 0x00000000ff077212 */ /* 0x000fe400078e33ff */
[-C--:B------:R-:W-:Y:S02]  /*10b0*/  ISETP.GT.AND P0, PT, R3, R4.reuse, PT ;  /* 0x000000040300720c */ /* 0x080fe40003f04270 */
[----:B------:R-:W-:-:S04]  /*10c0*/  IADD3 R7, PT, PT, R7, R4, RZ ;  /* 0x0000000407077210 */ /* 0x000fc80007ffe0ff */
[----:B------:R-:W-:-:S05]  /*10d0*/  SEL R7, R7, 0x1f, P0 ;  /* 0x0000001f07077807 */ /* 0x000fca0000000000 */
[----:B------:R-:W1:Y:S04]  /*10e0*/  SHFL.DOWN PT, R0, R9, 0x1, R7 ;  /* 0x0820000009007989 */ /* 0x000e6800000e0007 */
[----:B------:R-:W2:Y:S01]  /*10f0*/  SHFL.DOWN PT, R2, R11, 0x1, R7 ;  /* 0x082000000b027989 */ /* 0x000ea200000e0007 */
[C---:B0-----:R-:W-:Y:S02]  /*1100*/  ISETP.GE.AND P0, PT, R8.reuse, R7, PT ;  /* 0x000000070800720c */ /* 0x041fe40003f06270 */
[C---:B------:R-:W-:Y:S02]  /*1110*/  IADD3 R6, PT, PT, R8.reuse, 0x2, RZ ;  /* 0x0000000208067810 */ /* 0x040fe40007ffe0ff */
[----:B------:R-:W-:-:S09]  /*1120*/  ISETP.NE.AND P1, PT, R8, RZ, PT ;  /* 0x000000ff0800720c */ /* 0x000fd20003f25270 */
[----:B-1----:R-:W-:Y:S01]  /*1130*/  @!P0 FADD R9, R0, R9 ;  /* 0x0000000900098221 */ /* 0x002fe20000000000 */
[----:B--2---:R-:W-:Y:S01]  /*1140*/  @!P0 FADD R11, R2, R11 ;  /* 0x0000000b020b8221 */ /* 0x004fe20000000000 */
[----:B------:R-:W-:-:S03]  /*1150*/  ISETP.GT.AND P0, PT, R6, R7, PT ;  /* 0x000000070600720c */ /* 0x000fc60003f04270 */
[----:B------:R-:W0:Y:S01]  /*1160*/  SHFL.DOWN PT, R0, R9, 0x2, R7 ;  /* 0x0840000009007989 */ /* 0x000e2200000e0007 */
[----:B------:R-:W-:Y:S02]  /*1170*/  IADD3 R6, PT, PT, R8, 0x4, RZ ;  /* 0x0000000408067810 */ /* 0x000fe40007ffe0ff */
[----:B------:R-:W-:Y:S01]  /*1180*/  @!P1 SHF.R.U32.HI R3, RZ, 0x2, R5 ;  /* 0x00000002ff039819 */ /* 0x000fe20000011605 */
[----:B------:R-:W1:Y:S03]  /*1190*/  SHFL.DOWN PT, R2, R11, 0x2, R7 ;  /* 0x084000000b027989 */ /* 0x000e6600000e0007 */
[----:B------:R-:W-:Y:S01]  /*11a0*/  @!P1 LOP3.LUT R3, R3, 0xf8, RZ, 0xc0, !PT ;  /* 0x000000f803039812 */ /* 0x000fe200078ec0ff */
[----:B------:R-:W2:Y:S02]  /*11b0*/  @!P1 S2R R13, SR_CgaCtaId ;  /* 0x00000000000d9919 */ /* 0x000ea40000008800 */
[----:B0-----:R-:W-:Y:S01]  /*11c0*/  @!P0 FADD R9, R9, R0 ;  /* 0x0000000009098221 */ /* 0x001fe20000000000 */
[----:B-1----:R-:W-:-:S04]  /*11d0*/  @!P0 FADD R11, R11, R2 ;  /* 0x000000020b0b8221 */ /* 0x002fc80000000000 */
[----:B------:R-:W0:Y:S01]  /*11e0*/  SHFL.DOWN PT, R0, R9, 0x4, R7 ;  /* 0x0880000009007989 */ /* 0x000e2200000e0007 */
[----:B------:R-:W-:Y:S02]  /*11f0*/  ISETP.GT.AND P0, PT, R6, R7, PT ;  /* 0x000000070600720c */ /* 0x000fe40003f04270 */
[----:B------:R-:W-:Y:S01]  /*1200*/  IADD3 R6, PT, PT, R8, 0x8, RZ ;  /* 0x0000000808067810 */ /* 0x000fe20007ffe0ff */
[----:B------:R-:W1:Y:S10]  /*1210*/  SHFL.DOWN PT, R2, R11, 0x4, R7 ;  /* 0x088000000b027989 */ /* 0x000e7400000e0007 */
        /* <DEDUP_REMOVED lines=10> */
[----:B------:R-:W-:Y:S01]  /*12c0*/  @!P1 MOV R6, 0x400 ;  /* 0x0000040000069802 */ /* 0x000fe20000000f00 */
[----:B------:R-:W1:Y:S03]  /*12d0*/  SHFL.DOWN PT, R2, R11, 0x10, R7 ;  /* 0x0a0000000b027989 */ /* 0x000e6600000e0007 */
[----:B--2---:R-:W-:-:S04]  /*12e0*/  @!P1 LEA R6, R13, R6, 0x18 ;  /* 0x000000060d069211 */ /* 0x004fc800078ec0ff */
[----:B------:R-:W-:-:S03]  /*12f0*/  @!P1 IADD3 R6, PT, PT, R3, R6, RZ ;  /* 0x0000000603069210 */ /* 0x000fc60007ffe0ff */
[----:B0-----:R-:W-:Y:S01]  /*1300*/  @!P0 FADD R9, R9, R0 ;  /* 0x0000000009098221 */ /* 0x001fe20000000000 */
[----:B-1----:R-:W-:Y:S01]  /*1310*/  @!P0 FADD R11, R11, R2 ;  /* 0x000000020b0b8221 */ /* 0x002fe20000000000 */
[----:B------:R-:W-:-:S03]  /*1320*/  ISETP.NE.AND P0, PT, R5, RZ, PT ;  /* 0x000000ff0500720c */ /* 0x000fc60003f05270 */
[----:B------:R-:W-:Y:S02]  /*1330*/  MOV R2, R9 ;  /* 0x0000000900027202 */ /* 0x000fe40000000f00 */
[----:B------:R-:W-:-:S05]  /*1340*/  MOV R3, R11 ;  /* 0x0000000b00037202 */ /* 0x000fca0000000f00 */
[----:B------:R1:W-:Y:S01]  /*1350*/  @!P1 STS.64 [R6+0x10], R2 ;  /* 0x0000100206009388 */ /* 0x0003e20000000a00 */
[----:B------:R-:W-:Y:S06]  /*1360*/  BAR.SYNC.DEFER_BLOCKING 0x0 ;  /* 0x0000000000007b1d */ /* 0x000fec0000010000 */
        /* <DEDUP_REMOVED lines=8> */
[----:B-1----:R-:W0:Y:S04]  /*13f0*/  LDS.64 R6, [UR4+0x18] ;  /* 0x00001804ff067984 */ /* 0x002e280008000a00 */
[----:B------:R-:W1:Y:S04]  /*1400*/  LDS.128 R8, [UR4+0x20] ;  /* 0x00002004ff087984 */ /* 0x000e680008000c00 */
[----:B------:R-:W2:Y:S04]  /*1410*/  LDS.128 R12, [UR4+0x30] ;  /* 0x00003004ff0c7984 */ /* 0x000ea80008000c00 */
[----:B------:R-:W3:Y:S04]  /*1420*/  LDS.128 R16, [UR4+0x40] ;  /* 0x00004004ff107984 */ /* 0x000ee80008000c00 */
[----:B------:R-:W4:Y:S04]  /*1430*/  LDS.128 R20, [UR4+0x50] ;  /* 0x00005004ff147984 */ /* 0x000f280008000c00 */
[----:B------:R-:W5:Y:S04]  /*1440*/  LDS.128 R24, [UR4+0x60] ;  /* 0x00006004ff187984 */ /* 0x000f680008000c00 */
[----:B------:R-:W5:Y:S01]  /*1450*/  LDS.128 R28, [UR4+0x70] ;  /* 0x00007004ff1c7984 */ /* 0x000f620008000c00 */
[----:B0-----:R-:W-:Y:S01]  /*1460*/  @P1 FADD R2, R2, R6 ;  /* 0x0000000602021221 */ /* 0x001fe20000000000 */
[----:B------:R-:W-:Y:S01]  /*1470*/  @P1 FADD R3, R3, R7 ;  /* 0x0000000703031221 */ /* 0x000fe20000000000 */
[----:B------:R-:W-:-:S02]  /*1480*/  ISETP.GT.AND P1, PT, R4, 0xa0, PT ;  /* 0x000000a00400780c */ /* 0x000fc40003f24270 */
[----:B-1----:R-:W-:Y:S01]  /*1490*/  @P4 FADD R2, R2, R8 ;  /* 0x0000000802024221 */ /* 0x002fe20000000000 */
[----:B------:R-:W-:Y:S01]  /*14a0*/  @P4 FADD R3, R3, R9 ;  /* 0x0000000903034221 */ /* 0x000fe20000000000 */
[----:B------:R-:W-:Y:S02]  /*14b0*/  ISETP.GT.AND P4, PT, R4, 0xc0, PT ;  /* 0x000000c00400780c */ /* 0x000fe40003f84270 */
[----:B------:R-:W-:Y:S01]  /*14c0*/  @P3 FADD R2, R2, R10 ;  /* 0x0000000a02023221 */ /* 0x000fe20000000000 */
[----:B------:R-:W-:Y:S01]  /*14d0*/  @P3 FADD R3, R3, R11 ;  /* 0x0000000b03033221 */ /* 0x000fe20000000000 */
[----:B------:R-:W-:Y:S01]  /*14e0*/  ISETP.GT.AND P3, PT, R4, 0xe0, PT ;  /* 0x000000e00400780c */ /* 0x000fe20003f64270 */
[----:B------:R-:W0:Y:S01]  /*14f0*/  LDS.128 R8, [UR4+0x80] ;  /* 0x00008004ff087984 */ /* 0x000e220008000c00 */
[----:B--2---:R-:W-:Y:S01]  /*1500*/  @P2 FADD R2, R2, R12 ;  /* 0x0000000c02022221 */ /* 0x004fe20000000000 */
[----:B------:R-:W-:Y:S01]  /*1510*/  @P2 FADD R3, R3, R13 ;  /* 0x0000000d03032221 */ /* 0x000fe20000000000 */
[----:B------:R-:W-:-:S02]  /*1520*/  ISETP.GT.AND P2, PT, R4, 0x100, PT ;  /* 0x000001000400780c */ /* 0x000fc40003f44270 */
[----:B------:R-:W-:Y:S01]  /*1530*/  @P1 FADD R2, R2, R14 ;  /* 0x0000000e02021221 */ /* 0x000fe20000000000 */
[----:B------:R-:W-:Y:S01]  /*1540*/  @P1 FADD R3, R3, R15 ;  /* 0x0000000f03031221 */ /* 0x000fe20000000000 */
[----:B------:R-:W-:Y:S02]  /*1550*/  ISETP.GT.AND P1, PT, R4, 0x120, PT ;  /* 0x000001200400780c */ /* 0x000fe40003f24270 */
[----:B---3--:R-:W-:Y:S01]  /*1560*/  @P4 FADD R2, R2, R16 ;  /* 0x0000001002024221 */ /* 0x008fe20000000000 */
[----:B------:R-:W-:Y:S01]  /*1570*/  @P4 FADD R3, R3, R17 ;  /* 0x0000001103034221 */ /* 0x000fe20000000000 */
[----:B------:R-:W-:Y:S02]  /*1580*/  ISETP.GT.AND P4, PT, R4, 0x140, PT ;  /* 0x000001400400780c */ /* 0x000fe40003f84270 */
[----:B------:R-:W-:Y:S01]  /*1590*/  @P3 FADD R2, R2, R18 ;  /* 0x0000001202023221 */ /* 0x000fe20000000000 */
[----:B------:R-:W-:Y:S01]  /*15a0*/  @P3 FADD R3, R3, R19 ;  /* 0x0000001303033221 */ /* 0x000fe20000000000 */
[----:B------:R-:W-:-:S02]  /*15b0*/  ISETP.GT.AND P3, PT, R4, 0x160, PT ;  /* 0x000001600400780c */ /* 0x000fc40003f64270 */
[----:B----4-:R-:W-:Y:S01]  /*15c0*/  @P2 FADD R2, R2, R20 ;  /* 0x0000001402022221 */ /* 0x010fe20000000000 */
[----:B------:R-:W-:Y:S01]  /*15d0*/  @P2 FADD R3, R3, R21 ;  /* 0x0000001503032221 */ /* 0x000fe20000000000 */
[----:B------:R-:W-:Y:S02]  /*15e0*/  ISETP.GT.AND P2, PT, R4, 0x180, PT ;  /* 0x000001800400780c */ /* 0x000fe40003f44270 */
[----:B------:R-:W-:Y:S01]  /*15f0*/  @P1 FADD R2, R2, R22 ;  /* 0x0000001602021221 */ /* 0x000fe20000000000 */
[----:B------:R-:W-:Y:S01]  /*1600*/  @P1 FADD R3, R3, R23 ;  /* 0x0000001703031221 */ /* 0x000fe20000000000 */
[----:B------:R-:W-:Y:S02]  /*1610*/  ISETP.GT.AND P1, PT, R4, 0x1a0, PT ;  /* 0x000001a00400780c */ /* 0x000fe40003f24270 */
[----:B-----5:R-:W-:Y:S01]  /*1620*/  @P4 FADD R2, R2, R24 ;  /* 0x0000001802024221 */ /* 0x020fe20000000000 */
[----:B------:R-:W-:Y:S01]  /*1630*/  @P4 FADD R3, R3, R25 ;  /* 0x0000001903034221 */ /* 0x000fe20000000000 */
[----:B------:R-:W-:-:S02]  /*1640*/  ISETP.GT.AND P4, PT, R4, 0x1c0, PT ;  /* 0x000001c00400780c */ /* 0x000fc40003f84270 */
[----:B------:R-:W-:Y:S01]  /*1650*/  @P3 FADD R2, R2, R26 ;  /* 0x0000001a02023221 */ /* 0x000fe20000000000 */
[----:B------:R-:W-:Y:S01]  /*1660*/  @P3 FADD R3, R3, R27 ;  /* 0x0000001b03033221 */ /* 0x000fe20000000000 */
[----:B------:R-:W-:Y:S02]  /*1670*/  ISETP.GT.AND P3, PT, R4, 0x1e0, PT ;  /* 0x000001e00400780c */ /* 0x000fe40003f64270 */
[----:B------:R-:W-:Y:S01]  /*1680*/  @P2 FADD R2, R2, R28 ;  /* 0x0000001c02022221 */ /* 0x000fe20000000000 */
[----:B------:R-:W-:-:S03]  /*1690*/  @P2 FADD R3, R3, R29 ;  /* 0x0000001d03032221 */ /* 0x000fc60000000000 */
[----:B------:R-:W-:Y:S01]  /*16a0*/  @P1 FADD R2, R2, R30 ;  /* 0x0000001e02021221 */ /* 0x000fe20000000000 */
[----:B------:R-:W-:-:S03]  /*16b0*/  @P1 FADD R3, R3, R31 ;  /* 0x0000001f03031221 */ /* 0x000fc60000000000 */
[----:B0-----:R-:W-:Y:S01]  /*16c0*/  @P4 FADD R2, R2, R8 ;  /* 0x0000000802024221 */ /* 0x001fe20000000000 */
[----:B------:R-:W-:-:S03]  /*16d0*/  @P4 FADD R3, R3, R9 ;  /* 0x0000000903034221 */ /* 0x000fc60000000000 */
[----:B------:R-:W-:Y:S01]  /*16e0*/  @P3 FADD R2, R2, R10 ;  /* 0x0000000a02023221 */ /* 0x000fe20000000000 */
[----:B------:R-:W-:Y:S01]  /*16f0*/  @P3 FADD R3, R3, R11 ;  /* 0x0000000b03033221 */ /* 0x000fe20000000000 */
[----:B------:R-:W-:Y:S06]  /*1700*/  BRA `(.L_x_186) ;  /* 0x0000001000b47947 */ /* 0x000fec0003800000 */
.L_x_172:
[----:B------:R-:W0:Y:S01]  /*1710*/  S2R R43, SR_TID.X ;  /* 0x00000000002b7919 */ /* 0x000e220000002100 */
[----:B------:R-:W1:Y:S02]  /*1720*/  LDCU.64 UR4, c[0x0][0x380] ;  /* 0x00007000ff0477ac */ /* 0x000e640008000a00 */
[----:B-1----:R-:W-:Y:S02]  /*1730*/  MOV R2, UR4 ;  /* 0x0000000400027c02 */ /* 0x002fe40008000f00 */
[----:B------:R-:W-:-:S03]  /*1740*/  MOV R3, UR5 ;  /* 0x0000000500037c02 */ /* 0x000fc60008000f00 */
[----:B0-----:R-:W-:-:S05]  /*1750*/  IMAD.WIDE.U32 R18, R43, 0x8, R2 ;  /* 0x000000082b127825 */ /* 0x001fca00078e0002 */
[----:B------:R-:W2:Y:S04]  /*1760*/  LDG.E.64.CONSTANT R20, desc[UR6][R18.64] ;  /* 0x0000000612147981 */ /* 0x000ea8000c1e9b00 */
[----:B------:R-:W2:Y:S04]  /*1770*/  LDG.E.64.CONSTANT R6, desc[UR6][R18.64+0x1000] ;  /* 0x0010000612067981 */ /* 0x000ea8000c1e9b00 */
[----:B------:R-:W3:Y:S04]  /*1780*/  LDG.E.64.CONSTANT R8, desc[UR6][R18.64+0x2000] ;  /* 0x0020000612087981 */ /* 0x000ee8000c1e9b00 */
[----:B------:R-:W4:Y:S04]  /*1790*/  LDG.E.64.CONSTANT R10, desc[UR6][R18.64+0x3000] ;  /* 0x00300006120a7981 */ /* 0x000f28000c1e9b00 */
[----:B------:R-:W5:Y:S04]  /*17a0*/  LDG.E.64.CONSTANT R12, desc[UR6][R18.64+0x4000] ;  /* 0x00400006120c7981 */ /* 0x000f68000c1e9b00 */
[----:B------:R-:W5:Y:S04]  /*17b0*/  LDG.E.64.CONSTANT R14, desc[UR6][R18.64+0x5000] ;  /* 0x00500006120e7981 */ /* 0x000f68000c1e9b00 */
[----:B------:R-:W5:Y:S01]  /*17c0*/  LDG.E.64.CONSTANT R16, desc[UR6][R18.64+0x6000] ;  /* 0x0060000612107981 */ /* 0x000f62000c1e9b00 */
[----:B------:R-:W-:Y:S01]  /*17d0*/  ISETP.GE.U32.AND P0, PT, R4, 0x1c00, PT ;  /* 0x00001c000400780c */ /* 0x000fe20003f06070 */
[----:B------:R-:W-:Y:S01]  /*17e0*/  UMOV UR4, 0xe00 ;  /* 0x00000e0000047882 */ /* 0x000fe20000000000 */
[----:B--2---:R-:W-:Y:S01]  /*17f0*/  FADD R5, R20, R6 ;  /* 0x0000000614057221 */ /* 0x004fe20000000000 */
[----:B------:R-:W-:-:S03]  /*1800*/  FADD R7, R21, R7 ;  /* 0x0000000715077221 */ /* 0x000fc60000000000 */
[----:B---3--:R-:W-:Y:S01]  /*1810*/  FADD R5, R8, R5 ;  /* 0x0000000508057221 */ /* 0x008fe20000000000 */
[----:B------:R-:W-:-:S03]  /*1820*/  FADD R7, R9, R7 ;  /* 0x0000000709077221 */ /* 0x000fc60000000000 */
[----:B----4-:R-:W-:Y:S01]  /*1830*/  FADD R5, R10, R5 ;  /* 0x000000050a057221 */ /* 0x010fe20000000000 */
[----:B------:R-:W-:-:S03]  /*1840*/  FADD R7, R11, R7 ;  /* 0x000000070b077221 */ /* 0x000fc60000000000 */
[----:B-----5:R-:W-:Y:S01]  /*1850*/  FADD R5, R12, R5 ;  /* 0x000000050c057221 */ /* 0x020fe20000000000 */
[----:B------:R-:W-:-:S03]  /*1860*/  FADD R7, R13, R7 ;  /* 0x000000070d077221 */ /* 0x000fc60000000000 */
[----:B------:R-:W-:Y:S01]  /*1870*/  FADD R5, R14, R5 ;  /* 0x000000050e057221 */ /* 0x000fe20000000000 */
[----:B------:R-:W-:-:S03]  /*1880*/  FADD R7, R15, R7 ;  /* 0x000000070f077221 */ /* 0x000fc60000000000 */
[----:B------:R-:W-:Y:S01]  /*1890*/  FADD R41, R16, R5 ;  /* 0x0000000510297221 */ /* 0x000fe20000000000 */
[----:B------:R-:W-:Y:S01]  /*18a0*/  FADD R39, R17, R7 ;  /* 0x0000000711277221 */ /* 0x000fe20000000000 */
[----:B------:R-:W-:Y:S06]  /*18b0*/  @!P0 BRA `(.L_x_187) ;  /* 0x0000000000888947 */ /* 0x000fec0003800000 */
[----:B------:R-:W0:Y:S01]  /*18c0*/  LDC R20, c[0x0][0x390] ;  /* 0x0000e400ff147b82 */ /* 0x000e220000000800 */
[----:B------:R-:W-:Y:S01]  /*18d0*/  IADD3 R21, PT, PT, R4, -0xe00, RZ ;  /* 0xfffff20004157810 */ /* 0x000fe20007ffe0ff */
[----:B------:R-:W-:-:S06]  /*18e0*/  UMOV UR4, 0xe00 ;  /* 0x00000e0000047882 */ /* 0x000fcc0000000000 */
[----:B------:R-:W1:Y:S02]  /*18f0*/  LDC.64 R2, c[0x0][0x380] ;  /* 0x0000e000ff027b82 */ /* 0x000e640000000a00 */
.L_x_189:
[----:B------:R-:W-:-:S05]  /*1900*/  IADD3 R15, PT, PT, R43, UR4, RZ ;  /* 0x000000042b0f7c10 */ /* 0x000fca000fffe0ff */
[----:B-1----:R-:W-:-:S05]  /*1910*/  IMAD.WIDE.U32 R14, R15, 0x8, R2 ;  /* 0x000000080f0e7825 */ /* 0x002fca00078e0002 */
[----:B------:R-:W2:Y:S04]  /*1920*/  LDG.E.64.CONSTANT R4, desc[UR6][R14.64] ;  /* 0x000000060e047981 */ /* 0x000ea8000c1e9b00 */
[----:B------:R-:W3:Y:S04]  /*1930*/  LDG.E.64.CONSTANT R16, desc[UR6][R14.64+0x1000] ;  /* 0x001000060e107981 */ /* 0x000ee8000c1e9b00 */
[----:B------:R-:W4:Y:S04]  /*1940*/  LDG.E.64.CONSTANT R18, desc[UR6][R14.64+0x2000] ;  /* 0x002000060e127981 */ /* 0x000f28000c1e9b00 */
[----:B------:R-:W5:Y:S04]  /*1950*/  LDG.E.64.CONSTANT R12, desc[UR6][R14.64+0x3000] ;  /* 0x003000060e0c7981 */ /* 0x000f68000c1e9b00 */
[----:B------:R-:W5:Y:S04]  /*1960*/  LDG.E.64.CONSTANT R8, desc[UR6][R14.64+0x4000] ;  /* 0x004000060e087981 */ /* 0x000f68000c1e9b00 */
[----:B------:R-:W5:Y:S04]  /*1970*/  LDG.E.64.CONSTANT R6, desc[UR6][R14.64+0x5000] ;  /* 0x005000060e067981 */ /* 0x000f68000c1e9b00 */
[----:B------:R-:W5:Y:S01]  /*1980*/  LDG.E.64.CONSTANT R10, desc[UR6][R14.64+0x6000] ;  /* 0x006000060e0a7981 */ /* 0x000f62000c1e9b00 */
[----:B--2---:R-:W-:Y:S01]  /*1990*/  FADD R41, R4, R41 ;  /* 0x0000002904297221 */ /* 0x004fe20000000000 */
[----:B------:R-:W-:Y:S01]  /*19a0*/  FADD R5, R5, R39 ;  /* 0x0000002705057221 */ /* 0x000fe20000000000 */
[----:B0-----:R-:W-:-:S02]  /*19b0*/  MOV R4, R20 ;  /* 0x0000001400047202 */ /* 0x001fc40000000f00 */
[----:B---3--:R-:W-:Y:S01]  /*19c0*/  FADD R41, R16, R41 ;  /* 0x0000002910297221 */ /* 0x008fe20000000000 */
[----:B------:R-:W-:Y:S01]  /*19d0*/  FADD R5, R17, R5 ;  /* 0x0000000511057221 */ /* 0x000fe20000000000 */
[----:B------:R-:W-:Y:S02]  /*19e0*/  IADD3 R0, PT, PT, R4, -UR4, RZ ;  /* 0x8000000404007c10 */ /* 0x000fe4000fffe0ff */
[----:B----4-:R-:W-:Y:S01]  /*19f0*/  FADD R41, R18, R41 ;  /* 0x0000002912297221 */ /* 0x010fe20000000000 */
[----:B------:R-:W-:Y:S01]  /*1a00*/  FADD R5, R19, R5 ;  /* 0x0000000513057221 */ /* 0x000fe20000000000 */
[----:B------:R-:W-:Y:S02]  /*1a10*/  ISETP.GE.AND P0, PT, R0, 0xe00, PT ;  /* 0x00000e000000780c */ /* 0x000fe40003f06270 */
[----:B-----5:R-:W-:Y:S01]  /*1a20*/  FADD R41, R12, R41 ;  /* 0x000000290c297221 */ /* 0x020fe20000000000 */
        /* <DEDUP_REMOVED lines=8> */
[----:B------:R-:W-:-:S06]  /*1ab0*/  UIADD3 UR4, UPT, UPT, UR4, 0xe00, URZ ;  /* 0x00000e0004047890 */ /* 0x000fcc000fffe0ff */
[----:B------:R-:W-:-:S13]  /*1ac0*/  ISETP.LT.AND P0, PT, R21, UR4, PT ;  /* 0x0000000415007c0c */ /* 0x000fda000bf01270 */
[----:B------:R-:W-:Y:S05]  /*1ad0*/  @!P0 BRA `(.L_x_189) ;  /* 0xfffffffc00888947 */ /* 0x000fea000383ffff */
.L_x_187:
[----:B------:R-:W-:-:S13]  /*1ae0*/  ISETP.LE.AND P0, PT, R4, UR4, PT ;  /* 0x0000000404007c0c */ /* 0x000fda000bf03270 */
[----:B------:R-:W-:Y:S05]  /*1af0*/  @P0 BRA `(.L_x_188) ;  /* 0x0000000800780947 */ /* 0x000fea0003800000 */
[----:B------:R-:W-:Y:S01]  /*1b00*/  IADD3 R0, PT, PT, R4, -UR4, RZ ;  /* 0x8000000404007c10 */ /* 0x000fe2000fffe0ff */
[----:B------:R-:W-:Y:S03]  /*1b10*/  BSSY.RECONVERGENT B1, `(.L_x_188) ;  /* 0x000009c000017945 */ /* 0x000fe60003800200 */
[----:B------:R-:W-:-:S13]  /*1b20*/  ISETP.GE.AND P0, PT, R43, R0, PT ;  /* 0x000000002b00720c */ /* 0x000fda0003f06270 */
[----:B------:R-:W-:Y:S05]  /*1b30*/  @P0 BRA `(.L_x_190) ;  /* 0x0000000800640947 */ /* 0x000fea0003800000 */
[-C--:B------:R-:W-:Y:S01]  /*1b40*/  LOP3.LUT R5, RZ, R43.reuse, RZ, 0x33, !PT ;  /* 0x0000002bff057212 */ /* 0x080fe200078e33ff */
[----:B------:R-:W-:Y:S01]  /*1b50*/  BSSY.RECONVERGENT B2, `(.L_x_191) ;  /* 0x0000015000027945 */ /* 0x000fe20003800200 */
[----:B------:R-:W-:Y:S02]  /*1b60*/  MOV R45, R43 ;  /* 0x0000002b002d7202 */ /* 0x000fe40000000f00 */
[----:B------:R-:W-:-:S04]  /*1b70*/  IADD3 R4, PT, PT, R4, -UR4, R5 ;  /* 0x8000000404047c10 */ /* 0x000fc8000fffe005 */
[C---:B------:R-:W-:Y:S02]  /*1b80*/  LOP3.LUT R5, R4.reuse, 0x600, RZ, 0xc0, !PT ;  /* 0x0000060004057812 */ /* 0x040fe400078ec0ff */
[----:B------:R-:W-:Y:S02]  /*1b90*/  ISETP.GE.U32.AND P1, PT, R4, 0x600, PT ;  /* 0x000006000400780c */ /* 0x000fe40003f26070 */
[----:B------:R-:W-:-:S13]  /*1ba0*/  ISETP.NE.AND P0, PT, R5, 0x600, PT ;  /* 0x000006000500780c */ /* 0x000fda0003f05270 */
[----:B------:R-:W-:Y:S05]  /*1bb0*/  @!P0 BRA `(.L_x_192) ;  /* 0x0000000000388947 */ /* 0x000fea0003800000 */
[----:B------:R-:W-:Y:S02]  /*1bc0*/  LEA.HI R4, R4, 0x1, RZ, 0x17 ;  /* 0x0000000104047811 */ /* 0x000fe400078fb8ff */
[----:B------:R-:W-:Y:S02]  /*1bd0*/  IADD3 R7, PT, PT, R43, UR4, RZ ;  /* 0x000000042b077c10 */ /* 0x000fe4000fffe0ff */
[----:B------:R-:W-:Y:S02]  /*1be0*/  LOP3.LUT R4, R4, 0x3, RZ, 0xc0, !PT ;  /* 0x0000000304047812 */ /* 0x000fe400078ec0ff */
[----:B------:R-:W-:Y:S02]  /*1bf0*/  MOV R45, R43 ;  /* 0x0000002b002d7202 */ /* 0x000fe40000000f00 */
[----:B------:R-:W-:-:S07]  /*1c00*/  IADD3 R6, PT, PT, -R4, RZ, RZ ;  /* 0x000000ff04067210 */ /* 0x000fce0007ffe1ff */
.L_x_193:
[----:B------:R-:W-:-:S06]  /*1c10*/  IMAD.WIDE.U32 R4, R7, 0x8, R2 ;  /* 0x0000000807047825 */ /* 0x000fcc00078e0002 */
[----:B------:R-:W2:Y:S01]  /*1c20*/  LDG.E.64.CONSTANT R4, desc[UR6][R4.64] ;  /* 0x0000000604047981 */ /* 0x000ea2000c1e9b00 */
[----:B------:R-:W-:Y:S02]  /*1c30*/  IADD3 R6, PT, PT, R6, 0x1, RZ ;  /* 0x0000000106067810 */ /* 0x000fe40007ffe0ff */
[----:B------:R-:W-:Y:S02]  /*1c40*/  IADD3 R45, PT, PT, R45, 0x200, RZ ;  /* 0x000002002d2d7810 */ /* 0x000fe40007ffe0ff */
[----:B------:R-:W-:Y:S02]  /*1c50*/  ISETP.NE.AND P0, PT, R6, RZ, PT ;  /* 0x000000ff0600720c */ /* 0x000fe40003f05270 */
[----:B------:R-:W-:Y:S01]  /*1c60*/  IADD3 R7, PT, PT, R7, 0x200, RZ ;  /* 0x0000020007077810 */ /* 0x000fe20007ffe0ff */
[----:B--2---:R-:W-:Y:S01]  /*1c70*/  FADD R41, R4, R41 ;  /* 0x0000002904297221 */ /* 0x004fe20000000000 */
[----:B------:R-:W-:-:S09]  /*1c80*/  FADD R39, R5, R39 ;  /* 0x0000002705277221 */ /* 0x000fd20000000000 */
[----:B------:R-:W-:Y:S05]  /*1c90*/  @P0 BRA `(.L_x_193) ;  /* 0xfffffffc00dc0947 */ /* 0x000fea000383ffff */
.L_x_192:
[----:B------:R-:W-:Y:S05]  /*1ca0*/  BSYNC.RECONVERGENT B2 ;  /* 0x0000000000027941 */ /* 0x000fea0003800200 */
.L_x_191:
[----:B------:R-:W-:Y:S05]  /*1cb0*/  @!P1 BRA `(.L_x_190) ;  /* 0x0000000800049947 */ /* 0x000fea0003800000 */
[----:B------:R-:W0:Y:S01]  /*1cc0*/  LDCU.64 UR8, c[0x0][0x380] ;  /* 0x00007000ff0877ac */ /* 0x000e220008000a00 */
[----:B------:R-:W-:Y:S01]  /*1cd0*/  IADD3 R7, PT, PT, R0, -R45, RZ ;  /* 0x8000002d00077210 */ /* 0x000fe20007ffe0ff */
[----:B------:R-:W-:Y:S01]  /*1ce0*/  BSSY.RECONVERGENT B2, `(.L_x_194) ;  /* 0x000004a000027945 */ /* 0x000fe20003800200 */
[----:B------:R-:W-:Y:S02]  /*1cf0*/  IADD3 R5, P0, PT, R45, UR4, RZ ;  /* 0x000000042d057c10 */ /* 0x000fe4000ff1e0ff */
[----:B------:R-:W-:Y:S02]  /*1d00*/  ISETP.GT.AND P1, PT, R7, 0x1800, PT ;  /* 0x000018000700780c */ /* 0x000fe40003f24270 */
[----:B------:R-:W-:Y:S02]  /*1d10*/  IADD3.X R6, PT, PT, RZ, RZ, RZ, P0, !PT ;  /* 0x000000ffff067210 */ /* 0x000fe400007fe4ff */
[----:B------:R-:W-:Y:S02]  /*1d20*/  IADD3 R38, PT, PT, R45, UR4, RZ ;  /* 0x000000042d267c10 */ /* 0x000fe4000fffe0ff */
        /* <DEDUP_REMOVED lines=8> */
.L_x_196:
[C---:B------:R-:W-:Y:S01]  /*1db0*/  IMAD.WIDE.U32 R6, R38.reuse, 0x8, R2 ;  /* 0x0000000826067825 */ /* 0x040fe200078e0002 */
[----:B------:R-:W2:Y:S01]  /*1dc0*/  LDG.E.64.CONSTANT R8, desc[UR6][R4.64+-0x1000] ;  /* 0xfff0000604087981 */ /* 0x000ea2000c1e9b00 */
[----:B------:R-:W-:-:S03]  /*1dd0*/  IADD3 R15, PT, PT, R38, 0x800, RZ ;  /* 0x00000800260f7810 */ /* 0x000fc60007ffe0ff */
[----:B------:R-:W3:Y:S04]  /*1de0*/  LDG.E.64.CONSTANT R10, desc[UR6][R4.64] ;  /* 0x00000006040a7981 */ /* 0x000ee8000c1e9b00 */
[----:B------:R-:W4:Y:S01]  /*1df0*/  LDG.E.64.CONSTANT R6, desc[UR6][R6.64] ;  /* 0x0000000606067981 */ /* 0x000f22000c1e9b00 */
[----:B------:R-:W-:-:S03]  /*1e00*/  IMAD.WIDE.U32 R14, R15, 0x8, R2 ;  /* 0x000000080f0e7825 */ /* 0x000fc600078e0002 */
[----:B------:R-:W5:Y:S04]  /*1e10*/  LDG.E.64.CONSTANT R12, desc[UR6][R4.64+0x1000] ;  /* 0x00100006040c7981 */ /* 0x000f68000c1e9b00 */
[----:B------:R-:W5:Y:S01]  /*1e20*/  LDG.E.64.CONSTANT R14, desc[UR6][R14.64] ;  /* 0x000000060e0e7981 */ /* 0x000f62000c1e9b00 */
[----:B------:R-:W-:-:S03]  /*1e30*/  IADD3 R23, PT, PT, R38, 0x1000, RZ ;  /* 0x0000100026177810 */ /* 0x000fc60007ffe0ff */
[----:B------:R-:W5:Y:S02]  /*1e40*/  LDG.E.64.CONSTANT R16, desc[UR6][R4.64+0x3000] ;  /* 0x0030000604107981 */ /* 0x000f64000c1e9b00 */
[----:B------:R-:W-:Y:S02]  /*1e50*/  IMAD.WIDE.U32 R22, R23, 0x8, R2 ;  /* 0x0000000817167825 */ /* 0x000fe400078e0002 */
[----:B------:R-:W5:Y:S04]  /*1e60*/  LDG.E.64.CONSTANT R18, desc[UR6][R4.64+0x4000] ;  /* 0x0040000604127981 */ /* 0x000f68000c1e9b00 */
[----:B------:R-:W5:Y:S04]  /*1e70*/  LDG.E.64.CONSTANT R20, desc[UR6][R4.64+0x5000] ;  /* 0x0050000604147981 */ /* 0x000f68000c1e9b00 */
[----:B------:R-:W5:Y:S01]  /*1e80*/  LDG.E.64.CONSTANT R22, desc[UR6][R22.64] ;  /* 0x0000000616167981 */ /* 0x000f62000c1e9b00 */
[----:B------:R-:W-:-:S03]  /*1e90*/  IADD3 R31, PT, PT, R38, 0x1800, RZ ;  /* 0x00001800261f7810 */ /* 0x000fc60007ffe0ff */
[----:B------:R-:W5:Y:S02]  /*1ea0*/  LDG.E.64.CONSTANT R24, desc[UR6][R4.64+0x7000] ;  /* 0x0070000604187981 */ /* 0x000f64000c1e9b00 */
[----:B------:R-:W-:Y:S02]  /*1eb0*/  IMAD.WIDE.U32 R30, R31, 0x8, R2 ;  /* 0x000000081f1e7825 */ /* 0x000fe400078e0002 */
[----:B------:R-:W5:Y:S04]  /*1ec0*/  LDG.E.64.CONSTANT R26, desc[UR6][R4.64+0x8000] ;  /* 0x00800006041a7981 */ /* 0x000f68000c1e9b00 */
[----:B------:R-:W5:Y:S04]  /*1ed0*/  LDG.E.64.CONSTANT R28, desc[UR6][R4.64+0x9000] ;  /* 0x00900006041c7981 */ /* 0x000f68000c1e9b00 */
[----:B------:R-:W5:Y:S04]  /*1ee0*/  LDG.E.64.CONSTANT R30, desc[UR6][R30.64] ;  /* 0x000000061e1e7981 */ /* 0x000f68000c1e9b00 */
[----:B------:R-:W5:Y:S04]  /*1ef0*/  LDG.E.64.CONSTANT R32, desc[UR6][R4.64+0xb000] ;  /* 0x00b0000604207981 */ /* 0x000f68000c1e9b00 */
[----:B------:R-:W5:Y:S04]  /*1f00*/  LDG.E.64.CONSTANT R34, desc[UR6][R4.64+0xc000] ;  /* 0x00c0000604227981 */ /* 0x000f68000c1e9b00 */
[----:B------:R0:W5:Y:S01]  /*1f10*/  LDG.E.64.CONSTANT R36, desc[UR6][R4.64+0xd000] ;  /* 0x00d0000604247981 */ /* 0x000162000c1e9b00 */
[----:B------:R-:W-:-:S04]  /*1f20*/  IADD3 R45, PT, PT, R45, 0x2000, RZ ;  /* 0x000020002d2d7810 */ /* 0x000fc80007ffe0ff */
[----:B------:R-:W-:Y:S02]  /*1f30*/  ISETP.GE.AND P1, PT, R45, R40, PT ;  /* 0x000000282d00720c */ /* 0x000fe40003f26270 */
[----:B0-----:R-:W-:Y:S02]  /*1f40*/  IADD3 R4, P2, PT, R4, 0x10000, RZ ;  /* 0x0001000004047810 */ /* 0x001fe40007f5e0ff */
[----:B------:R-:W-:Y:S02]  /*1f50*/  IADD3 R38, PT, PT, R38, 0x2000, RZ ;  /* 0x0000200026267810 */ /* 0x000fe40007ffe0ff */
[----:B------:R-:W-:Y:S01]  /*1f60*/  IADD3.X R5, PT, PT, RZ, R5, RZ, P2, !PT ;  /* 0x00000005ff057210 */ /* 0x000fe200017fe4ff */
[----:B----4-:R-:W-:Y:S01]  /*1f70*/  FADD R41, R6, R41 ;  /* 0x0000002906297221 */ /* 0x010fe20000000000 */
[----:B------:R-:W-:-:S03]  /*1f80*/  FADD R7, R7, R39 ;  /* 0x0000002707077221 */ /* 0x000fc60000000000 */
[----:B--2---:R-:W-:Y:S01]  /*1f90*/  FADD R41, R41, R8 ;  /* 0x0000000829297221 */ /* 0x004fe20000000000 */
[----:B------:R-:W-:-:S03]  /*1fa0*/  FADD R7, R7, R9 ;  /* 0x0000000907077221 */ /* 0x000fc60000000000 */
[----:B---3--:R-:W-:Y:S01]  /*1fb0*/  FADD R41, R41, R10 ;  /* 0x0000000a29297221 */ /* 0x008fe20000000000 */
[----:B------:R-:W-:-:S03]  /*1fc0*/  FADD R7, R7, R11 ;  /* 0x0000000b07077221 */ /* 0x000fc60000000000 */
[----:B-----5:R-:W-:Y:S01]  /*1fd0*/  FADD R41, R41, R12 ;  /* 0x0000000c29297221 */ /* 0x020fe20000000000 */
        /* <DEDUP_REMOVED lines=26> */
.L_x_195:
[----:B------:R-:W-:Y:S05]  /*2180*/  BSYNC.RECONVERGENT B2 ;  /* 0x0000000000027941 */ /* 0x000fea0003800200 */
.L_x_194:
[----:B------:R-:W-:Y:S01]  /*2190*/  IADD3 R6, PT, PT, R0, -R45, RZ ;  /* 0x8000002d00067210 */ /* 0x000fe20007ffe0ff */
[----:B------:R-:W-:Y:S03]  /*21a0*/  BSSY.RECONVERGENT B2, `(.L_x_197) ;  /* 0x0000023000027945 */ /* 0x000fe60003800200 */
[----:B------:R-:W-:-:S13]  /*21b0*/  ISETP.GT.AND P1, PT, R6, 0x800, PT ;  /* 0x000008000600780c */ /* 0x000fda0003f24270 */
[----:B------:R-:W-:Y:S05]  /*21c0*/  @!P1 BRA `(.L_x_198) ;  /* 0x0000000000809947 */ /* 0x000fea0003800000 */
[C---:B------:R-:W-:Y:S01]  /*21d0*/  IMAD.WIDE.U32 R18, R38.reuse, 0x8, R2 ;  /* 0x0000000826127825 */ /* 0x040fe200078e0002 */
[----:B------:R-:W2:Y:S01]  /*21e0*/  LDG.E.64.CONSTANT R20, desc[UR6][R4.64+-0x1000] ;  /* 0xfff0000604147981 */ /* 0x000ea2000c1e9b00 */
[----:B------:R-:W-:-:S03]  /*21f0*/  IADD3 R15, PT, PT, R38, 0x800, RZ ;  /* 0x00000800260f7810 */ /* 0x000fc60007ffe0ff */
[----:B------:R-:W3:Y:S04]  /*2200*/  LDG.E.64.CONSTANT R16, desc[UR6][R4.64] ;  /* 0x0000000604107981 */ /* 0x000ee8000c1e9b00 */
[----:B------:R-:W4:Y:S01]  /*2210*/  LDG.E.64.CONSTANT R18, desc[UR6][R18.64] ;  /* 0x0000000612127981 */ /* 0x000f22000c1e9b00 */
[----:B------:R-:W-:-:S03]  /*2220*/  IMAD.WIDE.U32 R14, R15, 0x8, R2 ;  /* 0x000000080f0e7825 */ /* 0x000fc600078e0002 */
[----:B------:R-:W5:Y:S04]  /*2230*/  LDG.E.64.CONSTANT R6, desc[UR6][R4.64+0x1000] ;  /* 0x0010000604067981 */ /* 0x000f68000c1e9b00 */
[----:B------:R-:W5:Y:S04]  /*2240*/  LDG.E.64.CONSTANT R14, desc[UR6][R14.64] ;  /* 0x000000060e0e7981 */ /* 0x000f68000c1e9b00 */
[----:B------:R-:W5:Y:S04]  /*2250*/  LDG.E.64.CONSTANT R12, desc[UR6][R4.64+0x3000] ;  /* 0x00300006040c7981 */ /* 0x000f68000c1e9b00 */
[----:B------:R-:W5:Y:S04]  /*2260*/  LDG.E.64.CONSTANT R10, desc[UR6][R4.64+0x4000] ;  /* 0x00400006040a7981 */ /* 0x000f68000c1e9b00 */
[----:B------:R0:W5:Y:S01]  /*2270*/  LDG.E.64.CONSTANT R8, desc[UR6][R4.64+0x5000] ;  /* 0x0050000604087981 */ /* 0x000162000c1e9b00 */
[----:B------:R-:W-:-:S02]  /*2280*/  PLOP3.LUT P0, PT, PT, PT, PT, 0x8, 0x80 ;  /* 0x000000000080781c */ /* 0x000fc40003f0e170 */
[----:B------:R-:W-:Y:S02]  /*2290*/  IADD3 R45, PT, PT, R45, 0x1000, RZ ;  /* 0x000010002d2d7810 */ /* 0x000fe40007ffe0ff */
[----:B------:R-:W-:Y:S02]  /*22a0*/  IADD3 R38, PT, PT, R38, 0x1000, RZ ;  /* 0x0000100026267810 */ /* 0x000fe40007ffe0ff */
[----:B0-----:R-:W-:-:S04]  /*22b0*/  IADD3 R4, P1, PT, R4, 0x8000, RZ ;  /* 0x0000800004047810 */ /* 0x001fc80007f3e0ff */
        /* <DEDUP_REMOVED lines=17> */
.L_x_198:
[----:B------:R-:W-:Y:S05]  /*23d0*/  BSYNC.RECONVERGENT B2 ;  /* 0x0000000000027941 */ /* 0x000fea0003800200 */
.L_x_197:
[----:B------:R-:W-:-:S13]  /*23e0*/  ISETP.LT.OR P0, PT, R45, R0, P0 ;  /* 0x000000002d00720c */ /* 0x000fda0000701670 */
[----:B------:R-:W-:Y:S05]  /*23f0*/  @!P0 BRA `(.L_x_190) ;  /* 0x0000000000348947 */ /* 0x000fea0003800000 */
[----:B------:R-:W-:Y:S01]  /*2400*/  IMAD.WIDE.U32 R2, R38, 0x8, R2 ;  /* 0x0000000826027825 */ /* 0x000fe200078e0002 */
[----:B------:R-:W2:Y:S04]  /*2410*/  LDG.E.64.CONSTANT R6, desc[UR6][R4.64+-0x1000] ;  /* 0xfff0000604067981 */ /* 0x000ea8000c1e9b00 */
[----:B------:R-:W3:Y:S04]  /*2420*/  LDG.E.64.CONSTANT R8, desc[UR6][R4.64] ;  /* 0x0000000604087981 */ /* 0x000ee8000c1e9b00 */
[----:B------:R-:W4:Y:S04]  /*2430*/  LDG.E.64.CONSTANT R2, desc[UR6][R2.64] ;  /* 0x0000000602027981 */ /* 0x000f28000c1e9b00 */
[----:B------:R-:W5:Y:S01]  /*2440*/  LDG.E.64.CONSTANT R10, desc[UR6][R4.64+0x1000] ;  /* 0x00100006040a7981 */ /* 0x000f62000c1e9b00 */
[----:B----4-:R-:W-:Y:S01]  /*2450*/  FADD R41, R41, R2 ;  /* 0x0000000229297221 */ /* 0x010fe20000000000 */
[----:B------:R-:W-:-:S03]  /*2460*/  FADD R39, R39, R3 ;  /* 0x0000000327277221 */ /* 0x000fc60000000000 */
[----:B--2---:R-:W-:Y:S01]  /*2470*/  FADD R41, R41, R6 ;  /* 0x0000000629297221 */ /* 0x004fe20000000000 */
[----:B------:R-:W-:-:S03]  /*2480*/  FADD R39, R39, R7 ;  /* 0x0000000727277221 */ /* 0x000fc60000000000 */
[----:B---3--:R-:W-:Y:S01]  /*2490*/  FADD R41, R41, R8 ;  /* 0x0000000829297221 */ /* 0x008fe20000000000 */
[----:B------:R-:W-:-:S03]  /*24a0*/  FADD R39, R39, R9 ;  /* 0x0000000927277221 */ /* 0x000fc60000000000 */
[----:B-----5:R-:W-:Y:S01]  /*24b0*/  FADD R41, R41, R10 ;  /* 0x0000000a29297221 */ /* 0x020fe20000000000 */
[----:B------:R-:W-:-:S07]  /*24c0*/  FADD R39, R39, R11 ;  /* 0x0000000b27277221 */ /* 0x000fce0000000000 */
.L_x_190:
[----:B------:R-:W-:Y:S05]  /*24d0*/  BSYNC.RECONVERGENT B1 ;  /* 0x0000000000017941 */ /* 0x000fea0003800200 */
.L_x_188:
[----:B------:R-:W0:Y:S01]  /*24e0*/  S2R R7, SR_LANEID ;  /* 0x0000000000077919 */ /* 0x000e220000000000 */
[----:B------:R-:W1:Y:S04]  /*24f0*/  SHFL.DOWN PT, R0, R41, 0x1, 0x1f ;  /* 0x08201f0029007f89 */ /* 0x000e6800000e0000 */
[----:B------:R-:W2:Y:S01]  /*2500*/  SHFL.DOWN PT, R2, R39, 0x1, 0x1f ;  /* 0x08201f0027027f89 */ /* 0x000ea200000e0000 */
[C---:B0-----:R-:W-:Y:S02]  /*2510*/  ISETP.GT.AND P0, PT, R7.reuse, 0x1e, PT ;  /* 0x0000001e0700780c */ /* 0x041fe40003f04270 */
[----:B------:R-:W-:-:S11]  /*2520*/  ISETP.NE.AND P1, PT, R7, RZ, PT ;  /* 0x000000ff0700720c */ /* 0x000fd60003f25270 */
[----:B-1----:R-:W-:Y:S01]  /*2530*/  @!P0 FADD R41, R0, R41 ;  /* 0x0000002900298221 */ /* 0x002fe20000000000 */
[----:B--2---:R-:W-:Y:S01]  /*2540*/  @!P0 FADD R39, R2, R39 ;  /* 0x0000002702278221 */ /* 0x004fe20000000000 */
[----:B------:R-:W-:Y:S01]  /*2550*/  ISETP.GT.AND P0, PT, R7, 0x1d, PT ;  /* 0x0000001d0700780c */ /* 0x000fe20003f04270 */
[----:B------:R-:W0:Y:S01]  /*2560*/  @!P1 S2R R5, SR_CgaCtaId ;  /* 0x0000000000059919 */ /* 0x000e220000008800 */
[----:B------:R-:W-:Y:S02]  /*2570*/  @!P1 MOV R4, 0x400 ;  /* 0x0000040000049802 */ /* 0x000fe40000000f00 */
[----:B------:R-:W-:Y:S01]  /*2580*/  @!P1 SHF.R.U32.HI R3, RZ, 0x2, R43 ;  /* 0x00000002ff039819 */ /* 0x000fe2000001162b */
[----:B------:R-:W1:Y:S03]  /*2590*/  SHFL.DOWN PT, R0, R41, 0x2, 0x1f ;  /* 0x08401f0029007f89 */ /* 0x000e6600000e0000 */
[----:B------:R-:W-:Y:S01]  /*25a0*/  @!P1 LOP3.LUT R3, R3, 0xf8, RZ, 0xc0, !PT ;  /* 0x000000f803039812 */ /* 0x000fe200078ec0ff */
[----:B------:R-:W2:Y:S04]  /*25b0*/  SHFL.DOWN PT, R2, R39, 0x2, 0x1f ;  /* 0x08401f0027027f89 */ /* 0x000ea800000e0000 */
[----:B-1----:R-:W-:Y:S01]  /*25c0*/  @!P0 FADD R41, R41, R0 ;  /* 0x0000000029298221 */ /* 0x002fe20000000000 */
[----:B--2---:R-:W-:-:S04]  /*25d0*/  @!P0 FADD R39, R39, R2 ;  /* 0x0000000227278221 */ /* 0x004fc80000000000 */
[----:B------:R-:W1:Y:S01]  /*25e0*/  SHFL.DOWN PT, R0, R41, 0x4, 0x1f ;  /* 0x08801f0029007f89 */ /* 0x000e6200000e0000 */
[----:B------:R-:W-:Y:S02]  /*25f0*/  ISETP.GT.AND P0, PT, R7, 0x1b, PT ;  /* 0x0000001b0700780c */ /* 0x000fe40003f04270 */
[----:B0-----:R-:W-:Y:S01]  /*2600*/  @!P1 LEA R4, R5, R4, 0x18 ;  /* 0x0000000405049211 */ /* 0x001fe200078ec0ff */
[----:B------:R-:W0:Y:S03]  /*2610*/  SHFL.DOWN PT, R2, R39, 0x4, 0x1f ;  /* 0x08801f0027027f89 */ /* 0x000e2600000e0000 */
[----:B------:R-:W-:-:S07]  /*2620*/  @!P1 IADD3 R6, PT, PT, R3, R4, RZ ;  /* 0x0000000403069210 */ /* 0x000fce0007ffe0ff */
[----:B-1----:R-:W-:Y:S01]  /*2630*/  @!P0 FADD R41, R41, R0 ;  /* 0x0000000029298221 */ /* 0x002fe20000000000 */
[----:B0-----:R-:W-:-:S04]  /*2640*/  @!P0 FADD R39, R39, R2 ;  /* 0x0000000227278221 */ /* 0x001fc80000000000 */
        /* <DEDUP_REMOVED lines=16> */
[----:B------:R-:W1:Y:S01]  /*2750*/  S2UR UR5, SR_CgaCtaId ;  /* 0x00000000000579c3 */ /* 0x000e620000008800 */
[----:B------:R-:W-:Y:S02]  /*2760*/  UMOV UR4, 0x400 ;  /* 0x0000040000047882 */ /* 0x000fe40000000000 */
[----:B-1----:R-:W-:-:S09]  /*2770*/  ULEA UR4, UR5, UR4, 0x18 ;  /* 0x0000000405047291 */ /* 0x002fd2000f8ec0ff */
[----:B------:R-:W1:Y:S04]  /*2780*/  LDS.64 R24, [UR4+0x18] ;  /* 0x00001804ff187984 */ /* 0x000e680008000a00 */
[----:B------:R-:W2:Y:S04]  /*2790*/  LDS.128 R20, [UR4+0x20] ;  /* 0x00002004ff147984 */ /* 0x000ea80008000c00 */
[----:B0-----:R-:W0:Y:S04]  /*27a0*/  LDS.128 R4, [UR4+0x30] ;  /* 0x00003004ff047984 */ /* 0x001e280008000c00 */
[----:B------:R-:W3:Y:S04]  /*27b0*/  LDS.128 R16, [UR4+0x40] ;  /* 0x00004004ff107984 */ /* 0x000ee80008000c00 */
[----:B------:R-:W4:Y:S04]  /*27c0*/  LDS.128 R12, [UR4+0x50] ;  /* 0x00005004ff0c7984 */ /* 0x000f280008000c00 */
[----:B------:R-:W5:Y:S01]  /*27d0*/  LDS.128 R8, [UR4+0x60] ;  /* 0x00006004ff087984 */ /* 0x000f620008000c00 */
[----:B-1----:R-:W-:Y:S01]  /*27e0*/  FADD R27, R2, R24 ;  /* 0x00000018021b7221 */ /* 0x002fe20000000000 */
[----:B------:R-:W-:-:S03]  /*27f0*/  FADD R0, R3, R25 ;  /* 0x0000001903007221 */ /* 0x000fc60000000000 */
[----:B--2---:R-:W-:Y:S01]  /*2800*/  FADD R3, R27, R20 ;  /* 0x000000141b037221 */ /* 0x004fe20000000000 */
[----:B------:R-:W-:Y:S01]  /*2810*/  FADD R0, R0, R21 ;  /* 0x0000001500007221 */ /* 0x000fe20000000000 */
[----:B------:R-:W1:Y:S02]  /*2820*/  LDS.128 R24, [UR4+0x70] ;  /* 0x00007004ff187984 */ /* 0x000e640008000c00 */
[----:B------:R-:W-:Y:S01]  /*2830*/  FADD R3, R3, R22 ;  /* 0x0000001603037221 */ /* 0x000fe20000000000 */
[----:B------:R-:W-:Y:S02]  /*2840*/  FADD R0, R0, R23 ;  /* 0x0000001700007221 */ /* 0x000fe40000000000 */
[----:B------:R-:W2:Y:S01]  /*2850*/  LDS.128 R20, [UR4+0x80] ;  /* 0x00008004ff147984 */ /* 0x000ea20008000c00 */
[----:B0-----:R-:W-:Y:S01]  /*2860*/  FADD R3, R3, R4 ;  /* 0x0000000403037221 */ /* 0x001fe20000000000 */
        /* <DEDUP_REMOVED lines=15> */
[----:B-1----:R-:W-:Y:S01]  /*2960*/  FADD R3, R3, R24 ;  /* 0x0000001803037221 */ /* 0x002fe20000000000 */
[----:B------:R-:W-:-:S03]  /*2970*/  FADD R0, R0, R25 ;  /* 0x0000001900007221 */ /* 0x000fc60000000000 */
[----:B------:R-:W-:Y:S01]  /*2980*/  FADD R3, R3, R26 ;  /* 0x0000001a03037221 */ /* 0x000fe20000000000 */
[----:B------:R-:W-:-:S03]  /*2990*/  FADD R0, R0, R27 ;  /* 0x0000001b00007221 */ /* 0x000fc60000000000 */
[----:B--2---:R-:W-:Y:S01]  /*29a0*/  FADD R3, R3, R20 ;  /* 0x0000001403037221 */ /* 0x004fe20000000000 */
[----:B------:R-:W-:-:S03]  /*29b0*/  FADD R0, R0, R21 ;  /* 0x0000001500007221 */ /* 0x000fc60000000000 */
[----:B------:R-:W-:Y:S01]  /*29c0*/  FADD R2, R3, R22 ;  /* 0x0000001603027221 */ /* 0x000fe20000000000 */
[----:B------:R-:W-:-:S07]  /*29d0*/  FADD R3, R0, R23 ;  /* 0x0000001700037221 */ /* 0x000fce0000000000 */
.L_x_186:
[----:B------:R-:W-:Y:S05]  /*29e0*/  BSYNC.RECONVERGENT B0 ;  /* 0x0000000000007941 */ /* 0x000fea0003800200 */
.L_x_171:
[----:B------:R-:W-:Y:S05]  /*29f0*/  @P0 EXIT ;  /* 0x000000000000094d */ /* 0x000fea0003800000 */
[----:B0-2---:R-:W0:Y:S01]  /*2a00*/  LDC.64 R4, c[0x0][0x388] ;  /* 0x0000e200ff047b82 */ /* 0x005e220000000a00 */
[----:B------:R-:W1:Y:S02]  /*2a10*/  LDCU.64 UR4, c[0x0][0x398] ;  /* 0x00007300ff0477ac */ /* 0x000e640008000a00 */
[----:B-1----:R-:W-:Y:S01]  /*2a20*/  FADD R2, R2, UR4 ;  /* 0x0000000402027e21 */ /* 0x002fe20008000000 */
[----:B------:R-:W-:-:S05]  /*2a30*/  FADD R3, R3, UR5 ;  /* 0x0000000503037e21 */ /* 0x000fca0008000000 */
[----:B0-----:R-:W-:Y:S01]  /*2a40*/  STG.E.64 desc[UR6][R4.64], R2 ;  /* 0x0000000204007986 */ /* 0x001fe2000c101b06 */
[----:B------:R-:W-:Y:S05]  /*2a50*/  EXIT ;  /* 0x000000000000794d */ /* 0x000fea0003800000 */
.L_x_199:
        /* <DEDUP_REMOVED lines=10> */
.L_x_352:


//--------------------- .text._ZN3cub18CUB_300001_SM_10006detail6reduce18DeviceReduceKernelINS2_10policy_hubIN6thrust24THRUST_300001_SM_1000_NS7complexIfEEyN4cuda3std3__44plusIvEEE10Policy1000EPS8_ySD_S8_NSB_10__identityEEEvT0_PT3_T1_NS0_13GridEvenShareISL_EET2_T4_ --------------------------
	.section	.text._ZN3cub18CUB_300001_SM_10006detail6reduce18DeviceReduceKernelINS2_10policy_hubIN6thrust24THRUST_300001_SM_1000_NS7complexIfEEyN4cuda3std3__44plusIvEEE10Policy1000EPS8_ySD_S8_NSB_10__identityEEEvT0_PT3_T1_NS0_13GridEvenShareISL_EET2_T4_,"ax",@progbits
	.align	128
        .global         _ZN3cub18CUB_300001_SM_10006detail6reduce18DeviceReduceKernelINS2_10policy_hubIN6thrust24THRUST_300001_SM_1000_NS7complexIfEEyN4cuda3std3__44plusIvEEE10Policy1000EPS8_ySD_S8_NSB_10__identityEEEvT0_PT3_T1_NS0_13GridEvenShareISL_EET2_T4_
        .type           _ZN3cub18CUB_300001_SM_10006detail6reduce18DeviceReduceKernelINS2_10policy_hubIN6thrust24THRUST_300001_SM_1000_NS7complexIfEEyN4cuda3std3__44plusIvEEE10Policy1000EPS8_ySD_S8_NSB_10__identityEEEvT0_PT3_T1_NS0_13GridEvenShareISL_EET2_T4_,@function
        .size           _ZN3cub18CUB_300001_SM_10006detail6reduce18DeviceReduceKernelINS2_10policy_hubIN6thrust24THRUST_300001_SM_1000_NS7complexIfEEyN4cuda3std3__44plusIvEEE10Policy1000EPS8_ySD_S8_NSB_10__identityEEEvT0_PT3_T1_NS0_13GridEvenShareISL_EET2_T4_,(.L_x_353 - _ZN3cub18CUB_300001_SM_10006detail6reduce18DeviceReduceKernelINS2_10policy_hubIN6thrust24THRUST_300001_SM_1000_NS7complexIfEEyN4cuda3std3__44plusIvEEE10Policy1000EPS8_ySD_S8_NSB_10__identityEEEvT0_PT3_T1_NS0_13GridEvenShareISL_EET2_T4_)
        .other          _ZN3cub18CUB_300001_SM_10006detail6reduce18DeviceReduceKernelINS2_10policy_hubIN6thrust24THRUST_300001_SM_1000_NS7complexIfEEyN4cuda3std3__44plusIvEEE10Policy1000EPS8_ySD_S8_NSB_10__identityEEEvT0_PT3_T1_NS0_13GridEvenShareISL_EET2_T4_,@"STO_CUDA_ENTRY STV_DEFAULT"
_ZN3cub18CUB_300001_SM_10006detail6reduce18DeviceReduceKernelINS2_10policy_hubIN6thrust24THRUST_300001_SM_1000_NS7complexIfEEyN4cuda3std3__44plusIvEEE10Policy1000EPS8_ySD_S8_NSB_10__identityEEEvT0_PT3_T1_NS0_13GridEvenShareISL_EET2_T4_:
.text._ZN3cub18CUB_300001_SM_10006detail6reduce18DeviceReduceKernelINS2_10policy_hubIN6thrust24THRUST_300001_SM_1000_NS7complexIfEEyN4cuda3std3__44plusIvEEE10Policy1000EPS8_ySD_S8_NSB_10__identityEEEvT0_PT3_T1_NS0_13GridEvenShareISL_EET2_T4_:
[----:B------:R-:W-:Y:S08]  /*0000*/  LDC R1, c[0x0][0x37c] ;  /* 0x0000df00ff017b82 */ /* 0x000ff00000000800 */
[----:B------:R-:W0:Y:S01]  /*0010*/  S2UR UR11, SR_CTAID.X ;  /* 0x00000000000b79c3 */ /* 0x000e220000002500 */
[----:B------:R-:W1:Y:S01]  /*0020*/  LDCU.64 UR8, c[0x0][0x3b8] ;  /* 0x00007700ff0877ac */ /* 0x000e620008000a00 */
[----:B------:R-:W-:Y:S01]  /*0030*/  BSSY.RECONVERGENT B0, `(.L_x_200) ;  /* 0x00002b4000007945 */ /* 0x000fe20003800200 */
[----:B------:R-:W2:Y:S01]  /*0040*/  LDCU UR5, c[0x0][0x3c0] ;  /* 0x00007800ff0577ac */ /* 0x000ea20008000800 */
[----:B------:R-:W3:Y:S01]  /*0050*/  LDCU.64 UR14, c[0x0][0x358] ;  /* 0x00006b00ff0e77ac */ /* 0x000ee20008000a00 */
[----:B-1----:R-:W-:-:S02]  /*0060*/  MOV R2, UR8 ;  /* 0x0000000800027c02 */ /* 0x002fc40008000f00 */
[----:B------:R-:W-:Y:S01]  /*0070*/  MOV R3, UR9 ;  /* 0x0000000900037c02 */ /* 0x000fe20008000f00 */
[----:B--2---:R-:W-:Y:S02]  /*0080*/  UIMAD UR5, UR5, 0xe00, URZ ;  /* 0x00000e00050578a4 */ /* 0x004fe4000f8e02ff */
[----:B0-----:R-:W-:Y:S02]  /*0090*/  UIMAD UR6, UR11, 0xe00, URZ ;  /* 0x00000e000b0678a4 */ /* 0x001fe4000f8e02ff */
[----:B------:R-:W-:-:S04]  /*00a0*/  USHF.R.S32.HI UR16, URZ, 0x1f, UR5 ;  /* 0x0000001fff107899 */ /* 0x000fc80008011405 */
[----:B------:R-:W-:-:S04]  /*00b0*/  IADD3 R22, P1, PT, R2, -UR6, RZ ;  /* 0x8000000602167c10 */ /* 0x000fc8000ff3e0ff */
[----:B------:R-:W-:Y:S02]  /*00c0*/  ISETP.GT.U32.AND P0, PT, R22, 0xdff, PT ;  /* 0x00000dff1600780c */ /* 0x000fe40003f04070 */
[----:B------:R-:W-:-:S04]  /*00d0*/  IADD3.X R20, PT, PT, R3, -0x1, RZ, P1, !PT ;  /* 0xffffffff03147810 */ /* 0x000fc80000ffe4ff */
[----:B------:R-:W-:-:S13]  /*00e0*/  ISETP.GT.U32.AND.EX P0, PT, R20, RZ, PT, P0 ;  /* 0x000000ff1400720c */ /* 0x000fda0003f04100 */
[----:B---3--:R-:W-:Y:S05]  /*00f0*/  @P0 BRA `(.L_x_201) ;  /* 0x00000014008c0947 */ /* 0x008fea0003800000 */
[----:B------:R-:W0:Y:S01]  /*0100*/  S2R R17, SR_TID.X ;  /* 0x0000000000117919 */ /* 0x000e220000002100 */
[----:B------:R-:W-:Y:S01]  /*0110*/  IADD3 R0, PT, PT, R2, -UR6, RZ ;  /* 0x8000000602007c10 */ /* 0x000fe2000fffe0ff */
[----:B------:R-:W-:Y:S01]  /*0120*/  BSSY.RECONVERGENT B1, `(.L_x_202) ;  /* 0x000000a000017945 */ /* 0x000fe20003800200 */
[----:B------:R-:W-:Y:S02]  /*0130*/  CS2R R28, SRZ ;  /* 0x00000000001c7805 */ /* 0x000fe4000001ff00 */
[----:B0-----:R-:W-:Y:S02]  /*0140*/  ISETP.GE.AND P0, PT, R17, R0, PT ;  /* 0x000000001100720c */ /* 0x001fe40003f06270 */
[----:B------:R-:W-:-:S11]  /*0150*/  MOV R21, R17 ;  /* 0x0000001100157202 */ /* 0x000fd60000000f00 */
[----:B------:R-:W-:Y:S05]  /*0160*/  @P0 BRA `(.L_x_203) ;  /* 0x0000000000140947 */ /* 0x000fea0003800000 */
[----:B------:R-:W0:Y:S01]  /*0170*/  LDC.64 R28, c[0x0][0x380] ;  /* 0x0000e000ff1c7b82 */ /* 0x000e220000000a00 */
[----:B------:R-:W-:-:S05]  /*0180*/  IADD3 R3, PT, PT, R17, UR6, RZ ;  /* 0x0000000611037c10 */ /* 0x000fca000fffe0ff */
[----:B0-----:R-:W-:-:S06]  /*0190*/  IMAD.WIDE.U32 R28, R3, 0x8, R28 ;  /* 0x00000008031c7825 */ /* 0x001fcc00078e001c */
[----:B------:R-:W5:Y:S01]  /*01a0*/  LDG.E.64.CONSTANT R28, desc[UR14][R28.64] ;  /* 0x0000000e1c1c7981 */ /* 0x000f62000c1e9b00 */
[----:B------:R-:W-:-:S07]  /*01b0*/  IADD3 R21, PT, PT, R17, 0x200, RZ ;  /* 0x0000020011157810 */ /* 0x000fce0007ffe0ff */
.L_x_203:
[----:B------:R-:W-:Y:S05]  /*01c0*/  BSYNC.RECONVERGENT B1 ;  /* 0x0000000000017941 */ /* 0x000fea0003800200 */
.L_x_202:
[----:B------:R-:W-:Y:S01]  /*01d0*/  ISETP.GE.AND P0, PT, R21, R0, PT ;  /* 0x000000001500720c */ /* 0x000fe20003f06270 */
[----:B------:R-:W-:-:S12]  /*01e0*/  BSSY.RECONVERGENT B1, `(.L_x_204) ;  /* 0x0000095000017945 */ /* 0x000fd80003800200 */
[----:B------:R-:W-:Y:S05]  /*01f0*/  @P0 BRA `(.L_x_205) ;  /* 0x00000008004c0947 */ /* 0x000fea0003800000 */
[----:B------:R-:W-:Y:S01]  /*0200*/  LOP3.LUT R3, RZ, R21, RZ, 0x33, !PT ;  /* 0x00000015ff037212 */ /* 0x000fe200078e33ff */
[----:B------:R-:W-:Y:S03]  /*0210*/  BSSY.RECONVERGENT B2, `(.L_x_206) ;  /* 0x000001a000027945 */ /* 0x000fe60003800200 */
[----:B------:R-:W-:-:S04]  /*0220*/  IADD3 R4, PT, PT, R2, -UR6, R3 ;  /* 0x8000000602047c10 */ /* 0x000fc8000fffe003 */
[C---:B------:R-:W-:Y:S02]  /*0230*/  LOP3.LUT R2, R4.reuse, 0x600, RZ, 0xc0, !PT ;  /* 0x0000060004027812 */ /* 0x040fe400078ec0ff */
[----:B------:R-:W-:Y:S02]  /*0240*/  ISETP.GE.U32.AND P1, PT, R4, 0x600, PT ;  /* 0x000006000400780c */ /* 0x000fe40003f26070 */
[----:B------:R-:W-:-:S13]  /*0250*/  ISETP.NE.AND P0, PT, R2, 0x600, PT ;  /* 0x000006000200780c */ /* 0x000fda0003f05270 */
[----:B------:R-:W-:Y:S05]  /*0260*/  @!P0 BRA `(.L_x_207) ;  /* 0x0000000000508947 */ /* 0x000fea0003800000 */
[----:B------:R-:W0:Y:S01]  /*0270*/  LDCU.64 UR4, c[0x0][0x380] ;  /* 0x00007000ff0477ac */ /* 0x000e220008000a00 */
[----:B------:R-:W-:Y:S01]  /*0280*/  IMAD.WIDE.U32 R2, R21, 0x8, RZ ;  /* 0x0000000815027825 */ /* 0x000fe200078e00ff */
[----:B------:R-:W-:Y:S02]  /*0290*/  MOV R5, UR11 ;  /* 0x0000000b00057c02 */ /* 0x000fe40008000f00 */
[----:B------:R-:W-:-:S03]  /*02a0*/  LEA.HI R4, R4, 0x1, RZ, 0x17 ;  /* 0x0000000104047811 */ /* 0x000fc600078fb8ff */
[----:B------:R-:W-:Y:S01]  /*02b0*/  IMAD.WIDE.U32 R2, R5, 0x7000, R2 ;  /* 0x0000700005027825 */ /* 0x000fe200078e0002 */
[----:B------:R-:W-:-:S04]  /*02c0*/  LOP3.LUT R4, R4, 0x3, RZ, 0xc0, !PT ;  /* 0x0000000304047812 */ /* 0x000fc800078ec0ff */
[----:B------:R-:W-:Y:S02]  /*02d0*/  IADD3 R4, PT, PT, -R4, RZ, RZ ;  /* 0x000000ff04047210 */ /* 0x000fe40007ffe1ff */
[----:B0-----:R-:W-:-:S04]  /*02e0*/  IADD3 R5, P0, PT, R2, UR4, RZ ;  /* 0x0000000402057c10 */ /* 0x001fc8000ff1e0ff */
[----:B------:R-:W-:-:S09]  /*02f0*/  IADD3.X R6, PT, PT, R3, UR5, RZ, P0, !PT ;  /* 0x0000000503067c10 */ /* 0x000fd200087fe4ff */
.L_x_208:
        /* <DEDUP_REMOVED lines=11> */
.L_x_207:
[----:B------:R-:W-:Y:S05]  /*03b0*/  BSYNC.RECONVERGENT B2 ;  /* 0x0000000000027941 */ /* 0x000fea0003800200 */
.L_x_206:
[----:B------:R-:W-:Y:S05]  /*03c0*/  @!P1 BRA `(.L_x_205) ;  /* 0x0000000400d89947 */ /* 0x000fea0003800000 */
[----:B------:R-:W0:Y:S01]  /*03d0*/  LDC.64 R4, c[0x0][0x380] ;  /* 0x0000e000ff047b82 */ /* 0x000e220000000a00 */
[----:B------:R-:W-:Y:S01]  /*03e0*/  IADD3 R2, PT, PT, R0, -R21, RZ ;  /* 0x8000001500027210 */ /* 0x000fe20007ffe0ff */
[----:B------:R-:W-:Y:S01]  /*03f0*/  BSSY.RECONVERGENT B2, `(.L_x_209) ;  /* 0x0000042000027945 */ /* 0x000fe20003800200 */
[----:B------:R-:W-:Y:S02]  /*0400*/  MOV R3, UR11 ;  /* 0x0000000b00037c02 */ /* 0x000fe40008000f00 */
[----:B------:R-:W-:Y:S02]  /*0410*/  ISETP.GT.AND P1, PT, R2, 0x1800, PT ;  /* 0x000018000200780c */ /* 0x000fe40003f24270 */
[----:B------:R-:W-:Y:S01]  /*0420*/  PLOP3.LUT P0, PT, PT, PT, PT, 0x80, 0x8 ;  /* 0x000000000008781c */ /* 0x000fe20003f0f070 */
[----:B0-----:R-:W-:-:S10]  /*0430*/  IMAD.WIDE.U32 R4, R3, 0x7000, R4 ;  /* 0x0000700003047825 */ /* 0x001fd400078e0004 */
[----:B------:R-:W-:Y:S05]  /*0440*/  @!P1 BRA `(.L_x_210) ;  /* 0x0000000000f09947 */ /* 0x000fea0003800000 */
[----:B------:R-:W-:Y:S02]  /*0450*/  PLOP3.LUT P0, PT, PT, PT, PT, 0x8, 0x80 ;  /* 0x000000000080781c */ /* 0x000fe40003f0e170 */
[----:B------:R-:W-:-:S11]  /*0460*/  IADD3 R16, PT, PT, R0, -0x1800, RZ ;  /* 0xffffe80000107810 */ /* 0x000fd60007ffe0ff */
.L_x_211:
[----:B------:R-:W-:-:S05]  /*0470*/  IMAD.WIDE R24, R21, 0x8, R4 ;  /* 0x0000000815187825 */ /* 0x000fca00078e0204 */
[----:B------:R-:W2:Y:S01]  /*0480*/  LDG.E.64.CONSTANT R6, desc[UR14][R24.64] ;  /* 0x0000000e18067981 */ /* 0x000ea2000c1e9b00 */
[----:B------:R-:W-:-:S03]  /*0490*/  IADD3 R23, PT, PT, R21, 0x800, RZ ;  /* 0x0000080015177810 */ /* 0x000fc60007ffe0ff */
[----:B------:R-:W3:Y:S04]  /*04a0*/  LDG.E.64.CONSTANT R8, desc[UR14][R24.64+0x1000] ;  /* 0x0010000e18087981 */ /* 0x000ee8000c1e9b00 */
[----:B------:R-:W4:Y:S01]  /*04b0*/  LDG.E.64.CONSTANT R10, desc[UR14][R24.64+0x2000] ;  /* 0x0020000e180a7981 */ /* 0x000f22000c1e9b00 */
[----:B------:R-:W-:-:S03]  /*04c0*/  IMAD.WIDE R22, R23, 0x8, R4 ;  /* 0x0000000817167825 */ /* 0x000fc600078e0204 */
[----:B------:R0:W4:Y:S04]  /*04d0*/  LDG.E.64.CONSTANT R12, desc[UR14][R24.64+0x3000] ;  /* 0x0030000e180c7981 */ /* 0x000128000c1e9b00 */
[----:B------:R-:W4:Y:S04]  /*04e0*/  LDG.E.64.CONSTANT R14, desc[UR14][R22.64] ;  /* 0x0000000e160e7981 */ /* 0x000f28000c1e9b00 */
[----:B------:R-:W4:Y:S04]  /*04f0*/  LDG.E.64.CONSTANT R18, desc[UR14][R22.64+0x1000] ;  /* 0x0010000e16127981 */ /* 0x000f28000c1e9b00 */
[----:B------:R-:W4:Y:S01]  /*0500*/  LDG.E.64.CONSTANT R2, desc[UR14][R22.64+0x2000] ;  /* 0x0020000e16027981 */ /* 0x000f22000c1e9b00 */
[----:B------:R-:W-:-:S05]  /*0510*/  IADD3 R20, PT, PT, R21, 0x1000, RZ ;  /* 0x0000100015147810 */ /* 0x000fca0007ffe0ff */
[----:B0-----:R-:W-:Y:S01]  /*0520*/  IMAD.WIDE R24, R20, 0x8, R4 ;  /* 0x0000000814187825 */ /* 0x001fe200078e0204 */
[----:B------:R-:W-:-:S03]  /*0530*/  IADD3 R20, PT, PT, R21, 0x1800, RZ ;  /* 0x0000180015147810 */ /* 0x000fc60007ffe0ff */
[----:B--2--5:R-:W-:Y:S01]  /*0540*/  FADD R27, R6, R28 ;  /* 0x0000001c061b7221 */ /* 0x024fe20000000000 */
[----:B------:R-:W-:Y:S02]  /*0550*/  FADD R29, R7, R29 ;  /* 0x0000001d071d7221 */ /* 0x000fe40000000000 */
[----:B------:R-:W2:Y:S01]  /*0560*/  LDG.E.64.CONSTANT R6, desc[UR14][R22.64+0x3000] ;  /* 0x0030000e16067981 */ /* 0x000ea2000c1e9b00 */
[----:B---3--:R-:W-:Y:S01]  /*0570*/  FADD R27, R27, R8 ;  /* 0x000000081b1b7221 */ /* 0x008fe20000000000 */
[----:B------:R-:W-:Y:S02]  /*0580*/  FADD R29, R29, R9 ;  /* 0x000000091d1d7221 */ /* 0x000fe40000000000 */
[----:B------:R-:W3:Y:S01]  /*0590*/  LDG.E.64.CONSTANT R8, desc[UR14][R24.64] ;  /* 0x0000000e18087981 */ /* 0x000ee2000c1e9b00 */
[----:B----4-:R-:W-:Y:S01]  /*05a0*/  FADD R27, R27, R10 ;  /* 0x0000000a1b1b7221 */ /* 0x010fe20000000000 */
[----:B------:R-:W-:Y:S02]  /*05b0*/  FADD R29, R29, R11 ;  /* 0x0000000b1d1d7221 */ /* 0x000fe40000000000 */
[----:B------:R-:W4:Y:S01]  /*05c0*/  LDG.E.64.CONSTANT R10, desc[UR14][R24.64+0x1000] ;  /* 0x0010000e180a7981 */ /* 0x000f22000c1e9b00 */
[----:B------:R-:W-:Y:S01]  /*05d0*/  FADD R27, R27, R12 ;  /* 0x0000000c1b1b7221 */ /* 0x000fe20000000000 */
[----:B------:R-:W-:-:S02]  /*05e0*/  FADD R29, R29, R13 ;  /* 0x0000000d1d1d7221 */ /* 0x000fc40000000000 */
[----:B------:R-:W4:Y:S01]  /*05f0*/  LDG.E.64.CONSTANT R12, desc[UR14][R24.64+0x2000] ;  /* 0x0020000e180c7981 */ /* 0x000f22000c1e9b00 */
[----:B------:R-:W-:Y:S01]  /*0600*/  FADD R27, R27, R14 ;  /* 0x0000000e1b1b7221 */ /* 0x000fe20000000000 */
[----:B------:R-:W-:Y:S01]  /*0610*/  FADD R29, R29, R15 ;  /* 0x0000000f1d1d7221 */ /* 0x000fe20000000000 */
[----:B------:R-:W-:Y:S01]  /*0620*/  IMAD.WIDE R14, R20, 0x8, R4 ;  /* 0x00000008140e7825 */ /* 0x000fe200078e0204 */
[----:B------:R0:W4:Y:S03]  /*0630*/  LDG.E.64.CONSTANT R22, desc[UR14][R24.64+0x3000] ;  /* 0x0030000e18167981 */ /* 0x000126000c1e9b00 */
[----:B------:R-:W-:Y:S01]  /*0640*/  FADD R27, R27, R18 ;  /* 0x000000121b1b7221 */ /* 0x000fe20000000000 */
[----:B------:R-:W-:Y:S02]  /*0650*/  FADD R29, R29, R19 ;  /* 0x000000131d1d7221 */ /* 0x000fe40000000000 */
[----:B------:R-:W4:Y:S01]  /*0660*/  LDG.E.64.CONSTANT R18, desc[UR14][R14.64] ;  /* 0x0000000e0e127981 */ /* 0x000f22000c1e9b00 */
[----:B------:R-:W-:-:S03]  /*0670*/  FADD R20, R27, R2 ;  /* 0x000000021b147221 */ /* 0x000fc60000000000 */
[----:B------:R-:W4:Y:S01]  /*0680*/  LDG.E.64.CONSTANT R26, desc[UR14][R14.64+0x1000] ;  /* 0x0010000e0e1a7981 */ /* 0x000f22000c1e9b00 */
[----:B0-----:R-:W-:-:S03]  /*0690*/  FADD R25, R29, R3 ;  /* 0x000000031d197221 */ /* 0x001fc60000000000 */
[----:B------:R-:W4:Y:S04]  /*06a0*/  LDG.E.64.CONSTANT R2, desc[UR14][R14.64+0x2000] ;  /* 0x0020000e0e027981 */ /* 0x000f28000c1e9b00 */
[----:B------:R-:W4:Y:S01]  /*06b0*/  LDG.E.64.CONSTANT R28, desc[UR14][R14.64+0x3000] ;  /* 0x0030000e0e1c7981 */ /* 0x000f22000c1e9b00 */
[----:B------:R-:W-:-:S04]  /*06c0*/  IADD3 R21, PT, PT, R21, 0x2000, RZ ;  /* 0x0000200015157810 */ /* 0x000fc80007ffe0ff */
[----:B------:R-:W-:Y:S01]  /*06d0*/  ISETP.GE.AND P1, PT, R21, R16, PT ;  /* 0x000000101500720c */ /* 0x000fe20003f26270 */
[----:B--2---:R-:W-:Y:S01]  /*06e0*/  FADD R20, R20, R6 ;  /* 0x0000000614147221 */ /* 0x004fe20000000000 */
        /* <DEDUP_REMOVED lines=18> */
.L_x_210:
[----:B------:R-:W-:Y:S05]  /*0810*/  BSYNC.RECONVERGENT B2 ;  /* 0x0000000000027941 */ /* 0x000fea0003800200 */
.L_x_209:
[----:B------:R-:W-:Y:S01]  /*0820*/  IADD3 R2, PT, PT, R0, -R21, RZ ;  /* 0x8000001500027210 */ /* 0x000fe20007ffe0ff */
[----:B------:R-:W-:Y:S03]  /*0830*/  BSSY.RECONVERGENT B2, `(.L_x_212) ;  /* 0x0000020000027945 */ /* 0x000fe60003800200 */
[----:B------:R-:W-:-:S13]  /*0840*/  ISETP.GT.AND P1, PT, R2, 0x800, PT ;  /* 0x000008000200780c */ /* 0x000fda0003f24270 */
[----:B------:R-:W-:Y:S05]  /*0850*/  @!P1 BRA `(.L_x_213) ;  /* 0x0000000000749947 */ /* 0x000fea0003800000 */
[----:B------:R-:W-:-:S05]  /*0860*/  IMAD.WIDE R24, R21, 0x8, R4 ;  /* 0x0000000815187825 */ /* 0x000fca00078e0204 */
[----:B------:R-:W2:Y:S01]  /*0870*/  LDG.E.64.CONSTANT R2, desc[UR14][R24.64] ;  /* 0x0000000e18027981 */ /* 0x000ea2000c1e9b00 */
[----:B------:R-:W-:-:S03]  /*0880*/  IADD3 R27, PT, PT, R21, 0x800, RZ ;  /* 0x00000800151b7810 */ /* 0x000fc60007ffe0ff */
[----:B------:R-:W3:Y:S04]  /*0890*/  LDG.E.64.CONSTANT R6, desc[UR14][R24.64+0x1000] ;  /* 0x0010000e18067981 */ /* 0x000ee8000c1e9b00 */
[----:B------:R-:W4:Y:S01]  /*08a0*/  LDG.E.64.CONSTANT R8, desc[UR14][R24.64+0x2000] ;  /* 0x0020000e18087981 */ /* 0x000f22000c1e9b00 */
[----:B------:R-:W-:-:S03]  /*08b0*/  IMAD.WIDE R26, R27, 0x8, R4 ;  /* 0x000000081b1a7825 */ /* 0x000fc600078e0204 */
        /* <DEDUP_REMOVED lines=23> */
.L_x_213:
[----:B------:R-:W-:Y:S05]  /*0a30*/  BSYNC.RECONVERGENT B2 ;  /* 0x0000000000027941 */ /* 0x000fea0003800200 */
.L_x_212:
[----:B------:R-:W-:-:S13]  /*0a40*/  ISETP.LT.OR P0, PT, R21, R0, P0 ;  /* 0x000000001500720c */ /* 0x000fda0000701670 */
[----:B------:R-:W-:Y:S05]  /*0a50*/  @!P0 BRA `(.L_x_205) ;  /* 0x0000000000348947 */ /* 0x000fea0003800000 */
[----:B------:R-:W-:-:S05]  /*0a60*/  IMAD.WIDE R4, R21, 0x8, R4 ;  /* 0x0000000815047825 */ /* 0x000fca00078e0204 */
        /* <DEDUP_REMOVED lines=12> */
.L_x_205:
[----:B------:R-:W-:Y:S05]  /*0b30*/  BSYNC.RECONVERGENT B1 ;  /* 0x0000000000017941 */ /* 0x000fea0003800200 */
.L_x_204:
        /* <DEDUP_REMOVED lines=8> */
[----:B--2---:R-:W-:Y:S01]  /*0bc0*/  FADD R0, R0, R3 ;  /* 0x0000000300007221 */ /* 0x004fe20000000000 */
[C---:B0-----:R-:W-:Y:S02]  /*0bd0*/  ISETP.GT.AND P0, PT, R8.reuse, 0x1e, PT ;  /* 0x0000001e0800780c */ /* 0x041fe40003f04270 */
[----:B------:R-:W-:-:S02]  /*0be0*/  ISETP.NE.AND P1, PT, R8, RZ, PT ;  /* 0x000000ff0800720c */ /* 0x000fc40003f25270 */
[----:B------:R-:W-:Y:S02]  /*0bf0*/  FSEL R5, R2, R5, P0 ;  /* 0x0000000502057208 */ /* 0x000fe40000000000 */
[----:B------:R-:W-:Y:S02]  /*0c00*/  FSEL R0, R3, R0, P0 ;  /* 0x0000000003007208 */ /* 0x000fe40000000000 */
[----:B------:R-:W-:Y:S01]  /*0c10*/  ISETP.GT.AND P0, PT, R8, 0x1d, PT ;  /* 0x0000001d0800780c */ /* 0x000fe20003f04270 */
[----:B------:R-:W0:Y:S04]  /*0c20*/  SHFL.DOWN PT, R4, R5, 0x2, 0x1f ;  /* 0x08401f0005047f89 */ /* 0x000e2800000e0000 */
[----:B------:R-:W1:Y:S02]  /*0c30*/  SHFL.DOWN PT, R7, R0, 0x2, 0x1f ;  /* 0x08401f0000077f89 */ /* 0x000e6400000e0000 */
[----:B------:R-:W-:-:S06]  /*0c40*/  @!P1 MOV R6, 0x400 ;  /* 0x0000040000069802 */ /* 0x000fcc0000000f00 */
[----:B0-----:R-:W-:Y:S01]  /*0c50*/  @!P0 FADD R5, R5, R4 ;  /* 0x0000000405058221 */ /* 0x001fe20000000000 */
[----:B------:R-:W-:Y:S01]  /*0c60*/  @!P1 SHF.R.U32.HI R4, RZ, 0x2, R17 ;  /* 0x00000002ff049819 */ /* 0x000fe20000011611 */
[----:B-1----:R-:W-:-:S03]  /*0c70*/  @!P0 FADD R0, R0, R7 ;  /* 0x0000000700008221 */ /* 0x002fc60000000000 */
[----:B------:R-:W0:Y:S01]  /*0c80*/  SHFL.DOWN PT, R2, R5, 0x4, 0x1f ;  /* 0x08801f0005027f89 */ /* 0x000e2200000e0000 */
[----:B------:R-:W-:Y:S02]  /*0c90*/  ISETP.GT.AND P0, PT, R8, 0x1b, PT ;  /* 0x0000001b0800780c */ /* 0x000fe40003f04270 */
[----:B------:R-:W-:Y:S01]  /*0ca0*/  @!P1 LOP3.LUT R4, R4, 0xf8, RZ, 0xc0, !PT ;  /* 0x000000f804049812 */ /* 0x000fe200078ec0ff */
[----:B------:R-:W1:Y:S01]  /*0cb0*/  SHFL.DOWN PT, R3, R0, 0x4, 0x1f ;  /* 0x08801f0000037f89 */ /* 0x000e6200000e0000 */
[----:B------:R-:W2:Y:S09]  /*0cc0*/  @!P1 S2R R7, SR_CgaCtaId ;  /* 0x0000000000079919 */ /* 0x000eb20000008800 */
        /* <DEDUP_REMOVED lines=24> */
[----:B--2---:R-:W1:Y:S04]  /*0e50*/  LDS.128 R4, [UR4+0x20] ;  /* 0x00002004ff047984 */ /* 0x004e680008000c00 */
[----:B------:R-:W2:Y:S04]  /*0e60*/  LDS.128 R20, [UR4+0x30] ;  /* 0x00003004ff147984 */ /* 0x000ea80008000c00 */
        /* <DEDUP_REMOVED lines=36> */
.L_x_214:
[----:B------:R-:W0:Y:S01]  /*10b0*/  S2R R8, SR_LANEID ;  /* 0x0000000000087919 */ /* 0x000e220000000000 */
[----:B------:R-:W-:-:S04]  /*10c0*/  LOP3.LUT R4, R17, 0x3e0, RZ, 0xc0, !PT ;  /* 0x000003e011047812 */ /* 0x000fc800078ec0ff */
[----:B------:R-:W-:Y:S02]  /*10d0*/  IADD3 R5, PT, PT, R4, 0x20, RZ ;  /* 0x0000002004057810 */ /* 0x000fe40007ffe0ff */
[----:B------:R-:W-:Y:S02]  /*10e0*/  LOP3.LUT R7, RZ, R4, RZ, 0x33, !PT ;  /* 0x00000004ff077212 */ /* 0x000fe400078e33ff */
[----:B------:R-:W-:Y:S02]  /*10f0*/  ISETP.GT.AND P0, PT, R5, R0, PT ;  /* 0x000000000500720c */ /* 0x000fe40003f04270 */
        /* <DEDUP_REMOVED lines=11> */
[----:B------:R-:W-:-:S03]  /*11b0*/  IADD3 R6, PT, PT, R8, 0x4, RZ ;  /* 0x0000000408067810 */ /* 0x000fc60007ffe0ff */
[----:B------:R-:W1:Y:S01]  /*11c0*/  SHFL.DOWN PT, R4, R3, 0x2, R7 ;  /* 0x0840000003047989 */ /* 0x000e6200000e0007 */
[----:B------:R-:W2:Y:S05]  /*11d0*/  @!P1 S2R R9, SR_CgaCtaId ;  /* 0x0000000000099919 */ /* 0x000eaa0000008800 */
        /* <DEDUP_REMOVED lines=11> */
[----:B------:R-:W1:Y:S01]  /*1290*/  SHFL.DOWN PT, R4, R3, 0x8, R7 ;  /* 0x0900000003047989 */ /* 0x000e6200000e0007 */
[----:B------:R-:W-:-:S04]  /*12a0*/  @!P1 MOV R8, 0x400 ;  /* 0x0000040000089802 */ /* 0x000fc80000000f00 */
[----:B--2---:R-:W-:-:S05]  /*12b0*/  @!P1 LEA R9, R9, R8, 0x18 ;  /* 0x0000000809099211 */ /* 0x004fca00078ec0ff */
[----:B0-----:R-:W-:Y:S01]  /*12c0*/  @!P0 FADD R2, R2, R5 ;  /* 0x0000000502028221 */ /* 0x001fe20000000000 */
[----:B-1----:R-:W-:-:S04]  /*12d0*/  @!P0 FADD R3, R3, R4 ;  /* 0x0000000403038221 */ /* 0x002fc80000000000 */
[----:B------:R-:W0:Y:S01]  /*12e0*/  SHFL.DOWN PT, R5, R2, 0x10, R7 ;  /* 0x0a00000002057989 */ /* 0x000e2200000e0007 */
[----:B------:R-:W-:Y:S02]  /*12f0*/  ISETP.GT.AND P0, PT, R6, R7, PT ;  /* 0x000000070600720c */ /* 0x000fe40003f04270 */
[----:B------:R-:W-:Y:S01]  /*1300*/  @!P1 SHF.R.U32.HI R6, RZ, 0x2, R17 ;  /* 0x00000002ff069819 */ /* 0x000fe20000011611 */
[----:B------:R-:W1:Y:S03]  /*1310*/  SHFL.DOWN PT, R4, R3, 0x10, R7 ;  /* 0x0a00000003047989 */ /* 0x000e6600000e0007 */
[----:B------:R-:W-:-:S04]  /*1320*/  @!P1 LOP3.LUT R6, R6, 0xf8, RZ, 0xc0, !PT ;  /* 0x000000f806069812 */ /* 0x000fc800078ec0ff */
[----:B------:R-:W-:-:S03]  /*1330*/  @!P1 IADD3 R6, PT, PT, R6, R9, RZ ;  /* 0x0000000906069210 */ /* 0x000fc60007ffe0ff */
[----:B0-----:R-:W-:Y:S01]  /*1340*/  @!P0 FADD R2, R2, R5 ;  /* 0x0000000502028221 */ /* 0x001fe20000000000 */
[----:B-1----:R-:W-:Y:S01]  /*1350*/  @!P0 FADD R3, R3, R4 ;  /* 0x0000000403038221 */ /* 0x002fe20000000000 */
[----:B------:R-:W-:-:S04]  /*1360*/  ISETP.NE.AND P0, PT, R17, RZ, PT ;  /* 0x000000ff1100720c */ /* 0x000fc80003f05270 */
[----:B------:R1:W-:Y:S01]  /*1370*/  @!P1 STS.64 [R6+0x10], R2 ;  /* 0x0000100206009388 */ /* 0x0003e20000000a00 */
        /* <DEDUP_REMOVED lines=9> */
[----:B------:R-:W0:Y:S04]  /*1410*/  LDS.64 R8, [UR4+0x18] ;  /* 0x00001804ff087984 */ /* 0x000e280008000a00 */
[----:B------:R-:W2:Y:S04]  /*1420*/  LDS.128 R24, [UR4+0x20] ;  /* 0x00002004ff187984 */ /* 0x000ea80008000c00 */
[----:B-1----:R-:W1:Y:S04]  /*1430*/  LDS.128 R4, [UR4+0x30] ;  /* 0x00003004ff047984 */ /* 0x002e680008000c00 */
[----:B------:R-:W3:Y:S04]  /*1440*/  LDS.128 R20, [UR4+0x40] ;  /* 0x00004004ff147984 */ /* 0x000ee80008000c00 */
[----:B------:R-:W4:Y:S04]  /*1450*/  LDS.128 R16, [UR4+0x50] ;  /* 0x00005004ff107984 */ /* 0x000f280008000c00 */
[----:B------:R-:W5:Y:S01]  /*1460*/  LDS.128 R12, [UR4+0x60] ;  /* 0x00006004ff0c7984 */ /* 0x000f620008000c00 */
[----:B0-----:R-:W-:Y:S01]  /*1470*/  @P3 FADD R2, R2, R8 ;  /* 0x0000000802023221 */ /* 0x001fe20000000000 */
        /* <DEDUP_REMOVED lines=8> */
[----:B------:R-:W-:Y:S01]  /*1500*/  ISETP.GT.AND P4, PT, R0, 0xc0, PT ;  /* 0x000000c00000780c */ /* 0x000fe20003f84270 */
[----:B------:R-:W2:Y:S01]  /*1510*/  LDS.128 R24, [UR4+0x80] ;  /* 0x00008004ff187984 */ /* 0x000ea20008000c00 */
[----:B-1----:R-:W-:Y:S01]  /*1520*/  @P1 FADD R2, R2, R4 ;  /* 0x0000000402021221 */ /* 0x002fe20000000000 */
[----:B------:R-:W-:Y:S01]  /*1530*/  @P1 FADD R3, R3, R5 ;  /* 0x0000000503031221 */ /* 0x000fe20000000000 */
[----:B------:R-:W-:Y:S02]  /*1540*/  ISETP.GT.AND P1, PT, R0, 0xe0, PT ;  /* 0x000000e00000780c */ /* 0x000fe40003f24270 */
[----:B------:R-:W-:Y:S01]  /*1550*/  @P3 FADD R2, R2, R6 ;  /* 0x0000000602023221 */ /* 0x000fe20000000000 */
[----:B------:R-:W-:Y:S01]  /*1560*/  @P3 FADD R3, R3, R7 ;  /* 0x0000000703033221 */ /* 0x000fe20000000000 */
[----:B------:R-:W-:-:S05]  /*1570*/  ISETP.GT.AND P3, PT, R0, 0x120, PT ;  /* 0x000001200000780c */ /* 0x000fca0003f64270 */
[----:B---3--:R-:W-:Y:S01]  /*1580*/  @P4 FADD R2, R2, R20 ;  /* 0x0000001402024221 */ /* 0x008fe20000000000 */
[----:B------:R-:W-:Y:S01]  /*1590*/  @P4 FADD R3, R3, R21 ;  /* 0x0000001503034221 */ /* 0x000fe20000000000 */
[----:B------:R-:W-:Y:S02]  /*15a0*/  ISETP.GT.AND P4, PT, R0, 0x140, PT ;  /* 0x000001400000780c */ /* 0x000fe40003f84270 */
[----:B------:R-:W-:Y:S01]  /*15b0*/  @P1 FADD R2, R2, R22 ;  /* 0x0000001602021221 */ /* 0x000fe20000000000 */
[----:B------:R-:W-:Y:S01]  /*15c0*/  @P1 FADD R3, R3, R23 ;  /* 0x0000001703031221 */ /* 0x000fe20000000000 */
[----:B------:R-:W-:Y:S02]  /*15d0*/  ISETP.GT.AND P1, PT, R0, 0x160, PT ;  /* 0x000001600000780c */ /* 0x000fe40003f24270 */
[----:B----4-:R-:W-:Y:S01]  /*15e0*/  @P2 FADD R2, R2, R16 ;  /* 0x0000001002022221 */ /* 0x010fe20000000000 */
[----:B------:R-:W-:Y:S01]  /*15f0*/  @P2 FADD R3, R3, R17 ;  /* 0x0000001103032221 */ /* 0x000fe20000000000 */
[----:B------:R-:W-:-:S02]  /*1600*/  ISETP.GT.AND P2, PT, R0, 0x180, PT ;  /* 0x000001800000780c */ /* 0x000fc40003f44270 */
[----:B------:R-:W-:Y:S01]  /*1610*/  @P3 FADD R2, R2, R18 ;  /* 0x0000001202023221 */ /* 0x000fe20000000000 */
[----:B------:R-:W-:Y:S01]  /*1620*/  @P3 FADD R3, R3, R19 ;  /* 0x0000001303033221 */ /* 0x000fe20000000000 */
[----:B------:R-:W-:Y:S02]  /*1630*/  ISETP.GT.AND P3, PT, R0, 0x1a0, PT ;  /* 0x000001a00000780c */ /* 0x000fe40003f64270 */
[----:B-----5:R-:W-:Y:S01]  /*1640*/  @P4 FADD R2, R2, R12 ;  /* 0x0000000c02024221 */ /* 0x020fe20000000000 */
[----:B------:R-:W-:Y:S01]  /*1650*/  @P4 FADD R3, R3, R13 ;  /* 0x0000000d03034221 */ /* 0x000fe20000000000 */
[----:B------:R-:W-:Y:S02]  /*1660*/  ISETP.GT.AND P4, PT, R0, 0x1c0, PT ;  /* 0x000001c00000780c */ /* 0x000fe40003f84270 */
[----:B------:R-:W-:Y:S01]  /*1670*/  @P1 FADD R2, R2, R14 ;  /* 0x0000000e02021221 */ /* 0x000fe20000000000 */
[----:B------:R-:W-:Y:S01]  /*1680*/  @P1 FADD R3, R3, R15 ;  /* 0x0000000f03031221 */ /* 0x000fe20000000000 */
[----:B------:R-:W-:-:S02]  /*1690*/  ISETP.GT.AND P1, PT, R0, 0x1e0, PT ;  /* 0x000001e00000780c */ /* 0x000fc40003f24270 */
[----:B0-----:R-:W-:Y:S01]  /*16a0*/  @P2 FADD R2, R2, R8 ;  /* 0x0000000802022221 */ /* 0x001fe20000000000 */
[----:B------:R-:W-:-:S03]  /*16b0*/  @P2 FADD R3, R3, R9 ;  /* 0x0000000903032221 */ /* 0x000fc60000000000 */
[----:B------:R-:W-:Y:S01]  /*16c0*/  @P3 FADD R2, R2, R10 ;  /* 0x0000000a02023221 */ /* 0x000fe20000000000 */
[----:B------:R-:W-:-:S03]  /*16d0*/  @P3 FADD R3, R3, R11 ;  /* 0x0000000b03033221 */ /* 0x000fc60000000000 */
[----:B--2---:R-:W-:Y:S01]  /*16e0*/  @P4 FADD R2, R2, R24 ;  /* 0x0000001802024221 */ /* 0x004fe20000000000 */
[----:B------:R-:W-:-:S03]  /*16f0*/  @P4 FADD R3, R3, R25 ;  /* 0x0000001903034221 */ /* 0x000fc60000000000 */
[----:B------:R-:W-:Y:S01]  /*1700*/  @P1 FADD R2, R2, R26 ;  /* 0x0000001a02021221 */ /* 0x000fe20000000000 */
[----:B------:R-:W-:Y:S01]  /*1710*/  @P1 FADD R3, R3, R27 ;  /* 0x0000001b03031221 */ /* 0x000fe20000000000 */
[----:B------:R-:W-:Y:S06]  /*1720*/  BRA `(.L_x_215) ;  /* 0x0000001400107947 */ /* 0x000fec0003800000 */
.L_x_201:
[----:B------:R-:W0:Y:S01]  /*1730*/  S2R R0, SR_TID.X ;  /* 0x0000000000007919 */ /* 0x000e220000002100 */
[----:B------:R-:W1:Y:S01]  /*1740*/  LDC.64 R4, c[0x0][0x380] ;  /* 0x0000e000ff047b82 */ /* 0x000e620000000a00 */
[----:B0-----:R-:W-:-:S05]  /*1750*/  IADD3 R17, PT, PT, R0, UR6, RZ ;  /* 0x0000000600117c10 */ /* 0x001fca000fffe0ff */
[----:B-1----:R-:W-:-:S05]  /*1760*/  IMAD.WIDE.U32 R16, R17, 0x8, R4 ;  /* 0x0000000811107825 */ /* 0x002fca00078e0004 */
[----:B------:R-:W2:Y:S04]  /*1770*/  LDG.E.64.CONSTANT R18, desc[UR14][R16.64] ;  /* 0x0000000e10127981 */ /* 0x000ea8000c1e9b00 */
[----:B------:R-:W2:Y:S04]  /*1780*/  LDG.E.64.CONSTANT R14, desc[UR14][R16.64+0x1000] ;  /* 0x0010000e100e7981 */ /* 0x000ea8000c1e9b00 */
[----:B------:R-:W3:Y:S04]  /*1790*/  LDG.E.64.CONSTANT R12, desc[UR14][R16.64+0x2000] ;  /* 0x0020000e100c7981 */ /* 0x000ee8000c1e9b00 */
[----:B------:R-:W4:Y:S04]  /*17a0*/  LDG.E.64.CONSTANT R10, desc[UR14][R16.64+0x3000] ;  /* 0x0030000e100a7981 */ /* 0x000f28000c1e9b00 */
[----:B------:R-:W5:Y:S04]  /*17b0*/  LDG.E.64.CONSTANT R8, desc[UR14][R16.64+0x4000] ;  /* 0x0040000e10087981 */ /* 0x000f68000c1e9b00 */
[----:B------:R-:W5:Y:S04]  /*17c0*/  LDG.E.64.CONSTANT R6, desc[UR14][R16.64+0x5000] ;  /* 0x0050000e10067981 */ /* 0x000f68000c1e9b00 */
[----:B------:R-:W5:Y:S01]  /*17d0*/  LDG.E.64.CONSTANT R4, desc[UR14][R16.64+0x6000] ;  /* 0x0060000e10047981 */ /* 0x000f62000c1e9b00 */
[----:B------:R-:W-:-:S04]  /*17e0*/  ISETP.GE.U32.AND P0, PT, R22, UR5, PT ;  /* 0x0000000516007c0c */ /* 0x000fc8000bf06070 */
[----:B------:R-:W-:Y:S01]  /*17f0*/  ISETP.GE.U32.AND.EX P0, PT, R20, UR16, PT, P0 ;  /* 0x0000001014007c0c */ /* 0x000fe2000bf06100 */
        /* <DEDUP_REMOVED lines=13> */
[----:B------:R-:W-:Y:S01]  /*18d0*/  UIADD3 UR8, UP0, UPT, UR5, UR6, URZ ;  /* 0x0000000605087290 */ /* 0x000fe2000ff1e0ff */
[----:B------:R-:W-:Y:S01]  /*18e0*/  IADD3 R21, P1, PT, R2, -0xe00, RZ ;  /* 0xfffff20002157810 */ /* 0x000fe20007f3e0ff */
[----:B------:R-:W0:Y:S03]  /*18f0*/  LDCU.64 UR12, c[0x0][0x380] ;  /* 0x00007000ff0c77ac */ /* 0x000e260008000a00 */
[----:B------:R-:W-:Y:S01]  /*1900*/  IADD3.X R20, PT, PT, R3, -0x1, RZ, P1, !PT ;  /* 0xffffffff03147810 */ /* 0x000fe20000ffe4ff */
[----:B------:R-:W-:Y:S01]  /*1910*/  UIADD3.X UR9, UPT, UPT, URZ, UR16, URZ, UP0, !UPT ;  /* 0x00000010ff097290 */ /* 0x000fe200087fe4ff */
[----:B------:R-:W-:Y:S01]  /*1920*/  ISETP.LT.U32.AND P0, PT, R21, UR8, PT ;  /* 0x0000000815007c0c */ /* 0x000fe2000bf01070 */
[----:B------:R-:W-:Y:S01]  /*1930*/  UMOV UR4, URZ ;  /* 0x000000ff00047c82 */ /* 0x000fe20008000000 */
[----:B------:R-:W-:Y:S01]  /*1940*/  IADD3 R23, P1, PT, R0, UR8, RZ ;  /* 0x0000000800177c10 */ /* 0x000fe2000ff3e0ff */
[----:B------:R-:W-:-:S02]  /*1950*/  UMOV UR10, UR8 ;  /* 0x00000008000a7c82 */ /* 0x000fc40008000000 */
[----:B------:R-:W-:Y:S01]  /*1960*/  MOV R5, UR9 ;  /* 0x0000000900057c02 */ /* 0x000fe20008000f00 */
[----:B------:R-:W-:Y:S01]  /*1970*/  UMOV UR7, UR9 ;  /* 0x0000000900077c82 */ /* 0x000fe20008000000 */
[----:B------:R-:W-:Y:S02]  /*1980*/  IADD3.X R4, PT, PT, RZ, UR9, RZ, P1, !PT ;  /* 0x00000009ff047c10 */ /* 0x000fe40008ffe4ff */
[----:B------:R-:W-:Y:S02]  /*1990*/  ISETP.GT.U32.AND.EX P0, PT, R5, R20, PT, P0 ;  /* 0x000000140500720c */ /* 0x000fe40003f04100 */
[----:B------:R-:W-:Y:S02]  /*19a0*/  LOP3.LUT R5, RZ, R0, RZ, 0x33, !PT ;  /* 0x00000000ff057212 */ /* 0x000fe400078e33ff */
[----:B0-----:R-:W-:Y:S02]  /*19b0*/  LEA R22, P1, R23, UR12, 0x3 ;  /* 0x0000000c17167c11 */ /* 0x001fe4000f8218ff */
[----:B------:R-:W-:-:S02]  /*19c0*/  IADD3 R5, PT, PT, R2, -UR5, R5 ;  /* 0x8000000502057c10 */ /* 0x000fc4000fffe005 */
[----:B------:R-:W-:Y:S02]  /*19d0*/  LEA.HI.X R23, R23, UR13, R4, 0x3, P1 ;  /* 0x0000000d17177c11 */ /* 0x000fe400088f1c04 */
[----:B------:R-:W-:-:S03]  /*19e0*/  IADD3 R24, PT, PT, R5, -UR6, RZ ;  /* 0x8000000605187c10 */ /* 0x000fc6000fffe0ff */
[----:B------:R-:W-:Y:S05]  /*19f0*/  @P0 BRA `(.L_x_217) ;  /* 0x0000000000b80947 */ /* 0x000fea0003800000 */
[----:B------:R-:W0:Y:S01]  /*1a00*/  LDC.64 R2, c[0x0][0x3b8] ;  /* 0x0000ee00ff027b82 */ /* 0x000e220000000a00 */
[----:B------:R-:W1:Y:S01]  /*1a10*/  LDCU.64 UR12, c[0x0][0x380] ;  /* 0x00007000ff0c77ac */ /* 0x000e620008000a00 */
[----:B------:R-:W-:Y:S01]  /*1a20*/  NOP ;  /* 0x0000000000007918 */ /* 0x000fe20000000000 */
.L_x_218:
[----:B------:R-:W-:-:S04]  /*1a30*/  IADD3 R4, P0, PT, R0, UR8, RZ ;  /* 0x0000000800047c10 */ /* 0x000fc8000ff1e0ff */
[----:B------:R-:W-:Y:S02]  /*1a40*/  IADD3.X R5, PT, PT, RZ, UR9, RZ, P0, !PT ;  /* 0x00000009ff057c10 */ /* 0x000fe400087fe4ff */
[----:B-1----:R-:W-:-:S04]  /*1a50*/  LEA R18, P0, R4, UR12, 0x3 ;  /* 0x0000000c04127c11 */ /* 0x002fc8000f8018ff */
[----:B------:R-:W-:-:S05]  /*1a60*/  LEA.HI.X R19, R4, UR13, R5, 0x3, P0 ;  /* 0x0000000d04137c11 */ /* 0x000fca00080f1c05 */
[----:B------:R-:W2:Y:S04]  /*1a70*/  LDG.E.64.CONSTANT R16, desc[UR14][R18.64] ;  /* 0x0000000e12107981 */ /* 0x000ea8000c1e9b00 */
[----:B------:R-:W3:Y:S04]  /*1a80*/  LDG.E.64.CONSTANT R10, desc[UR14][R18.64+0x1000] ;  /* 0x0010000e120a7981 */ /* 0x000ee8000c1e9b00 */
[----:B------:R-:W4:Y:S04]  /*1a90*/  LDG.E.64.CONSTANT R12, desc[UR14][R18.64+0x2000] ;  /* 0x0020000e120c7981 */ /* 0x000f28000c1e9b00 */
[----:B------:R-:W5:Y:S04]  /*1aa0*/  LDG.E.64.CONSTANT R4, desc[UR14][R18.64+0x3000] ;  /* 0x0030000e12047981 */ /* 0x000f68000c1e9b00 */
[----:B------:R-:W5:Y:S04]  /*1ab0*/  LDG.E.64.CONSTANT R6, desc[UR14][R18.64+0x4000] ;  /* 0x0040000e12067981 */ /* 0x000f68000c1e9b00 */
[----:B------:R-:W5:Y:S04]  /*1ac0*/  LDG.E.64.CONSTANT R8, desc[UR14][R18.64+0x5000] ;  /* 0x0050000e12087981 */ /* 0x000f68000c1e9b00 */
[----:B------:R-:W5:Y:S01]  /*1ad0*/  LDG.E.64.CONSTANT R14, desc[UR14][R18.64+0x6000] ;  /* 0x0060000e120e7981 */ /* 0x000f62000c1e9b00 */
[----:B------:R-:W-:-:S04]  /*1ae0*/  UIADD3 UR6, UP0, UPT, UR5, UR10, URZ ;  /* 0x0000000a05067290 */ /* 0x000fc8000ff1e0ff */
[----:B------:R-:W-:Y:S01]  /*1af0*/  UIADD3.X UR7, UPT, UPT, UR16, UR7, URZ, UP0, !UPT ;  /* 0x0000000710077290 */ /* 0x000fe200087fe4ff */
[----:B--2---:R-:W-:Y:S01]  /*1b00*/  FADD R27, R16, R27 ;  /* 0x0000001b101b7221 */ /* 0x004fe20000000000 */
[----:B------:R-:W-:-:S03]  /*1b10*/  FADD R17, R17, R25 ;  /* 0x0000001911117221 */ /* 0x000fc60000000000 */
[----:B---3--:R-:W-:Y:S01]  /*1b20*/  FADD R27, R10, R27 ;  /* 0x0000001b0a1b7221 */ /* 0x008fe20000000000 */
[----:B0-----:R-:W-:Y:S01]  /*1b30*/  IADD3 R10, P1, PT, R2, -UR8, RZ ;  /* 0x80000008020a7c10 */ /* 0x001fe2000ff3e0ff */
[----:B------:R-:W-:Y:S02]  /*1b40*/  FADD R17, R11, R17 ;  /* 0x000000110b117221 */ /* 0x000fe40000000000 */
[----:B----4-:R-:W-:Y:S01]  /*1b50*/  FADD R27, R12, R27 ;  /* 0x0000001b0c1b7221 */ /* 0x010fe20000000000 */
[----:B------:R-:W-:Y:S01]  /*1b60*/  ISETP.GE.U32.AND P0, PT, R10, UR5, PT ;  /* 0x000000050a007c0c */ /* 0x000fe2000bf06070 */
[----:B------:R-:W-:Y:S02]  /*1b70*/  FADD R17, R13, R17 ;  /* 0x000000110d117221 */ /* 0x000fe40000000000 */
[----:B-----5:R-:W-:Y:S01]  /*1b80*/  FADD R27, R4, R27 ;  /* 0x0000001b041b7221 */ /* 0x020fe20000000000 */
[----:B------:R-:W-:Y:S01]  /*1b90*/  IADD3.X R4, PT, PT, R3, ~UR9, RZ, P1, !PT ;  /* 0x8000000903047c10 */ /* 0x000fe20008ffe4ff */
[----:B------:R-:W-:-:S02]  /*1ba0*/  FADD R17, R5, R17 ;  /* 0x0000001105117221 */ /* 0x000fc40000000000 */
[----:B------:R-:W-:Y:S01]  /*1bb0*/  FADD R27, R6, R27 ;  /* 0x0000001b061b7221 */ /* 0x000fe20000000000 */
[----:B------:R-:W-:Y:S01]  /*1bc0*/  ISETP.GE.U32.AND.EX P0, PT, R4, UR16, PT, P0 ;  /* 0x0000001004007c0c */ /* 0x000fe2000bf06100 */
[----:B------:R-:W-:Y:S02]  /*1bd0*/  FADD R17, R7, R17 ;  /* 0x0000001107117221 */ /* 0x000fe40000000000 */
[----:B------:R-:W-:Y:S02]  /*1be0*/  FADD R27, R8, R27 ;  /* 0x0000001b081b7221 */ /* 0x000fe40000000000 */
[----:B------:R-:W-:Y:S02]  /*1bf0*/  FADD R17, R9, R17 ;  /* 0x0000001109117221 */ /* 0x000fe40000000000 */
[----:B------:R-:W-:Y:S02]  /*1c00*/  FADD R27, R14, R27 ;  /* 0x0000001b0e1b7221 */ /* 0x000fe40000000000 */
[----:B------:R-:W-:-:S04]  /*1c10*/  FADD R25, R15, R17 ;  /* 0x000000110f197221 */ /* 0x000fc80000000000 */
[----:B------:R-:W-:Y:S05]  /*1c20*/  @!P0 BRA `(.L_x_216) ;  /* 0x00000008008c8947 */ /* 0x000fea0003800000 */
[----:B------:R-:W-:Y:S02]  /*1c30*/  UIADD3 UR8, UP0, UPT, UR5, UR8, URZ ;  /* 0x0000000805087290 */ /* 0x000fe4000ff1e0ff */
[----:B------:R-:W-:Y:S01]  /*1c40*/  MOV R5, UR5 ;  /* 0x0000000500057c02 */ /* 0x000fe20008000f00 */
[----:B------:R-:W-:Y:S01]  /*1c50*/  UIADD3 UR4, UPT, UPT, UR4, 0x1, URZ ;  /* 0x0000000104047890 */ /* 0x000fe2000fffe0ff */
[----:B------:R-:W-:Y:S01]  /*1c60*/  IADD3 R24, PT, PT, R24, -UR5, RZ ;  /* 0x8000000518187c10 */ /* 0x000fe2000fffe0ff */
[----:B------:R-:W-:Y:S01]  /*1c70*/  UIADD3.X UR9, UPT, UPT, UR16, UR9, URZ, UP0, !UPT ;  /* 0x0000000910097290 */ /* 0x000fe200087fe4ff */
[----:B------:R-:W-:Y:S01]  /*1c80*/  ISETP.LT.U32.AND P0, PT, R21, UR8, PT ;  /* 0x0000000815007c0c */ /* 0x000fe2000bf01070 */
[----:B------:R-:W-:Y:S01]  /*1c90*/  UMOV UR10, UR6 ;  /* 0x00000006000a7c82 */ /* 0x000fe20008000000 */
[----:B------:R-:W-:-:S03]  /*1ca0*/  IMAD.WIDE R22, R5, 0x8, R22 ;  /* 0x0000000805167825 */ /* 0x000fc600078e0216 */
[----:B------:R-:W-:-:S04]  /*1cb0*/  MOV R7, UR9 ;  /* 0x0000000900077c02 */ /* 0x000fc80008000f00 */
[----:B------:R-:W-:-:S13]  /*1cc0*/  ISETP.GT.U32.AND.EX P0, PT, R7, R20, PT, P0 ;  /* 0x000000140700720c */ /* 0x000fda0003f04100 */
[----:B------:R-:W-:Y:S05]  /*1cd0*/  @!P0 BRA `(.L_x_218) ;  /* 0xfffffffc00548947 */ /* 0x000fea000383ffff */
.L_x_217:
[----:B------:R-:W-:Y:S02]  /*1ce0*/  ISETP.LE.U32.AND P0, PT, R2, UR8, PT ;  /* 0x0000000802007c0c */ /* 0x000fe4000bf03070 */
[----:B------:R-:W-:-:S04]  /*1cf0*/  MOV R4, UR9 ;  /* 0x0000000900047c02 */ /* 0x000fc80008000f00 */
[----:B------:R-:W-:-:S13]  /*1d00*/  ISETP.GE.U32.AND.EX P0, PT, R4, R3, PT, P0 ;  /* 0x000000030400720c */ /* 0x000fda0003f06100 */
[----:B------:R-:W-:Y:S05]  /*1d10*/  @P0 BRA `(.L_x_216) ;  /* 0x0000000800500947 */ /* 0x000fea0003800000 */
[----:B------:R-:W-:Y:S01]  /*1d20*/  IADD3 R21, PT, PT, R2, -UR8, RZ ;  /* 0x8000000802157c10 */ /* 0x000fe2000fffe0ff */
[----:B------:R-:W-:Y:S03]  /*1d30*/  BSSY.RECONVERGENT B1, `(.L_x_216) ;  /* 0x0000092000017945 */ /* 0x000fe60003800200 */
[----:B------:R-:W-:-:S13]  /*1d40*/  ISETP.GE.AND P0, PT, R0, R21, PT ;  /* 0x000000150000720c */ /* 0x000fda0003f06270 */
[----:B------:R-:W-:Y:S05]  /*1d50*/  @P0 BRA `(.L_x_219) ;  /* 0x00000008003c0947 */ /* 0x000fea0003800000 */
[----:B------:R-:W0:Y:S01]  /*1d60*/  LDC R4, c[0x0][0x3c0] ;  /* 0x0000f000ff047b82 */ /* 0x000e220000000800 */
[----:B------:R-:W-:Y:S01]  /*1d70*/  UIMAD UR6, UR11, 0xe00, URZ ;  /* 0x00000e000b0678a4 */ /* 0x000fe2000f8e02ff */
[-C--:B------:R-:W-:Y:S01]  /*1d80*/  LOP3.LUT R3, RZ, R0.reuse, RZ, 0x33, !PT ;  /* 0x00000000ff037212 */ /* 0x080fe200078e33ff */
[----:B------:R-:W-:Y:S01]  /*1d90*/  BSSY.RECONVERGENT B2, `(.L_x_220) ;  /* 0x000001a000027945 */ /* 0x000fe20003800200 */
[----:B------:R-:W-:Y:S01]  /*1da0*/  MOV R20, R0 ;  /* 0x0000000000147202 */ /* 0x000fe20000000f00 */
[----:B------:R-:W-:-:S06]  /*1db0*/  UIADD3 UR6, UPT, UPT, UR5, UR6, URZ ;  /* 0x0000000605067290 */ /* 0x000fcc000fffe0ff */
[----:B------:R-:W-:Y:S01]  /*1dc0*/  IADD3 R2, PT, PT, R2, -UR6, R3 ;  /* 0x8000000602027c10 */ /* 0x000fe2000fffe003 */
[----:B0-----:R-:W-:-:S04]  /*1dd0*/  IMAD R3, R4, UR4, RZ ;  /* 0x0000000404037c24 */ /* 0x001fc8000f8e02ff */
[----:B------:R-:W-:-:S05]  /*1de0*/  IMAD R2, R3, -0xe00, R2 ;  /* 0xfffff20003027824 */ /* 0x000fca00078e0202 */
[C---:B------:R-:W-:Y:S02]  /*1df0*/  LOP3.LUT R3, R2.reuse, 0x600, RZ, 0xc0, !PT ;  /* 0x0000060002037812 */ /* 0x040fe400078ec0ff */
[----:B------:R-:W-:Y:S02]  /*1e00*/  ISETP.GE.U32.AND P1, PT, R2, 0x600, PT ;  /* 0x000006000200780c */ /* 0x000fe40003f26070 */
[----:B------:R-:W-:-:S13]  /*1e10*/  ISETP.NE.AND P0, PT, R3, 0x600, PT ;  /* 0x000006000300780c */ /* 0x000fda0003f05270 */
[----:B------:R-:W-:Y:S05]  /*1e20*/  @!P0 BRA `(.L_x_221) ;  /* 0x0000000000408947 */ /* 0x000fea0003800000 */
[----:B------:R-:W-:Y:S02]  /*1e30*/  LOP3.LUT R2, R24, 0xffff, RZ, 0xc0, !PT ;  /* 0x0000ffff18027812 */ /* 0x000fe400078ec0ff */
[----:B------:R-:W-:Y:S02]  /*1e40*/  MOV R20, R0 ;  /* 0x0000000000147202 */ /* 0x000fe40000000f00 */
[----:B------:R-:W-:-:S04]  /*1e50*/  LEA.HI R2, R2, 0x1, RZ, 0x17 ;  /* 0x0000000102027811 */ /* 0x000fc800078fb8ff */
[----:B------:R-:W-:-:S04]  /*1e60*/  LOP3.LUT R2, R2, 0x3, RZ, 0xc0, !PT ;  /* 0x0000000302027812 */ /* 0x000fc800078ec0ff */
[----:B------:R-:W-:-:S07]  /*1e70*/  IADD3 R4, PT, PT, -R2, RZ, RZ ;  /* 0x000000ff02047210 */ /* 0x000fce0007ffe1ff */
.L_x_222:
        /* <DEDUP_REMOVED lines=8> */
[----:B--2---:R-:W-:Y:S01]  /*1f00*/  FADD R27, R2, R27 ;  /* 0x0000001b021b7221 */ /* 0x004fe20000000000 */
[----:B------:R-:W-:-:S07]  /*1f10*/  FADD R25, R3, R25 ;  /* 0x0000001903197221 */ /* 0x000fce0000000000 */
[----:B------:R-:W-:Y:S05]  /*1f20*/  @P0 BRA `(.L_x_222) ;  /* 0xfffffffc00d40947 */ /* 0x000fea000383ffff */
.L_x_221:
[----:B------:R-:W-:Y:S05]  /*1f30*/  BSYNC.RECONVERGENT B2 ;  /* 0x0000000000027941 */ /* 0x000fea0003800200 */
.L_x_220:
[----:B------:R-:W-:Y:S05]  /*1f40*/  @!P1 BRA `(.L_x_219) ;  /* 0x0000000400c09947 */ /* 0x000fea0003800000 */
[----:B------:R-:W-:Y:S01]  /*1f50*/  IADD3 R4, PT, PT, R21, -R20, RZ ;  /* 0x8000001415047210 */ /* 0x000fe20007ffe0ff */
[----:B------:R-:W-:Y:S01]  /*1f60*/  BSSY.RECONVERGENT B2, `(.L_x_223) ;  /* 0x000003f000027945 */ /* 0x000fe20003800200 */
[----:B------:R-:W-:Y:S02]  /*1f70*/  IADD3 R2, P0, PT, R20, UR10, RZ ;  /* 0x0000000a14027c10 */ /* 0x000fe4000ff1e0ff */
[----:B------:R-:W-:Y:S02]  /*1f80*/  ISETP.GT.AND P1, PT, R4, 0x1800, PT ;  /* 0x000018000400780c */ /* 0x000fe40003f24270 */
[----:B------:R-:W-:Y:S02]  /*1f90*/  IADD3.X R3, PT, PT, RZ, UR7, RZ, P0, !PT ;  /* 0x00000007ff037c10 */ /* 0x000fe400087fe4ff */
[----:B------:R-:W-:-:S04]  /*1fa0*/  LEA R10, P0, R2, UR12, 0x3 ;  /* 0x0000000c020a7c11 */ /* 0x000fc8000f8018ff */
[----:B------:R-:W-:Y:S02]  /*1fb0*/  LEA.HI.X R11, R2, UR13, R3, 0x3, P0 ;  /* 0x0000000d020b7c11 */ /* 0x000fe400080f1c03 */
[----:B------:R-:W-:-:S03]  /*1fc0*/  PLOP3.LUT P0, PT, PT, PT, PT, 0x80, 0x8 ;  /* 0x000000000008781c */ /* 0x000fc60003f0f070 */
[----:B------:R-:W-:Y:S10]  /*1fd0*/  @!P1 BRA `(.L_x_224) ;  /* 0x0000000000dc9947 */ /* 0x000ff40003800000 */
[----:B------:R-:W-:Y:S02]  /*1fe0*/  PLOP3.LUT P0, PT, PT, PT, PT, 0x8, 0x80 ;  /* 0x000000000080781c */ /* 0x000fe40003f0e170 */
[----:B------:R-:W-:-:S11]  /*1ff0*/  IADD3 R23, PT, PT, R21, -0x1800, RZ ;  /* 0xffffe80015177810 */ /* 0x000fd60007ffe0ff */
.L_x_225:
[----:B------:R-:W2:Y:S04]  /*2000*/  LDG.E.64.CONSTANT R16, desc[UR14][R10.64] ;  /* 0x0000000e0a107981 */ /* 0x000ea8000c1e9b00 */
[----:B------:R-:W3:Y:S04]  /*2010*/  LDG.E.64.CONSTANT R18, desc[UR14][R10.64+0x1000] ;  /* 0x0010000e0a127981 */ /* 0x000ee8000c1e9b00 */
[----:B------:R-:W4:Y:S04]  /*2020*/  LDG.E.64.CONSTANT R14, desc[UR14][R10.64+0x2000] ;  /* 0x0020000e0a0e7981 */ /* 0x000f28000c1e9b00 */
[----:B------:R-:W5:Y:S04]  /*2030*/  LDG.E.64.CONSTANT R12, desc[UR14][R10.64+0x3000] ;  /* 0x0030000e0a0c7981 */ /* 0x000f68000c1e9b00 */
[----:B------:R-:W5:Y:S04]  /*2040*/  LDG.E.64.CONSTANT R6, desc[UR14][R10.64+0x4000] ;  /* 0x0040000e0a067981 */ /* 0x000f68000c1e9b00 */
[----:B------:R-:W5:Y:S04]  /*2050*/  LDG.E.64.CONSTANT R8, desc[UR14][R10.64+0x5000] ;  /* 0x0050000e0a087981 */ /* 0x000f68000c1e9b00 */
[----:B------:R-:W5:Y:S04]  /*2060*/  LDG.E.64.CONSTANT R2, desc[UR14][R10.64+0x6000] ;  /* 0x0060000e0a027981 */ /* 0x000f68000c1e9b00 */
[----:B------:R-:W5:Y:S01]  /*2070*/  LDG.E.64.CONSTANT R4, desc[UR14][R10.64+0x7000] ;  /* 0x0070000e0a047981 */ /* 0x000f62000c1e9b00 */
[----:B--2---:R-:W-:Y:S01]  /*2080*/  FADD R25, R17, R25 ;  /* 0x0000001911197221 */ /* 0x004fe20000000000 */
[----:B------:R-:W-:-:S02]  /*2090*/  FADD R27, R16, R27 ;  /* 0x0000001b101b7221 */ /* 0x000fc40000000000 */
[----:B------:R-:W2:Y:S01]  /*20a0*/  LDG.E.64.CONSTANT R16, desc[UR14][R10.64+0x8000] ;  /* 0x0080000e0a107981 */ /* 0x000ea2000c1e9b00 */
[----:B---3--:R-:W-:Y:S01]  /*20b0*/  FADD R25, R25, R19 ;  /* 0x0000001319197221 */ /* 0x008fe20000000000 */
[----:B------:R-:W-:Y:S02]  /*20c0*/  FADD R27, R27, R18 ;  /* 0x000000121b1b7221 */ /* 0x000fe40000000000 */
[----:B------:R-:W3:Y:S01]  /*20d0*/  LDG.E.64.CONSTANT R18, desc[UR14][R10.64+0x9000] ;  /* 0x0090000e0a127981 */ /* 0x000ee2000c1e9b00 */
[----:B----4-:R-:W-:Y:S01]  /*20e0*/  FADD R25, R25, R15 ;  /* 0x0000000f19197221 */ /* 0x010fe20000000000 */
[----:B------:R-:W-:Y:S02]  /*20f0*/  FADD R27, R27, R14 ;  /* 0x0000000e1b1b7221 */ /* 0x000fe40000000000 */
[----:B------:R-:W4:Y:S01]  /*2100*/  LDG.E.64.CONSTANT R14, desc[UR14][R10.64+0xa000] ;  /* 0x00a0000e0a0e7981 */ /* 0x000f22000c1e9b00 */
[----:B-----5:R-:W-:Y:S01]  /*2110*/  FADD R25, R25, R13 ;  /* 0x0000000d19197221 */ /* 0x020fe20000000000 */
[----:B------:R-:W-:-:S02]  /*2120*/  FADD R27, R27, R12 ;  /* 0x0000000c1b1b7221 */ /* 0x000fc40000000000 */
[----:B------:R-:W5:Y:S01]  /*2130*/  LDG.E.64.CONSTANT R12, desc[UR14][R10.64+0xb000] ;  /* 0x00b0000e0a0c7981 */ /* 0x000f62000c1e9b00 */
[----:B------:R-:W-:Y:S01]  /*2140*/  FADD R25, R25, R7 ;  /* 0x0000000719197221 */ /* 0x000fe20000000000 */
[----:B------:R-:W-:Y:S02]  /*2150*/  FADD R27, R27, R6 ;  /* 0x000000061b1b7221 */ /* 0x000fe40000000000 */
[----:B------:R-:W5:Y:S01]  /*2160*/  LDG.E.64.CONSTANT R6, desc[UR14][R10.64+0xc000] ;  /* 0x00c0000e0a067981 */ /* 0x000f62000c1e9b00 */
[----:B------:R-:W-:Y:S01]  /*2170*/  FADD R25, R25, R9 ;  /* 0x0000000919197221 */ /* 0x000fe20000000000 */
[----:B------:R-:W-:Y:S02]  /*2180*/  FADD R27, R27, R8 ;  /* 0x000000081b1b7221 */ /* 0x000fe40000000000 */
[----:B------:R-:W5:Y:S01]  /*2190*/  LDG.E.64.CONSTANT R8, desc[UR14][R10.64+0xd000] ;  /* 0x00d0000e0a087981 */ /* 0x000f62000c1e9b00 */
[----:B------:R-:W-:Y:S01]  /*21a0*/  FADD R29, R25, R3 ;  /* 0x00000003191d7221 */ /* 0x000fe20000000000 */
[----:B------:R-:W-:-:S02]  /*21b0*/  FADD R27, R27, R2 ;  /* 0x000000021b1b7221 */ /* 0x000fc40000000000 */
[----:B------:R-:W5:Y:S04]  /*21c0*/  LDG.E.64.CONSTANT R24, desc[UR14][R10.64+0xe000] ;  /* 0x00e0000e0a187981 */ /* 0x000f68000c1e9b00 */
[----:B------:R0:W5:Y:S01]  /*21d0*/  LDG.E.64.CONSTANT R2, desc[UR14][R10.64+0xf000] ;  /* 0x00f0000e0a027981 */ /* 0x000162000c1e9b00 */
[----:B------:R-:W-:Y:S01]  /*21e0*/  FADD R27, R27, R4 ;  /* 0x000000041b1b7221 */ /* 0x000fe20000000000 */
[----:B------:R-:W-:Y:S01]  /*21f0*/  FADD R29, R29, R5 ;  /* 0x000000051d1d7221 */ /* 0x000fe20000000000 */
[----:B------:R-:W-:-:S04]  /*2200*/  IADD3 R20, PT, PT, R20, 0x2000, RZ ;  /* 0x0000200014147810 */ /* 0x000fc80007ffe0ff */
[----:B------:R-:W-:Y:S02]  /*2210*/  ISETP.GE.AND P1, PT, R20, R23, PT ;  /* 0x000000171400720c */ /* 0x000fe40003f26270 */
[----:B0-----:R-:W-:-:S04]  /*2220*/  IADD3 R10, P2, PT, R10, 0x10000, RZ ;  /* 0x000100000a0a7810 */ /* 0x001fc80007f5e0ff */
[----:B------:R-:W-:Y:S01]  /*2230*/  IADD3.X R11, PT, PT, RZ, R11, RZ, P2, !PT ;  /* 0x0000000bff0b7210 */ /* 0x000fe200017fe4ff */
        /* <DEDUP_REMOVED lines=17> */
.L_x_224:
[----:B------:R-:W-:Y:S05]  /*2350*/  BSYNC.RECONVERGENT B2 ;  /* 0x0000000000027941 */ /* 0x000fea0003800200 */
.L_x_223:
[----:B------:R-:W-:Y:S01]  /*2360*/  IADD3 R2, PT, PT, R21, -R20, RZ ;  /* 0x8000001415027210 */ /* 0x000fe20007ffe0ff */
[----:B------:R-:W-:Y:S03]  /*2370*/  BSSY.RECONVERGENT B2, `(.L_x_226) ;  /* 0x000001f000027945 */ /* 0x000fe60003800200 */
[----:B------:R-:W-:-:S13]  /*2380*/  ISETP.GT.AND P1, PT, R2, 0x800, PT ;  /* 0x000008000200780c */ /* 0x000fda0003f24270 */
[----:B------:R-:W-:Y:S05]  /*2390*/  @!P1 BRA `(.L_x_227) ;  /* 0x0000000000709947 */ /* 0x000fea0003800000 */
[----:B------:R-:W2:Y:S04]  /*23a0*/  LDG.E.64.CONSTANT R18, desc[UR14][R10.64] ;  /* 0x0000000e0a127981 */ /* 0x000ea8000c1e9b00 */
[----:B------:R-:W3:Y:S04]  /*23b0*/  LDG.E.64.CONSTANT R16, desc[UR14][R10.64+0x1000] ;  /* 0x0010000e0a107981 */ /* 0x000ee8000c1e9b00 */
[----:B------:R-:W4:Y:S04]  /*23c0*/  LDG.E.64.CONSTANT R14, desc[UR14][R10.64+0x2000] ;  /* 0x0020000e0a0e7981 */ /* 0x000f28000c1e9b00 */
[----:B------:R-:W5:Y:S04]  /*23d0*/  LDG.E.64.CONSTANT R12, desc[UR14][R10.64+0x3000] ;  /* 0x0030000e0a0c7981 */ /* 0x000f68000c1e9b00 */
[----:B------:R-:W5:Y:S04]  /*23e0*/  LDG.E.64.CONSTANT R8, desc[UR14][R10.64+0x4000] ;  /* 0x0040000e0a087981 */ /* 0x000f68000c1e9b00 */
[----:B------:R-:W5:Y:S04]  /*23f0*/  LDG.E.64.CONSTANT R6, desc[UR14][R10.64+0x5000] ;  /* 0x0050000e0a067981 */ /* 0x000f68000c1e9b00 */
[----:B------:R-:W5:Y:S04]  /*2400*/  LDG.E.64.CONSTANT R4, desc[UR14][R10.64+0x6000] ;  /* 0x0060000e0a047981 */ /* 0x000f68000c1e9b00 */
[----:B------:R0:W5:Y:S01]  /*2410*/  LDG.E.64.CONSTANT R2, desc[UR14][R10.64+0x7000] ;  /* 0x0070000e0a027981 */ /* 0x000162000c1e9b00 */
[----:B------:R-:W-:-:S02]  /*2420*/  PLOP3.LUT P0, PT, PT, PT, PT, 0x8, 0x80 ;  /* 0x000000000080781c */ /* 0x000fc40003f0e170 */
[----:B------:R-:W-:Y:S02]  /*2430*/  IADD3 R20, PT, PT, R20, 0x1000, RZ ;  /* 0x0000100014147810 */ /* 0x000fe40007ffe0ff */
        /* <DEDUP_REMOVED lines=18> */
.L_x_227:
[----:B------:R-:W-:Y:S05]  /*2560*/  BSYNC.RECONVERGENT B2 ;  /* 0x0000000000027941 */ /* 0x000fea0003800200 */
.L_x_226:
[----:B------:R-:W-:-:S13]  /*2570*/  ISETP.LT.OR P0, PT, R20, R21, P0 ;  /* 0x000000151400720c */ /* 0x000fda0000701670 */
[----:B------:R-:W-:Y:S05]  /*2580*/  @!P0 BRA `(.L_x_219) ;  /* 0x0000000000308947 */ /* 0x000fea0003800000 */
[----:B------:R-:W2:Y:S04]  /*2590*/  LDG.E.64.CONSTANT R2, desc[UR14][R10.64] ;  /* 0x0000000e0a027981 */ /* 0x000ea8000c1e9b00 */
[----:B------:R-:W3:Y:S04]  /*25a0*/  LDG.E.64.CONSTANT R4, desc[UR14][R10.64+0x1000] ;  /* 0x0010000e0a047981 */ /* 0x000ee8000c1e9b00 */
[----:B------:R-:W4:Y:S04]  /*25b0*/  LDG.E.64.CONSTANT R6, desc[UR14][R10.64+0x2000] ;  /* 0x0020000e0a067981 */ /* 0x000f28000c1e9b00 */
[----:B------:R-:W5:Y:S01]  /*25c0*/  LDG.E.64.CONSTANT R8, desc[UR14][R10.64+0x3000] ;  /* 0x0030000e0a087981 */ /* 0x000f62000c1e9b00 */
[----:B--2---:R-:W-:Y:S01]  /*25d0*/  FADD R27, R27, R2 ;  /* 0x000000021b1b7221 */ /* 0x004fe20000000000 */
[----:B------:R-:W-:-:S03]  /*25e0*/  FADD R3, R25, R3 ;  /* 0x0000000319037221 */ /* 0x000fc60000000000 */
[----:B---3--:R-:W-:Y:S01]  /*25f0*/  FADD R27, R27, R4 ;  /* 0x000000041b1b7221 */ /* 0x008fe20000000000 */
[----:B------:R-:W-:-:S03]  /*2600*/  FADD R3, R3, R5 ;  /* 0x0000000503037221 */ /* 0x000fc60000000000 */
[----:B----4-:R-:W-:Y:S01]  /*2610*/  FADD R27, R27, R6 ;  /* 0x000000061b1b7221 */ /* 0x010fe20000000000 */
[----:B------:R-:W-:-:S03]  /*2620*/  FADD R3, R3, R7 ;  /* 0x0000000703037221 */ /* 0x000fc60000000000 */
[----:B-----5:R-:W-:Y:S01]  /*2630*/  FADD R27, R27, R8 ;  /* 0x000000081b1b7221 */ /* 0x020fe20000000000 */
[----:B------:R-:W-:-:S07]  /*2640*/  FADD R25, R3, R9 ;  /* 0x0000000903197221 */ /* 0x000fce0000000000 */
.L_x_219:
[----:B------:R-:W-:Y:S05]  /*2650*/  BSYNC.RECONVERGENT B1 ;  /* 0x0000000000017941 */ /* 0x000fea0003800200 */
.L_x_216:
[----:B------:R-:W0:Y:S01]  /*2660*/  S2R R9, SR_LANEID ;  /* 0x0000000000097919 */ /* 0x000e220000000000 */
[----:B------:R-:W-:Y:S01]  /*2670*/  MOV R6, R25 ;  /* 0x0000001900067202 */ /* 0x000fe20000000f00 */
        /* <DEDUP_REMOVED lines=42> */
[----:B0-----:R-:W0:Y:S04]  /*2920*/  LDS.128 R4, [UR4+0x20] ;  /* 0x00002004ff047984 */ /* 0x001e280008000c00 */
[----:B------:R-:W2:Y:S04]  /*2930*/  LDS.128 R20, [UR4+0x30] ;  /* 0x00003004ff147984 */ /* 0x000ea80008000c00 */
[----:B------:R-:W3:Y:S04]  /*2940*/  LDS.128 R8, [UR4+0x40] ;  /* 0x00004004ff087984 */ /* 0x000ee80008000c00 */
[----:B------:R-:W4:Y:S04]  /*2950*/  LDS.128 R16, [UR4+0x50] ;  /* 0x00005004ff107984 */ /* 0x000f280008000c00 */
[----:B------:R-:W5:Y:S01]  /*2960*/  LDS.128 R12, [UR4+0x60] ;  /* 0x00006004ff0c7984 */ /* 0x000f620008000c00 */
[----:B-1----:R-:W-:Y:S01]  /*2970*/  FADD R27, R2, R24 ;  /* 0x00000018021b7221 */ /* 0x002fe20000000000 */
[----:B------:R-:W-:-:S03]  /*2980*/  FADD R0, R3, R25 ;  /* 0x0000001903007221 */ /* 0x000fc60000000000 */
[----:B0-----:R-:W-:Y:S01]  /*2990*/  FADD R3, R27, R4 ;  /* 0x000000041b037221 */ /* 0x001fe20000000000 */
        /* <DEDUP_REMOVED lines=28> */
[----:B------:R-:W-:-:S07]  /*2b60*/  FADD R3, R0, R7 ;  /* 0x0000000700037221 */ /* 0x000fce0000000000 */
.L_x_215:
[----:B------:R-:W-:Y:S05]  /*2b70*/  BSYNC.RECONVERGENT B0 ;  /* 0x0000000000007941 */ /* 0x000fea0003800200 */
.L_x_200:
[----:B------:R-:W-:Y:S05]  /*2b80*/  @P0 EXIT ;  /* 0x000000000000094d */ /* 0x000fea0003800000 */
[----:B------:R-:W3:Y:S02]  /*2b90*/  LDCU.64 UR4, c[0x0][0x388] ;  /* 0x00007100ff0477ac */ /* 0x000ee40008000a00 */
[----:B---3--:R-:W-:-:S06]  /*2ba0*/  UIMAD.WIDE.U32 UR4, UR11, 0x8, UR4 ;  /* 0x000000080b0478a5 */ /* 0x008fcc000f8e0004 */
[----:B0-2---:R-:W-:Y:S02]  /*2bb0*/  MOV R4, UR4 ;  /* 0x0000000400047c02 */ /* 0x005fe40008000f00 */
[----:B------:R-:W-:-:S05]  /*2bc0*/  MOV R5, UR5 ;  /* 0x0000000500057c02 */ /* 0x000fca0008000f00 */
[----:B------:R-:W-:Y:S01]  /*2bd0*/  STG.E.64 desc[UR14][R4.64], R2 ;  /* 0x0000000204007986 */ /* 0x000fe2000c101b0e */
[----:B------:R-:W-:Y:S05]  /*2be0*/  EXIT ;  /* 0x000000000000794d */ /* 0x000fea0003800000 */
.L_x_228:
        /* <DEDUP_REMOVED lines=9> */
.L_x_353:


//--------------------- .text._ZN3cub18CUB_300001_SM_10006detail6reduce28DeviceReduceSingleTileKernelINS2_10policy_hubIN6thrust24THRUST_300001_SM_1000_NS7complexIfEEyN4cuda3std3__44plusIvEEE10Policy1000EPS8_SG_ySD_S8_S8_NSB_10__identityEEEvT0_T1_T2_T3_T4_T6_ --------------------------
	.section	.text._ZN3cub18CUB_300001_SM_10006detail6reduce28DeviceReduceSingleTileKernelINS2_10policy_hubIN6thrust24THRUST_300001_SM_1000_NS7complexIfEEyN4cuda3std3__44plusIvEEE10Policy1000EPS8_SG_ySD_S8_S8_NSB_10__identityEEEvT0_T1_T2_T3_T4_T6_,"ax",@progbits
	.align	128
        .global         _ZN3cub18CUB_300001_SM_10006detail6reduce28DeviceReduceSingleTileKernelINS2_10policy_hubIN6thrust24THRUST_300001_SM_1000_NS7complexIfEEyN4cuda3std3__44plusIvEEE10Policy1000EPS8_SG_ySD_S8_S8_NSB_10__identityEEEvT0_T1_T2_T3_T4_T6_
        .type           _ZN3cub18CUB_300001_SM_10006detail6reduce28DeviceReduceSingleTileKernelINS2_10policy_hubIN6thrust24THRUST_300001_SM_1000_NS7complexIfEEyN4cuda3std3__44plusIvEEE10Policy1000EPS8_SG_ySD_S8_S8_NSB_10__identityEEEvT0_T1_T2_T3_T4_T6_,@function
        .size           _ZN3cub18CUB_300001_SM_10006detail6reduce28DeviceReduceSingleTileKernelINS2_10policy_hubIN6thrust24THRUST_300001_SM_1000_NS7complexIfEEyN4cuda3std3__44plusIvEEE10Policy1000EPS8_SG_ySD_S8_S8_NSB_10__identityEEEvT0_T1_T2_T3_T4_T6_,(.L_x_354 - _ZN3cub18CUB_300001_SM_10006detail6reduce28DeviceReduceSingleTileKernelINS2_10policy_hubIN6thrust24THRUST_300001_SM_1000_NS7complexIfEEyN4cuda3std3__44plusIvEEE10Policy1000EPS8_SG_ySD_S8_S8_NSB_10__identityEEEvT0_T1_T2_T3_T4_T6_)
        .other          _ZN3cub18CUB_300001_SM_10006detail6reduce28DeviceReduceSingleTileKernelINS2_10policy_hubIN6thrust24THRUST_300001_SM_1000_NS7complexIfEEyN4cuda3std3__44plusIvEEE10Policy1000EPS8_SG_ySD_S8_S8_NSB_10__identityEEEvT0_T1_T2_T3_T4_T6_,@"STO_CUDA_ENTRY STV_DEFAULT"
_ZN3cub18CUB_300001_SM_10006detail6reduce28DeviceReduceSingleTileKernelINS2_10policy_hubIN6thrust24THRUST_300001_SM_1000_NS7complexIfEEyN4cuda3std3__44plusIvEEE10Policy1000EPS8_SG_ySD_S8_S8_NSB_10__identityEEEvT0_T1_T2_T3_T4_T6_:
.text._ZN3cub18CUB_300001_SM_10006detail6reduce28DeviceReduceSingleTileKernelINS2_10policy_hubIN6thrust24THRUST_300001_SM_1000_NS7complexIfEEyN4cuda3std3__44plusIvEEE10Policy1000EPS8_SG_ySD_S8_S8_NSB_10__identityEEEvT0_T1_T2_T3_T4_T6_:
        /* <DEDUP_REMOVED lines=15> */
.L_x_229:
[----:B------:R-:W-:Y:S01]  /*00f0*/  ISETP.GT.U32.AND P0, PT, R0, 0xdff, PT ;  /* 0x00000dff0000780c */ /* 0x000fe20003f04070 */
[----:B------:R-:W-:Y:S03]  /*0100*/  BSSY.RECONVERGENT B0, `(.L_x_230) ;  /* 0x000029e000007945 */ /* 0x000fe60003800200 */
[----:B------:R-:W-:-:S13]  /*0110*/  ISETP.GT.U32.AND.EX P0, PT, R2, RZ, PT, P0 ;  /* 0x000000ff0200720c */ /* 0x000fda0003f04100 */
[----:B------:R-:W-:Y:S05]  /*0120*/  @P0 BRA `(.L_x_231) ;  /* 0x0000001400c00947 */ /* 0x000fea0003800000 */
[----:B------:R-:W0:Y:S01]  /*0130*/  S2R R3, SR_TID.X ;  /* 0x0000000000037919 */ /* 0x000e220000002100 */
[----:B------:R-:W-:Y:S01]  /*0140*/  BSSY.RECONVERGENT B1, `(.L_x_232) ;  /* 0x0000009000017945 */ /* 0x000fe20003800200 */
[----:B------:R-:W-:Y:S02]  /*0150*/  CS2R R32, SRZ ;  /* 0x0000000000207805 */ /* 0x000fe4000001ff00 */
[----:B0-----:R-:W-:Y:S02]  /*0160*/  ISETP.GE.U32.AND P0, PT, R3, R0, PT ;  /* 0x000000000300720c */ /* 0x001fe40003f06070 */
[----:B------:R-:W-:-:S11]  /*0170*/  MOV R37, R3 ;  /* 0x0000000300257202 */ /* 0x000fd60000000f00 */
[----:B------:R-:W-:Y:S05]  /*0180*/  @P0 BRA `(.L_x_233) ;  /* 0x0000000000100947 */ /* 0x000fea0003800000 */
[----:B------:R-:W0:Y:S02]  /*0190*/  LDC.64 R32, c[0x0][0x380] ;  /* 0x0000e000ff207b82 */ /* 0x000e240000000a00 */
[----:B0-----:R-:W-:-:S06]  /*01a0*/  IMAD.WIDE.U32 R32, R3, 0x8, R32 ;  /* 0x0000000803207825 */ /* 0x001fcc00078e0020 */
[----:B------:R-:W5:Y:S01]  /*01b0*/  LDG.E.64.CONSTANT R32, desc[UR6][R32.64] ;  /* 0x0000000620207981 */ /* 0x000f62000c1e9b00 */
[----:B------:R-:W-:-:S07]  /*01c0*/  IADD3 R37, PT, PT, R3, 0x200, RZ ;  /* 0x0000020003257810 */ /* 0x000fce0007ffe0ff */
.L_x_233:
[----:B------:R-:W-:Y:S05]  /*01d0*/  BSYNC.RECONVERGENT B1 ;  /* 0x0000000000017941 */ /* 0x000fea0003800200 */
.L_x_232:
[----:B------:R-:W-:Y:S01]  /*01e0*/  ISETP.GE.U32.AND P0, PT, R37, R0, PT ;  /* 0x000000002500720c */ /* 0x000fe20003f06070 */
        /* <DEDUP_REMOVED lines=16> */
.L_x_238:
        /* <DEDUP_REMOVED lines=11> */
.L_x_237:
[----:B------:R-:W-:Y:S05]  /*03a0*/  BSYNC.RECONVERGENT B2 ;  /* 0x0000000000027941 */ /* 0x000fea0003800200 */
.L_x_236:
        /* <DEDUP_REMOVED lines=8> */
.L_x_241:
        /* <DEDUP_REMOVED lines=59> */
.L_x_240:
[----:B------:R-:W-:Y:S05]  /*07e0*/  BSYNC.RECONVERGENT B2 ;  /* 0x0000000000027941 */ /* 0x000fea0003800200 */
.L_x_239:
        /* <DEDUP_REMOVED lines=34> */
.L_x_243:
[----:B------:R-:W-:Y:S05]  /*0a10*/  BSYNC.RECONVERGENT B2 ;  /* 0x0000000000027941 */ /* 0x000fea0003800200 */
.L_x_242:
        /* <DEDUP_REMOVED lines=16> */
.L_x_235:
[----:B------:R-:W-:Y:S05]  /*0b20*/  BSYNC.RECONVERGENT B1 ;  /* 0x0000000000017941 */ /* 0x000fea0003800200 */
.L_x_234:
[----:B------:R-:W-:Y:S02]  /*0b30*/  ISETP.GE.U32.AND P0, PT, R0, 0x200, PT ;  /* 0x000002000000780c */ /* 0x000fe40003f06070 */
[----:B-----5:R-:W-:Y:S02]  /*0b40*/  MOV R8, R33 ;  /* 0x0000002100087202 */ /* 0x020fe40000000f00 */
[----:B------:R-:W-:-:S13]  /*0b50*/  ISETP.GE.U32.AND.EX P0, PT, R2, RZ, PT, P0 ;  /* 0x000000ff0200720c */ /* 0x000fda0003f06100 */
[----:B------:R-:W-:Y:S05]  /*0b60*/  @!P0 BRA `(.L_x_244) ;  /* 0x00000004004c8947 */ /* 0x000fea0003800000 */
[----:B------:R-:W0:Y:S01]  /*0b70*/  S2R R10, SR_LANEID ;  /* 0x00000000000a7919 */ /* 0x000e220000000000 */
[----:B------:R-:W-:Y:S01]  /*0b80*/  ISETP.NE.AND P5, PT, R3, RZ, PT ;  /* 0x000000ff0300720c */ /* 0x000fe20003fa5270 */
        /* <DEDUP_REMOVED lines=30> */
[----:B------:R-:W-:-:S03]  /*0d70*/  ISETP.GT.AND P0, PT, R10, 0xf, PT ;  /* 0x0000000f0a00780c */ /* 0x000fc60003f04270 */
[----:B------:R-:W1:Y:S01]  /*0d80*/  SHFL.DOWN PT, R7, R2, 0x10, 0x1f ;  /* 0x0a001f0002077f89 */ /* 0x000e6200000e0000 */
[----:B0-----:R-:W-:Y:S01]  /*0d90*/  FADD R6, R5, R0 ;  /* 0x0000000005067221 */ /* 0x001fe20000000000 */
[----:B-1----:R-:W-:-:S04]  /*0da0*/  FADD R7, R2, R7 ;  /* 0x0000000702077221 */ /* 0x002fc80000000000 */
[----:B------:R-:W-:Y:S01]  /*0db0*/  FSEL R4, R5, R6, P0 ;  /* 0x0000000605047208 */ /* 0x000fe20000000000 */
[----:B------:R2:W-:Y:S01]  /*0dc0*/  @!P1 STS.64 [R9+0x10], R6 ;  /* 0x0000100609009388 */ /* 0x0005e20000000a00 */
[----:B------:R-:W-:Y:S01]  /*0dd0*/  FSEL R5, R2, R7, P0 ;  /* 0x0000000702057208 */ /* 0x000fe20000000000 */
[----:B------:R-:W-:Y:S06]  /*0de0*/  BAR.SYNC.DEFER_BLOCKING 0x0 ;  /* 0x0000000000007b1d */ /* 0x000fec0000010000 */
[----:B------:R-:W-:Y:S05]  /*0df0*/  @P5 BRA `(.L_x_245) ;  /* 0x0000001c00385947 */ /* 0x000fea0003800000 */
        /* <DEDUP_REMOVED lines=42> */
.L_x_244:
[----:B------:R-:W0:Y:S01]  /*10a0*/  S2R R10, SR_LANEID ;  /* 0x00000000000a7919 */ /* 0x000e220000000000 */
[C---:B------:R-:W-:Y:S02]  /*10b0*/  LOP3.LUT R4, R3.reuse, 0x3e0, RZ, 0xc0, !PT ;  /* 0x000003e003047812 */ /* 0x040fe400078ec0ff */
[----:B------:R-:W-:Y:S02]  /*10c0*/  ISETP.NE.AND P5, PT, R3, RZ, PT ;  /* 0x000000ff0300720c */ /* 0x000fe40003fa5270 */
[----:B------:R-:W-:Y:S02]  /*10d0*/  IADD3 R5, PT, PT, R4, 0x20, RZ ;  /* 0x0000002004057810 */ /* 0x000fe40007ffe0ff */
[----:B------:R-:W-:Y:S02]  /*10e0*/  LOP3.LUT R7, RZ, R4, RZ, 0x33, !PT ;  /* 0x00000004ff077212 */ /* 0x000fe400078e33ff */
[-C--:B------:R-:W-:Y:S02]  /*10f0*/  ISETP.GT.U32.AND P0, PT, R5, R0.reuse, PT ;  /* 0x000000000500720c */ /* 0x080fe40003f04070 */
        /* <DEDUP_REMOVED lines=12> */
[----:B------:R-:W-:Y:S01]  /*11c0*/  @!P1 MOV R9, 0x400 ;  /* 0x0000040000099802 */ /* 0x000fe20000000f00 */
[----:B------:R-:W1:Y:S01]  /*11d0*/  SHFL.DOWN PT, R5, R8, 0x2, R7 ;  /* 0x0840000008057989 */ /* 0x000e6200000e0007 */
[----:B------:R-:W2:Y:S05]  /*11e0*/  @!P1 S2R R12, SR_CgaCtaId ;  /* 0x00000000000c9919 */ /* 0x000eaa0000008800 */
[----:B0-----:R-:W-:Y:S01]  /*11f0*/  @!P0 FADD R32, R32, R4 ;  /* 0x0000000420208221 */ /* 0x001fe20000000000 */
[----:B-1----:R-:W-:-:S04]  /*1200*/  @!P0 FADD R8, R8, R5 ;  /* 0x0000000508088221 */ /* 0x002fc80000000000 */
[----:B------:R-:W0:Y:S01]  /*1210*/  SHFL.DOWN PT, R4, R32, 0x4, R7 ;  /* 0x0880000020047989 */ /* 0x000e2200000e0007 */
[----:B------:R-:W-:Y:S02]  /*1220*/  ISETP.GT.AND P0, PT, R6, R7, PT ;  /* 0x000000070600720c */ /* 0x000fe40003f04270 */
[----:B------:R-:W-:Y:S01]  /*1230*/  IADD3 R6, PT, PT, R10, 0x8, RZ ;  /* 0x000000080a067810 */ /* 0x000fe20007ffe0ff */
[----:B------:R-:W1:Y:S01]  /*1240*/  SHFL.DOWN PT, R5, R8, 0x4, R7 ;  /* 0x0880000008057989 */ /* 0x000e6200000e0007 */
[----:B--2---:R-:W-:-:S09]  /*1250*/  @!P1 LEA R9, R12, R9, 0x18 ;  /* 0x000000090c099211 */ /* 0x004fd200078ec0ff */
        /* <DEDUP_REMOVED lines=15> */
[----:B-1----:R-:W-:-:S04]  /*1350*/  @!P0 FADD R8, R8, R5 ;  /* 0x0000000508088221 */ /* 0x002fc80000000000 */
[----:B------:R-:W-:Y:S02]  /*1360*/  MOV R4, R32 ;  /* 0x0000002000047202 */ /* 0x000fe40000000f00 */
[----:B------:R-:W-:-:S05]  /*1370*/  MOV R5, R8 ;  /* 0x0000000800057202 */ /* 0x000fca0000000f00 */
[----:B------:R1:W-:Y:S01]  /*1380*/  @!P1 STS.64 [R6+0x10], R4 ;  /* 0x0000100406009388 */ /* 0x0003e20000000a00 */
[----:B------:R-:W-:Y:S06]  /*1390*/  BAR.SYNC.DEFER_BLOCKING 0x0 ;  /* 0x0000000000007b1d */ /* 0x000fec0000010000 */
[----:B------:R-:W-:Y:S05]  /*13a0*/  @P5 BRA `(.L_x_245) ;  /* 0x0000001400cc5947 */ /* 0x000fea0003800000 */
[----:B------:R-:W0:Y:S01]  /*13b0*/  S2UR UR5, SR_CgaCtaId ;  /* 0x00000000000579c3 */ /* 0x000e220000008800 */
[----:B------:R-:W-:Y:S01]  /*13c0*/  UMOV UR4, 0x400 ;  /* 0x0000040000047882 */ /* 0x000fe20000000000 */
[C---:B------:R-:W-:Y:S02]  /*13d0*/  ISETP.GT.U32.AND P1, PT, R0.reuse, 0x20, PT ;  /* 0x000000200000780c */ /* 0x040fe40003f24070 */
[----:B------:R-:W-:Y:S02]  /*13e0*/  ISETP.GT.U32.AND P3, PT, R0, 0x40, PT ;  /* 0x000000400000780c */ /* 0x000fe40003f64070 */
[C---:B------:R-:W-:Y:S02]  /*13f0*/  ISETP.GT.U32.AND.EX P1, PT, R2.reuse, RZ, PT, P1 ;  /* 0x000000ff0200720c */ /* 0x040fe40003f24110 */
[----:B------:R-:W-:Y:S02]  /*1400*/  ISETP.GT.U32.AND.EX P3, PT, R2, RZ, PT, P3 ;  /* 0x000000ff0200720c */ /* 0x000fe40003f64130 */
[----:B------:R-:W-:-:S02]  /*1410*/  ISETP.GT.U32.AND P0, PT, R0, 0x60, PT ;  /* 0x000000600000780c */ /* 0x000fc40003f04070 */
[----:B------:R-:W-:Y:S02]  /*1420*/  ISETP.GT.U32.AND P2, PT, R0, 0x80, PT ;  /* 0x000000800000780c */ /* 0x000fe40003f44070 */
[C---:B------:R-:W-:Y:S02]  /*1430*/  ISETP.GT.U32.AND.EX P0, PT, R2.reuse, RZ, PT, P0 ;  /* 0x000000ff0200720c */ /* 0x040fe40003f04100 */
[----:B------:R-:W-:Y:S02]  /*1440*/  ISETP.GT.U32.AND.EX P2, PT, R2, RZ, PT, P2 ;  /* 0x000000ff0200720c */ /* 0x000fe40003f44120 */
[----:B------:R-:W-:-:S04]  /*1450*/  ISETP.GT.U32.AND P4, PT, R0, 0xa0, PT ;  /* 0x000000a00000780c */ /* 0x000fc80003f84070 */
[----:B------:R-:W-:Y:S01]  /*1460*/  ISETP.GT.U32.AND.EX P4, PT, R2, RZ, PT, P4 ;  /* 0x000000ff0200720c */ /* 0x000fe20003f84140 */
        /* <DEDUP_REMOVED lines=10> */
[----:B------:R-:W-:-:S02]  /*1510*/  ISETP.GT.U32.AND P1, PT, R0, 0xe0, PT ;  /* 0x000000e00000780c */ /* 0x000fc40003f24070 */
[----:B-1----:R-:W-:Y:S01]  /*1520*/  @P3 FADD R4, R4, R24 ;  /* 0x0000001804043221 */ /* 0x002fe20000000000 */
[----:B------:R-:W-:Y:S01]  /*1530*/  @P3 FADD R5, R5, R25 ;  /* 0x0000001905053221 */ /* 0x000fe20000000000 */
[----:B------:R-:W-:Y:S02]  /*1540*/  ISETP.GT.U32.AND P3, PT, R0, 0xc0, PT ;  /* 0x000000c00000780c */ /* 0x000fe40003f64070 */
[----:B------:R-:W-:Y:S01]  /*1550*/  @P0 FADD R4, R4, R26 ;  /* 0x0000001a04040221 */ /* 0x000fe20000000000 */
[----:B------:R-:W-:Y:S01]  /*1560*/  @P0 FADD R5, R5, R27 ;  /* 0x0000001b05050221 */ /* 0x000fe20000000000 */
[----:B------:R-:W-:Y:S01]  /*1570*/  ISETP.GT.U32.AND.EX P3, PT, R2, RZ, PT, P3 ;  /* 0x000000ff0200720c */ /* 0x000fe20003f64130 */
[----:B------:R-:W0:Y:S01]  /*1580*/  LDS.128 R24, [UR4+0x80] ;  /* 0x00008004ff187984 */ /* 0x000e220008000c00 */
[----:B------:R-:W-:Y:S01]  /*1590*/  ISETP.GT.U32.AND P0, PT, R0, 0x100, PT ;  /* 0x000001000000780c */ /* 0x000fe20003f04070 */
[----:B--2---:R-:W-:Y:S01]  /*15a0*/  @P2 FADD R4, R4, R8 ;  /* 0x0000000804042221 */ /* 0x004fe20000000000 */
[----:B------:R-:W-:Y:S01]  /*15b0*/  ISETP.GT.U32.AND.EX P1, PT, R2, RZ, PT, P1 ;  /* 0x000000ff0200720c */ /* 0x000fe20003f24110 */
[----:B------:R-:W-:Y:S01]  /*15c0*/  @P2 FADD R5, R5, R9 ;  /* 0x0000000905052221 */ /* 0x000fe20000000000 */
[----:B------:R-:W-:Y:S01]  /*15d0*/  ISETP.GT.U32.AND P2, PT, R0, 0x120, PT ;  /* 0x000001200000780c */ /* 0x000fe20003f44070 */
[----:B------:R-:W-:Y:S01]  /*15e0*/  @P4 FADD R4, R4, R10 ;  /* 0x0000000a04044221 */ /* 0x000fe20000000000 */
[----:B------:R-:W-:Y:S01]  /*15f0*/  ISETP.GT.U32.AND.EX P0, PT, R2, RZ, PT, P0 ;  /* 0x000000ff0200720c */ /* 0x000fe20003f04100 */
[----:B------:R-:W-:Y:S01]  /*1600*/  @P4 FADD R5, R5, R11 ;  /* 0x0000000b05054221 */ /* 0x000fe20000000000 */
[----:B------:R-:W-:-:S02]  /*1610*/  ISETP.GT.U32.AND P4, PT, R0, 0x140, PT ;  /* 0x000001400000780c */ /* 0x000fc40003f84070 */
[----:B------:R-:W-:Y:S01]  /*1620*/  ISETP.GT.U32.AND.EX P2, PT, R2, RZ, PT, P2 ;  /* 0x000000ff0200720c */ /* 0x000fe20003f44120 */
[----:B---3--:R-:W-:Y:S01]  /*1630*/  @P3 FADD R4, R4, R20 ;  /* 0x0000001404043221 */ /* 0x008fe20000000000 */
[----:B------:R-:W-:Y:S01]  /*1640*/  @P3 FADD R5, R5, R21 ;  /* 0x0000001505053221 */ /* 0x000fe20000000000 */
[----:B------:R-:W-:Y:S02]  /*1650*/  ISETP.GT.U32.AND P3, PT, R0, 0x160, PT ;  /* 0x000001600000780c */ /* 0x000fe40003f64070 */
[----:B------:R-:W-:Y:S01]  /*1660*/  ISETP.GT.U32.AND.EX P4, PT, R2, RZ, PT, P4 ;  /* 0x000000ff0200720c */ /* 0x000fe20003f84140 */
[----:B------:R-:W-:Y:S01]  /*1670*/  @P1 FADD R4, R4, R22 ;  /* 0x0000001604041221 */ /* 0x000fe20000000000 */
[----:B------:R-:W-:Y:S01]  /*1680*/  @P1 FADD R5, R5, R23 ;  /* 0x0000001705051221 */ /* 0x000fe20000000000 */
[----:B------:R-:W-:Y:S02]  /*1690*/  ISETP.GT.U32.AND P1, PT, R0, 0x180, PT ;  /* 0x000001800000780c */ /* 0x000fe40003f24070 */
[----:B------:R-:W-:Y:S01]  /*16a0*/  ISETP.GT.U32.AND.EX P3, PT, R2, RZ, PT, P3 ;  /* 0x000000ff0200720c */ /* 0x000fe20003f64130 */
[----:B----4-:R-:W-:Y:S01]  /*16b0*/  @P0 FADD R4, R4, R16 ;  /* 0x0000001004040221 */ /* 0x010fe20000000000 */
[----:B------:R-:W-:Y:S01]  /*16c0*/  @P0 FADD R5, R5, R17 ;  /* 0x0000001105050221 */ /* 0x000fe20000000000 */
[----:B------:R-:W-:-:S02]  /*16d0*/  ISETP.GT.U32.AND P0, PT, R0, 0x1a0, PT ;  /* 0x000001a00000780c */ /* 0x000fc40003f04070 */
[----:B------:R-:W-:Y:S01]  /*16e0*/  ISETP.GT.U32.AND.EX P1, PT, R2, RZ, PT, P1 ;  /* 0x000000ff0200720c */ /* 0x000fe20003f24110 */
[----:B------:R-:W-:Y:S01]  /*16f0*/  @P2 FADD R4, R4, R18 ;  /* 0x0000001204042221 */ /* 0x000fe20000000000 */
[----:B------:R-:W-:Y:S01]  /*1700*/  @P2 FADD R5, R5, R19 ;  /* 0x0000001305052221 */ /* 0x000fe20000000000 */
[----:B------:R-:W-:Y:S02]  /*1710*/  ISETP.GT.U32.AND P2, PT, R0, 0x1c0, PT ;  /* 0x000001c00000780c */ /* 0x000fe40003f44070 */
[----:B------:R-:W-:Y:S01]  /*1720*/  ISETP.GT.U32.AND.EX P0, PT, R2, RZ, PT, P0 ;  /* 0x000000ff0200720c */ /* 0x000fe20003f04100 */
[----:B-----5:R-:W-:Y:S01]  /*1730*/  @P4 FADD R4, R4, R12 ;  /* 0x0000000c04044221 */ /* 0x020fe20000000000 */
[----:B------:R-:W-:Y:S01]  /*1740*/  @P4 FADD R5, R5, R13 ;  /* 0x0000000d05054221 */ /* 0x000fe20000000000 */
[----:B------:R-:W-:Y:S02]  /*1750*/  ISETP.GT.U32.AND P4, PT, R0, 0x1e0, PT ;  /* 0x000001e00000780c */ /* 0x000fe40003f84070 */
[----:B------:R-:W-:Y:S01]  /*1760*/  ISETP.GT.U32.AND.EX P2, PT, R2, RZ, PT, P2 ;  /* 0x000000ff0200720c */ /* 0x000fe20003f44120 */
[----:B------:R-:W-:Y:S01]  /*1770*/  @P3 FADD R4, R4, R14 ;  /* 0x0000000e04043221 */ /* 0x000fe20000000000 */
[----:B------:R-:W-:Y:S01]  /*1780*/  @P3 FADD R5, R5, R15 ;  /* 0x0000000f05053221 */ /* 0x000fe20000000000 */
[----:B------:R-:W-:-:S02]  /*1790*/  ISETP.GT.U32.AND.EX P4, PT, R2, RZ, PT, P4 ;  /* 0x000000ff0200720c */ /* 0x000fc40003f84140 */
        /* <DEDUP_REMOVED lines=9> */
.L_x_231:
[----:B------:R-:W0:Y:S01]  /*1830*/  S2R R3, SR_TID.X ;  /* 0x0000000000037919 */ /* 0x000e220000002100 */
[----:B------:R-:W0:Y:S02]  /*1840*/  LDC.64 R6, c[0x0][0x380] ;  /* 0x0000e000ff067b82 */ /* 0x000e240000000a00 */
        /* <DEDUP_REMOVED lines=8> */
[----:B------:R-:W-:Y:S01]  /*18d0*/  HFMA2 R23, -RZ, RZ, 0, 0.0003662109375 ;  /* 0x00000e00ff177431 */ /* 0x000fe200000001ff */
[----:B------:R-:W-:Y:S01]  /*18e0*/  MOV R25, RZ ;  /* 0x000000ff00197202 */ /* 0x000fe20000000f00 */
[----:B--2---:R-:W-:Y:S01]  /*18f0*/  FADD R21, R16, R8 ;  /* 0x0000000810157221 */ /* 0x004fe20000000000 */
[----:B------:R-:W-:Y:S01]  /*1900*/  IADD3 R16, P1, PT, R0, -0xe00, RZ ;  /* 0xfffff20000107810 */ /* 0x000fe20007f3e0ff */
[----:B------:R-:W-:-:S02]  /*1910*/  FADD R9, R17, R9 ;  /* 0x0000000911097221 */ /* 0x000fc40000000000 */
[----:B---3--:R-:W-:Y:S01]  /*1920*/  FADD R21, R10, R21 ;  /* 0x000000150a157221 */ /* 0x008fe20000000000 */
[----:B------:R-:W-:Y:S01]  /*1930*/  ISETP.GE.U32.AND P0, PT, R16, 0xe00, PT ;  /* 0x00000e001000780c */ /* 0x000fe20003f06070 */
[----:B------:R-:W-:Y:S01]  /*1940*/  FADD R9, R11, R9 ;  /* 0x000000090b097221 */ /* 0x000fe20000000000 */
[----:B------:R-:W-:Y:S01]  /*1950*/  IADD3.X R17, PT, PT, R2, -0x1, RZ, P1, !PT ;  /* 0xffffffff02117810 */ /* 0x000fe20000ffe4ff */
[----:B----4-:R-:W-:Y:S02]  /*1960*/  FADD R21, R12, R21 ;  /* 0x000000150c157221 */ /* 0x010fe40000000000 */
[----:B------:R-:W-:Y:S01]  /*1970*/  FADD R9, R13, R9 ;  /* 0x000000090d097221 */ /* 0x000fe20000000000 */
[----:B------:R-:W-:Y:S01]  /*1980*/  ISETP.GE.U32.AND.EX P0, PT, R17, RZ, PT, P0 ;  /* 0x000000ff1100720c */ /* 0x000fe20003f06100 */
[----:B-----5:R-:W-:Y:S02]  /*1990*/  FADD R21, R14, R21 ;  /* 0x000000150e157221 */ /* 0x020fe40000000000 */
[----:B------:R-:W-:-:S02]  /*19a0*/  FADD R9, R15, R9 ;  /* 0x000000090f097221 */ /* 0x000fc40000000000 */
[----:B------:R-:W-:Y:S02]  /*19b0*/  FADD R21, R18, R21 ;  /* 0x0000001512157221 */ /* 0x000fe40000000000 */
[----:B------:R-:W-:Y:S02]  /*19c0*/  FADD R9, R19, R9 ;  /* 0x0000000913097221 */ /* 0x000fe40000000000 */
[----:B------:R-:W-:Y:S02]  /*19d0*/  FADD R4, R4, R21 ;  /* 0x0000001504047221 */ /* 0x000fe40000000000 */
[----:B------:R-:W-:Y:S02]  /*19e0*/  FADD R5, R5, R9 ;  /* 0x0000000905057221 */ /* 0x000fe40000000000 */
[----:B------:R-:W-:Y:S05]  /*19f0*/  @!P0 BRA `(.L_x_246) ;  /* 0x0000000000988947 */ /* 0x000fea0003800000 */
[----:B------:R-:W0:Y:S01]  /*1a00*/  LDC.64 R10, c[0x0][0x390] ;  /* 0x0000e400ff0a7b82 */ /* 0x000e220000000a00 */
[----:B------:R-:W-:Y:S02]  /*1a10*/  MOV R23, 0xe00 ;  /* 0x00000e0000177802 */ /* 0x000fe40000000f00 */
[----:B------:R-:W-:-:S07]  /*1a20*/  MOV R25, RZ ;  /* 0x000000ff00197202 */ /* 0x000fce0000000f00 */
.L_x_248:
[----:B------:R-:W-:-:S04]  /*1a30*/  LEA R26, P0, R23, R6, 0x3 ;  /* 0x00000006171a7211 */ /* 0x000fc800078018ff */
[----:B------:R-:W-:-:S05]  /*1a40*/  LEA.HI.X R27, R23, R7, R25, 0x3, P0 ;  /* 0x00000007171b7211 */ /* 0x000fca00000f1c19 */
[----:B------:R-:W2:Y:S04]  /*1a50*/  LDG.E.64.CONSTANT R28, desc[UR6][R26.64] ;  /* 0x000000061a1c7981 */ /* 0x000ea8000c1e9b00 */
[----:B------:R-:W3:Y:S04]  /*1a60*/  LDG.E.64.CONSTANT R30, desc[UR6][R26.64+0x1000] ;  /* 0x001000061a1e7981 */ /* 0x000ee8000c1e9b00 */
[----:B------:R-:W4:Y:S04]  /*1a70*/  LDG.E.64.CONSTANT R20, desc[UR6][R26.64+0x2000] ;  /* 0x002000061a147981 */ /* 0x000f28000c1e9b00 */
[----:B------:R-:W5:Y:S04]  /*1a80*/  LDG.E.64.CONSTANT R14, desc[UR6][R26.64+0x3000] ;  /* 0x003000061a0e7981 */ /* 0x000f68000c1e9b00 */
[----:B------:R-:W5:Y:S04]  /*1a90*/  LDG.E.64.CONSTANT R8, desc[UR6][R26.64+0x4000] ;  /* 0x004000061a087981 */ /* 0x000f68000c1e9b00 */
[----:B------:R-:W5:Y:S04]  /*1aa0*/  LDG.E.64.CONSTANT R12, desc[UR6][R26.64+0x5000] ;  /* 0x005000061a0c7981 */ /* 0x000f68000c1e9b00 */
[----:B------:R-:W5:Y:S01]  /*1ab0*/  LDG.E.64.CONSTANT R18, desc[UR6][R26.64+0x6000] ;  /* 0x006000061a127981 */ /* 0x000f62000c1e9b00 */
[----:B0-----:R-:W-:-:S02]  /*1ac0*/  MOV R0, R10 ;  /* 0x0000000a00007202 */ /* 0x001fc40000000f00 */
[----:B------:R-:W-:Y:S01]  /*1ad0*/  MOV R2, R11 ;  /* 0x0000000b00027202 */ /* 0x000fe20000000f00 */
[----:B--2---:R-:W-:Y:S01]  /*1ae0*/  FADD R33, R28, R4 ;  /* 0x000000041c217221 */ /* 0x004fe20000000000 */
[----:B------:R-:W-:Y:S01]  /*1af0*/  FADD R5, R29, R5 ;  /* 0x000000051d057221 */ /* 0x000fe20000000000 */
[----:B------:R-:W-:Y:S02]  /*1b00*/  IADD3 R4, P1, PT, -R23, R0, RZ ;  /* 0x0000000017047210 */ /* 0x000fe40007f3e1ff */
[----:B---3--:R-:W-:Y:S01]  /*1b10*/  FADD R33, R30, R33 ;  /* 0x000000211e217221 */ /* 0x008fe20000000000 */
[----:B------:R-:W-:Y:S01]  /*1b20*/  FADD R5, R31, R5 ;  /* 0x000000051f057221 */ /* 0x000fe20000000000 */
[----:B------:R-:W-:Y:S02]  /*1b30*/  ISETP.GE.U32.AND P0, PT, R4, 0xe00, PT ;  /* 0x00000e000400780c */ /* 0x000fe40003f06070 */
[----:B------:R-:W-:Y:S01]  /*1b40*/  IADD3.X R4, PT, PT, ~R25, R2, RZ, P1, !PT ;  /* 0x0000000219047210 */ /* 0x000fe20000ffe5ff */
[----:B----4-:R-:W-:Y:S01]  /*1b50*/  FADD R33, R20, R33 ;  /* 0x0000002114217221 */ /* 0x010fe20000000000 */
[----:B------:R-:W-:-:S02]  /*1b60*/  FADD R5, R21, R5 ;  /* 0x0000000515057221 */ /* 0x000fc40000000000 */
[----:B------:R-:W-:Y:S01]  /*1b70*/  ISETP.GE.U32.AND.EX P0, PT, R4, RZ, PT, P0 ;  /* 0x000000ff0400720c */ /* 0x000fe20003f06100 */
        /* <DEDUP_REMOVED lines=9> */
[----:B------:R-:W-:-:S04]  /*1c10*/  IADD3 R23, P0, PT, R23, 0xe00, RZ ;  /* 0x00000e0017177810 */ /* 0x000fc80007f1e0ff */
[----:B------:R-:W-:Y:S02]  /*1c20*/  IADD3.X R25, PT, PT, RZ, R25, RZ, P0, !PT ;  /* 0x00000019ff197210 */ /* 0x000fe400007fe4ff */
[----:B------:R-:W-:-:S04]  /*1c30*/  ISETP.GT.U32.AND P0, PT, R23, R16, PT ;  /* 0x000000101700720c */ /* 0x000fc80003f04070 */
[----:B------:R-:W-:-:S13]  /*1c40*/  ISETP.GT.U32.AND.EX P0, PT, R25, R17, PT, P0 ;  /* 0x000000111900720c */ /* 0x000fda0003f04100 */
[----:B------:R-:W-:Y:S05]  /*1c50*/  @!P0 BRA `(.L_x_248) ;  /* 0xfffffffc00748947 */ /* 0x000fea000383ffff */
.L_x_246:
        /* <DEDUP_REMOVED lines=8> */
[----:B------:R-:W-:Y:S03]  /*1ce0*/  BSSY.RECONVERGENT B2, `(.L_x_250) ;  /* 0x000001b000027945 */ /* 0x000fe60003800200 */
[----:B------:R-:W-:-:S04]  /*1cf0*/  IADD3 R2, PT, PT, -R23, R0, R2 ;  /* 0x0000000017027210 */ /* 0x000fc80007ffe102 */
[C---:B------:R-:W-:Y:S02]  /*1d00*/  LOP3.LUT R0, R2.reuse, 0x600, RZ, 0xc0, !PT ;  /* 0x0000060002007812 */ /* 0x040fe400078ec0ff */
[----:B------:R-:W-:Y:S02]  /*1d10*/  ISETP.GE.U32.AND P1, PT, R2, 0x600, PT ;  /* 0x000006000200780c */ /* 0x000fe40003f26070 */
[----:B------:R-:W-:Y:S02]  /*1d20*/  ISETP.NE.AND P0, PT, R0, 0x600, PT ;  /* 0x000006000000780c */ /* 0x000fe40003f05270 */
[----:B------:R-:W-:-:S11]  /*1d30*/  MOV R0, R3 ;  /* 0x0000000300007202 */ /* 0x000fd60000000f00 */
        /* <DEDUP_REMOVED lines=10> */
.L_x_252:
        /* <DEDUP_REMOVED lines=11> */
.L_x_251:
[----:B------:R-:W-:Y:S05]  /*1e90*/  BSYNC.RECONVERGENT B2 ;  /* 0x0000000000027941 */ /* 0x000fea0003800200 */
.L_x_250:
        /* <DEDUP_REMOVED lines=13> */
.L_x_255:
[----:B------:R-:W2:Y:S04]  /*1f70*/  LDG.E.64.CONSTANT R8, desc[UR6][R6.64] ;  /* 0x0000000606087981 */ /* 0x000ea8000c1e9b00 */
[----:B------:R-:W3:Y:S04]  /*1f80*/  LDG.E.64.CONSTANT R10, desc[UR6][R6.64+0x1000] ;  /* 0x00100006060a7981 */ /* 0x000ee8000c1e9b00 */
[----:B------:R-:W4:Y:S04]  /*1f90*/  LDG.E.64.CONSTANT R12, desc[UR6][R6.64+0x2000] ;  /* 0x00200006060c7981 */ /* 0x000f28000c1e9b00 */
[----:B------:R-:W5:Y:S04]  /*1fa0*/  LDG.E.64.CONSTANT R14, desc[UR6][R6.64+0x3000] ;  /* 0x00300006060e7981 */ /* 0x000f68000c1e9b00 */
        /* <DEDUP_REMOVED lines=49> */
.L_x_254:
[----:B------:R-:W-:Y:S05]  /*22c0*/  BSYNC.RECONVERGENT B2 ;  /* 0x0000000000027941 */ /* 0x000fea0003800200 */
.L_x_253:
        /* <DEDUP_REMOVED lines=32> */
.L_x_257:
[----:B------:R-:W-:Y:S05]  /*24d0*/  BSYNC.RECONVERGENT B2 ;  /* 0x0000000000027941 */ /* 0x000fea0003800200 */
.L_x_256:
        /* <DEDUP_REMOVED lines=14> */
.L_x_249:
[----:B------:R-:W-:Y:S05]  /*25c0*/  BSYNC.RECONVERGENT B1 ;  /* 0x0000000000017941 */ /* 0x000fea0003800200 */
.L_x_247:
[----:B------:R-:W0:Y:S01]  /*25d0*/  S2R R10, SR_LANEID ;  /* 0x00000000000a7919 */ /* 0x000e220000000000 */
[----:B------:R-:W-:Y:S02]  /*25e0*/  MOV R9, R4 ;  /* 0x0000000400097202 */ /* 0x000fe40000000f00 */
[----:B------:R-:W-:Y:S01]  /*25f0*/  ISETP.NE.AND P5, PT, R3, RZ, PT ;  /* 0x000000ff0300720c */ /* 0x000fe20003fa5270 */
[----:B------:R-:W-:Y:S04]  /*2600*/  SHFL.DOWN PT, R2, R5, 0x1, 0x1f ;  /* 0x08201f0005027f89 */ /* 0x000fe800000e0000 */
[----:B------:R-:W1:Y:S01]  /*2610*/  SHFL.DOWN PT, R0, R9, 0x1, 0x1f ;  /* 0x08201f0009007f89 */ /* 0x000e6200000e0000 */
[C---:B0-----:R-:W-:Y:S02]  /*2620*/  ISETP.GT.AND P0, PT, R10.reuse, 0x1e, PT ;  /* 0x0000001e0a00780c */ /* 0x041fe40003f04270 */
[----:B------:R-:W-:-:S11]  /*2630*/  ISETP.NE.AND P1, PT, R10, RZ, PT ;  /* 0x000000ff0a00720c */ /* 0x000fd60003f25270 */
[----:B-1----:R-:W-:Y:S01]  /*2640*/  @!P0 FADD R9, R0, R9 ;  /* 0x0000000900098221 */ /* 0x002fe20000000000 */
[----:B------:R-:W-:Y:S01]  /*2650*/  @!P0 FADD R5, R2, R5 ;  /* 0x0000000502058221 */ /* 0x000fe20000000000 */
        /* <DEDUP_REMOVED lines=72> */
.L_x_245:
[----:B------:R-:W-:Y:S05]  /*2ae0*/  BSYNC.RECONVERGENT B0 ;  /* 0x0000000000007941 */ /* 0x000fea0003800200 */
.L_x_230:
[----:B------:R-:W-:Y:S05]  /*2af0*/  @P5 EXIT ;  /* 0x000000000000594d */ /* 0x000fea0003800000 */
[----:B------:R-:W3:Y:S01]  /*2b00*/  LDC.64 R2, c[0x0][0x388] ;  /* 0x0000e200ff027b82 */ /* 0x000ee20000000a00 */
[----:B------:R-:W1:Y:S02]  /*2b10*/  LDCU.64 UR4, c[0x0][0x3a0] ;  /* 0x00007400ff0477ac */ /* 0x000e640008000a00 */
[----:B-1----:R-:W-:Y:S01]  /*2b20*/  FADD R4, R4, UR4 ;  /* 0x0000000404047e21 */ /* 0x002fe20008000000 */
[----:B------:R-:W-:-:S05]  /*2b30*/  FADD R5, R5, UR5 ;  /* 0x0000000505057e21 */ /* 0x000fca0008000000 */
[----:B---3--:R-:W-:Y:S01]  /*2b40*/  STG.E.64 desc[UR6][R2.64], R4 ;  /* 0x0000000402007986 */ /* 0x008fe2000c101b06 */
[----:B------:R-:W-:Y:S05]  /*2b50*/  EXIT ;  /* 0x000000000000794d */ /* 0x000fea0003800000 */
.L_x_258:
        /* <DEDUP_REMOVED lines=10> */
.L_x_354:


//--------------------- .text._ZN3cub18CUB_300001_SM_10006detail11EmptyKernelIvEEvv --------------------------
	.section	.text._ZN3cub18CUB_300001_SM_10006detail11EmptyKernelIvEEvv,"ax",@progbits
	.align	128
        .global         _ZN3cub18CUB_300001_SM_10006detail11EmptyKernelIvEEvv
        .type           _ZN3cub18CUB_300001_SM_10006detail11EmptyKernelIvEEvv,@function
        .size           _ZN3cub18CUB_300001_SM_10006detail11EmptyKernelIvEEvv,(.L_x_355 - _ZN3cub18CUB_300001_SM_10006detail11EmptyKernelIvEEvv)
        .other          _ZN3cub18CUB_300001_SM_10006detail11EmptyKernelIvEEvv,@"STO_CUDA_ENTRY STV_DEFAULT"
_ZN3cub18CUB_300001_SM_10006detail11EmptyKernelIvEEvv:
.text._ZN3cub18CUB_300001_SM_10006detail11EmptyKernelIvEEvv:
[----:B------:R-:W-:Y:S01]  /*0000*/  LDC R1, c[0x0][0x37c] ;  /* 0x0000df00ff017b82 */ /* 0x000fe20000000800 */
[----:B------:R-:W-:Y:S05]  /*0010*/  EXIT ;  /* 0x000000000000794d */ /* 0x000fea0003800000 */
.L_x_259:
        /* <DEDUP_REMOVED lines=14> */
.L_x_355:


//--------------------- .text._Z11calc_energyILb1EEvPfPaS1_S1_xxff --------------------------
	.section	.text._Z11calc_energyILb1EEvPfPaS1_S1_xxff,"ax",@progbits
	.align	128
        .global         _Z11calc_energyILb1EEvPfPaS1_S1_xxff
        .type           _Z11calc_energyILb1EEvPfPaS1_S1_xxff,@function
        .size           _Z11calc_energyILb1EEvPfPaS1_S1_xxff,(.L_x_347 - _Z11calc_energyILb1EEvPfPaS1_S1_xxff)
        .other          _Z11calc_energyILb1EEvPfPaS1_S1_xxff,@"STO_CUDA_ENTRY STV_DEFAULT"
_Z11calc_energyILb1EEvPfPaS1_S1_xxff:
.text._Z11calc_energyILb1EEvPfPaS1_S1_xxff:
[----:B------:R-:W-:Y:S01]  /*0000*/  LDC R1, c[0x0][0x37c] ;  /* 0x0000df00ff017b82 */ /* 0x000fe20000000800 */
[----:B------:R-:W0:Y:S01]  /*0010*/  S2R R5, SR_CTAID.X ;  /* 0x0000000000057919 */ /* 0x000e220000002500 */
[----:B------:R-:W0:Y:S01]  /*0020*/  LDCU UR4, c[0x0][0x360] ;  /* 0x00006c00ff0477ac */ /* 0x000e220008000800 */
[----:B------:R-:W-:Y:S01]  /*0030*/  IMAD.MOV.U32 R3, RZ, RZ, RZ ;  /* 0x000000ffff037224 */ /* 0x000fe200078e00ff */
[----:B------:R-:W-:Y:S01]  /*0040*/  BSSY.RECONVERGENT B0, `(.L_x_260) ;  /* 0x0000024000007945 */ /* 0x000fe20003800200 */
[----:B------:R-:W0:Y:S01]  /*0050*/  S2R R2, SR_TID.X ;  /* 0x0000000000027919 */ /* 0x000e220000002100 */
[----:B------:R-:W1:Y:S01]  /*0060*/  LDCU UR5, c[0x0][0x3ac] ;  /* 0x00007580ff0577ac */ /* 0x000e620008000800 */
[----:B0-----:R-:W-:-:S05]  /*0070*/  IMAD.WIDE.U32 R2, R5, UR4, R2 ;  /* 0x0000000405027c25 */ /* 0x001fca000f8e0002 */
[----:B-1----:R-:W-:-:S04]  /*0080*/  LOP3.LUT R0, R3, UR5, RZ, 0xfc, !PT ;  /* 0x0000000503007c12 */ /* 0x002fc8000f8efcff */
[----:B------:R-:W-:-:S13]  /*0090*/  ISETP.NE.U32.AND P0, PT, R0, RZ, PT ;  /* 0x000000ff0000720c */ /* 0x000fda0003f05070 */
[----:B------:R-:W-:Y:S05]  /*00a0*/  @P0 BRA `(.L_x_261) ;  /* 0x00000000005c0947 */ /* 0x000fea0003800000 */
[----:B------:R-:W0:Y:S02]  /*00b0*/  LDCU UR4, c[0x0][0x3a8] ;  /* 0x00007500ff0477ac */ /* 0x000e240008000800 */
[----:B0-----:R-:W-:-:S04]  /*00c0*/  IMAD.U32 R11, RZ, RZ, UR4 ;  /* 0x00000004ff0b7e24 */ /* 0x001fc8000f8e00ff */
[----:B------:R-:W0:Y:S01]  /*00d0*/  I2F.U32.RP R0, R11 ;  /* 0x0000000b00007306 */ /* 0x000e220000209000 */
[----:B------:R-:W-:-:S07]  /*00e0*/  ISETP.NE.U32.AND P2, PT, R11, RZ, PT ;  /* 0x000000ff0b00720c */ /* 0x000fce0003f45070 */
[----:B0-----:R-:W0:Y:S02]  /*00f0*/  MUFU.RCP R0, R0 ;  /* 0x0000000000007308 */ /* 0x001e240000001000 */
[----:B0-----:R-:W-:-:S06]  /*0100*/  VIADD R4, R0, 0xffffffe ;  /* 0x0ffffffe00047836 */ /* 0x001fcc0000000000 */
[----:B------:R0:W1:Y:S02]  /*0110*/  F2I.FTZ.U32.TRUNC.NTZ R5, R4 ;  /* 0x0000000400057305 */ /* 0x000064000021f000 */
[----:B0-----:R-:W-:Y:S02]  /*0120*/  IMAD.MOV.U32 R4, RZ, RZ, RZ ;  /* 0x000000ffff047224 */ /* 0x001fe400078e00ff */
[----:B-1----:R-:W-:-:S04]  /*0130*/  IMAD R6, R5, R11, RZ ;  /* 0x0000000b05067224 */ /* 0x002fc800078e02ff */
[----:B------:R-:W-:-:S04]  /*0140*/  IMAD.MOV R7, RZ, RZ, -R6 ;  /* 0x000000ffff077224 */ /* 0x000fc800078e0a06 */
[----:B------:R-:W-:-:S06]  /*0150*/  IMAD.HI.U32 R5, R5, R7, R4 ;  /* 0x0000000705057227 */ /* 0x000fcc00078e0004 */
[----:B------:R-:W-:-:S04]  /*0160*/  IMAD.HI.U32 R10, R5, R2, RZ ;  /* 0x00000002050a7227 */ /* 0x000fc800078e00ff */
[----:B------:R-:W-:-:S04]  /*0170*/  IMAD.MOV R6, RZ, RZ, -R10 ;  /* 0x000000ffff067224 */ /* 0x000fc800078e0a0a */
[----:B------:R-:W-:-:S05]  /*0180*/  IMAD R6, R11, R6, R2 ;  /* 0x000000060b067224 */ /* 0x000fca00078e0202 */
[----:B------:R-:W-:-:S13]  /*0190*/  ISETP.GE.U32.AND P0, PT, R6, R11, PT ;  /* 0x0000000b0600720c */ /* 0x000fda0003f06070 */
[----:B------:R-:W-:Y:S02]  /*01a0*/  @P0 IMAD.IADD R6, R6, 0x1, -R11 ;  /* 0x0000000106060824 */ /* 0x000fe400078e0a0b */
[----:B------:R-:W-:-:S03]  /*01b0*/  @P0 VIADD R10, R10, 0x1 ;  /* 0x000000010a0a0836 */ /* 0x000fc60000000000 */
[----:B------:R-:W-:-:S13]  /*01c0*/  ISETP.GE.U32.AND P1, PT, R6, R11, PT ;  /* 0x0000000b0600720c */ /* 0x000fda0003f26070 */
[----:B------:R-:W-:Y:S01]  /*01d0*/  @P1 VIADD R10, R10, 0x1 ;  /* 0x000000010a0a1836 */ /* 0x000fe20000000000 */
[----:B------:R-:W-:-:S05]  /*01e0*/  @!P2 LOP3.LUT R10, RZ, R11, RZ, 0x33, !PT ;  /* 0x0000000bff0aa212 */ /* 0x000fca00078e33ff */
[----:B------:R-:W-:-:S04]  /*01f0*/  IMAD.MOV R12, RZ, RZ, -R10 ;  /* 0x000000ffff0c7224 */ /* 0x000fc800078e0a0a */
[----:B------:R-:W-:Y:S01]  /*0200*/  IMAD R12, R11, R12, R2 ;  /* 0x0000000c0b0c7224 */ /* 0x000fe200078e0202 */
[----:B------:R-:W-:Y:S06]  /*0210*/  BRA `(.L_x_262) ;  /* 0x0000000000187947 */ /* 0x000fec0003800000 */
.L_x_261:
[----:B------:R-:W-:-:S07]  /*0220*/  MOV R0, 0x240 ;  /* 0x0000024000007802 */ /* 0x000fce0000000f00 */
[----:B------:R-:W-:Y:S05]  /*0230*/  CALL.REL.NOINC `($__internal_0_$__cuda_sm20_div_s64) ;  /* 0x0000000400e87944 */ /* 0x000fea0003c00000 */
[----:B------:R-:W0:Y:S01]  /*0240*/  LDCU UR4, c[0x0][0x3a8] ;  /* 0x00007500ff0477ac */ /* 0x000e220008000800 */
[----:B------:R-:W-:Y:S02]  /*0250*/  IMAD.MOV R12, RZ, RZ, -R10 ;  /* 0x000000ffff0c7224 */ /* 0x000fe400078e0a0a */
[----:B0-----:R-:W-:-:S04]  /*0260*/  IMAD.U32 R11, RZ, RZ, UR4 ;  /* 0x00000004ff0b7e24 */ /* 0x001fc8000f8e00ff */
[----:B------:R-:W-:-:S07]  /*0270*/  IMAD R12, R12, R11, R2 ;  /* 0x0000000b0c0c7224 */ /* 0x000fce00078e0202 */
.L_x_262:
[----:B------:R-:W-:Y:S05]  /*0280*/  BSYNC.RECONVERGENT B0 ;  /* 0x0000000000007941 */ /* 0x000fea0003800200 */
.L_x_260:
[----:B------:R-:W0:Y:S01]  /*0290*/  LDCU.64 UR6, c[0x0][0x3a0] ;  /* 0x00007400ff0677ac */ /* 0x000e220008000a00 */
[----:B------:R-:W-:Y:S02]  /*02a0*/  ISETP.GE.U32.AND P0, PT, R12, R11, PT ;  /* 0x0000000b0c00720c */ /* 0x000fe40003f06070 */
[----:B------:R-:W-:Y:S01]  /*02b0*/  SHF.R.S32.HI R13, RZ, 0x1f, R12 ;  /* 0x0000001fff0d7819 */ /* 0x000fe2000001140c */
[----:B------:R-:W1:Y:S01]  /*02c0*/  LDCU UR16, c[0x0][0x3ac] ;  /* 0x00007580ff1077ac */ /* 0x000e620008000800 */
[----:B------:R-:W-:Y:S02]  /*02d0*/  SHF.R.S32.HI R0, RZ, 0x1f, R10 ;  /* 0x0000001fff007819 */ /* 0x000fe4000001140a */
[----:B0-----:R-:W-:Y:S02]  /*02e0*/  ISETP.GE.U32.AND P1, PT, R10, UR6, PT ;  /* 0x000000060a007c0c */ /* 0x001fe4000bf26070 */
[----:B-1----:R-:W-:-:S04]  /*02f0*/  ISETP.GE.AND.EX P0, PT, R13, UR16, PT, P0 ;  /* 0x000000100d007c0c */ /* 0x002fc8000bf06300 */
[----:B------:R-:W-:-:S13]  /*0300*/  ISETP.GE.OR.EX P0, PT, R0, UR7, P0, P1 ;  /* 0x0000000700007c0c */ /* 0x000fda0008706710 */
[----:B------:R-:W-:Y:S05]  /*0310*/  @P0 EXIT ;  /* 0x000000000000094d */ /* 0x000fea0003800000 */
[C---:B------:R-:W-:Y:S01]  /*0320*/  VIADD R4, R10.reuse, 0x1 ;  /* 0x000000010a047836 */ /* 0x040fe20000000000 */
[----:B------:R-:W-:Y:S01]  /*0330*/  LOP3.LUT R7, R10, 0x1, RZ, 0xc0, !PT ;  /* 0x000000010a077812 */ /* 0x000fe200078ec0ff */
[----:B------:R-:W-:Y:S01]  /*0340*/  VIADD R6, R12, 0x1 ;  /* 0x000000010c067836 */ /* 0x000fe20000000000 */
[C---:B------:R-:W-:Y:S01]  /*0350*/  ISETP.GT.AND P3, PT, R10.reuse, RZ, PT ;  /* 0x000000ff0a00720c */ /* 0x040fe20003f64270 */
[----:B------:R-:W-:Y:S01]  /*0360*/  VIADD R8, R10, 0x1 ;  /* 0x000000010a087836 */ /* 0x000fe20000000000 */
[----:B------:R-:W-:Y:S01]  /*0370*/  LEA.HI R5, R4, R4, RZ, 0x1 ;  /* 0x0000000404057211 */ /* 0x000fe200078f08ff */
[----:B------:R-:W-:Y:S01]  /*0380*/  UIADD3 UR4, UPT, UPT, UR6, 0x7fffffff, URZ ;  /* 0x7fffffff06047890 */ /* 0x000fe2000fffe0ff */
[----:B------:R-:W-:Y:S01]  /*0390*/  ISETP.NE.U32.AND P1, PT, R7, 0x1, PT ;  /* 0x000000010700780c */ /* 0x000fe20003f25070 */
[----:B------:R-:W-:Y:S01]  /*03a0*/  VIADD R15, R12, 0x1 ;  /* 0x000000010c0f7836 */ /* 0x000fe20000000000 */
[-C--:B------:R-:W-:Y:S01]  /*03b0*/  ISETP.GE.U32.AND P0, PT, R6, R11.reuse, PT ;  /* 0x0000000b0600720c */ /* 0x080fe20003f06070 */
[----:B------:R-:W-:Y:S01]  /*03c0*/  BSSY.RECONVERGENT B0, `(.L_x_263) ;  /* 0x000001f000007945 */ /* 0x000fe20003800200 */
[----:B------:R-:W-:Y:S01]  /*03d0*/  LOP3.LUT R5, R5, 0xfffffffe, RZ, 0xc0, !PT ;  /* 0xfffffffe05057812 */ /* 0x000fe200078ec0ff */
[----:B------:R-:W-:Y:S01]  /*03e0*/  IMAD R7, R11, UR4, RZ ;  /* 0x000000040b077c24 */ /* 0x000fe2000f8e02ff */
[----:B------:R-:W-:Y:S01]  /*03f0*/  SHF.R.S32.HI R6, RZ, 0x1f, R6 ;  /* 0x0000001fff067819 */ /* 0x000fe20000011406 */
[----:B------:R-:W-:Y:S01]  /*0400*/  IMAD R21, R0, R11, RZ ;  /* 0x0000000b00157224 */ /* 0x000fe200078e02ff */
[----:B------:R-:W-:Y:S01]  /*0410*/  ISETP.GT.AND P4, PT, R12, RZ, PT ;  /* 0x000000ff0c00720c */ /* 0x000fe20003f84270 */
[----:B------:R-:W-:Y:S01]  /*0420*/  IMAD.IADD R5, R4, 0x1, -R5 ;  /* 0x0000000104057824 */ /* 0x000fe200078e0a05 */
[----:B------:R-:W-:Y:S01]  /*0430*/  ISETP.NE.U32.AND.EX P1, PT, RZ, RZ, PT, P1 ;  /* 0x000000ffff00720c */ /* 0x000fe20003f25110 */
[----:B------:R-:W-:Y:S01]  /*0440*/  IMAD.SHL.U32 R7, R7, 0x2, RZ ;  /* 0x0000000207077824 */ /* 0x000fe200078e00ff */
[----:B------:R-:W-:-:S02]  /*0450*/  ISETP.GE.AND.EX P0, PT, R6, UR16, PT, P0 ;  /* 0x0000001006007c0c */ /* 0x000fc4000bf06300 */
[----:B------:R-:W-:Y:S02]  /*0460*/  SEL R4, R10, UR6, P3 ;  /* 0x000000060a047c07 */ /* 0x000fe40009800000 */
[-C--:B------:R-:W-:Y:S02]  /*0470*/  SEL R6, R12, R11.reuse, P4 ;  /* 0x0000000b0c067207 */ /* 0x080fe40002000000 */
[----:B------:R-:W-:Y:S01]  /*0480*/  ISETP.GE.U32.AND P2, PT, R8, UR6, PT ;  /* 0x0000000608007c0c */ /* 0x000fe2000bf46070 */
[-C--:B------:R-:W-:Y:S01]  /*0490*/  IMAD R14, R4, R11.reuse, R12 ;  /* 0x0000000b040e7224 */ /* 0x080fe200078e020c */
[----:B------:R-:W-:Y:S01]  /*04a0*/  SHF.R.S32.HI R9, RZ, 0x1f, R8 ;  /* 0x0000001fff097819 */ /* 0x000fe20000011408 */
[----:B------:R-:W-:Y:S02]  /*04b0*/  IMAD R8, R8, R11, R12 ;  /* 0x0000000b08087224 */ /* 0x000fe400078e020c */
[----:B------:R-:W-:Y:S01]  /*04c0*/  VIADD R17, R6, 0xffffffff ;  /* 0xffffffff06117836 */ /* 0x000fe20000000000 */
[----:B------:R-:W-:Y:S01]  /*04d0*/  ISETP.GE.AND.EX P2, PT, R9, UR7, PT, P2 ;  /* 0x0000000709007c0c */ /* 0x000fe2000bf46320 */
[----:B------:R-:W-:Y:S01]  /*04e0*/  IMAD.SHL.U32 R6, R8, 0x2, RZ ;  /* 0x0000000208067824 */ /* 0x000fe200078e00ff */
[----:B------:R-:W-:Y:S01]  /*04f0*/  SEL R8, R15, RZ, !P0 ;  /* 0x000000ff0f087207 */ /* 0x000fe20004000000 */
[----:B------:R-:W-:-:S02]  /*0500*/  IMAD.SHL.U32 R14, R14, 0x2, RZ ;  /* 0x000000020e0e7824 */ /* 0x000fc400078e00ff */
[----:B------:R-:W-:Y:S01]  /*0510*/  @!P1 IMAD R9, R10, R11, R17 ;  /* 0x0000000b0a099224 */ /* 0x000fe200078e0211 */
[C-C-:B------:R-:W-:Y:S02]  /*0520*/  IADD3 R6, PT, PT, R5.reuse, R6, R7.reuse ;  /* 0x0000000605067210 */ /* 0x140fe40007ffe007 */
[----:B------:R-:W-:Y:S02]  /*0530*/  IADD3 R7, PT, PT, R5, R14, R7 ;  /* 0x0000000e05077210 */ /* 0x000fe40007ffe007 */
[----:B------:R-:W-:Y:S02]  /*0540*/  SEL R8, R17, R8, !P1 ;  /* 0x0000000811087207 */ /* 0x000fe40004800000 */
[----:B------:R-:W-:Y:S01]  /*0550*/  @!P1 LEA R0, R9, 0x1, 0x1 ;  /* 0x0000000109009811 */ /* 0x000fe200078e08ff */
[----:B------:R-:W-:Y:S06]  /*0560*/  @!P1 BRA `(.L_x_264) ;  /* 0x0000000000109947 */ /* 0x000fec0003800000 */
[CC--:B------:R-:W-:Y:S02]  /*0570*/  @P0 IMAD R0, R10.reuse, R11.reuse, R12 ;  /* 0x0000000b0a000224 */ /* 0x0c0fe400078e020c */
[----:B------:R-:W-:-:S03]  /*0580*/  @!P0 IMAD R5, R10, R11, R15 ;  /* 0x0000000b0a058224 */ /* 0x000fc600078e020f */
[----:B------:R-:W-:Y:S02]  /*0590*/  @P0 LEA R0, R0, 0x1, 0x1 ;  /* 0x0000000100000811 */ /* 0x000fe400078e08ff */
[----:B------:R-:W-:-:S07]  /*05a0*/  @!P0 LEA R0, R5, 0xffffffff, 0x1 ;  /* 0xffffffff05008811 */ /* 0x000fce00078e08ff */
.L_x_264:
[----:B------:R-:W-:Y:S05]  /*05b0*/  BSYNC.RECONVERGENT B0 ;  /* 0x0000000000007941 */ /* 0x000fea0003800200 */
.L_x_263:
[----:B------:R-:W-:Y:S01]  /*05c0*/  VIADD R16, R10, 0x1 ;  /* 0x000000010a107836 */ /* 0x000fe20000000000 */
[----:B------:R-:W0:Y:S01]  /*05d0*/  LDCU.128 UR8, c[0x0][0x390] ;  /* 0x00007200ff0877ac */ /* 0x000e220008000c00 */
[----:B------:R-:W-:Y:S01]  /*05e0*/  VIADD R17, R4, 0xffffffff ;  /* 0xffffffff04117836 */ /* 0x000fe20000000000 */
[----:B------:R-:W-:Y:S01]  /*05f0*/  SHF.R.S32.HI R9, RZ, 0x1f, R8 ;  /* 0x0000001fff097819 */ /* 0x000fe20000011408 */
[-C--:B------:R-:W-:Y:S01]  /*0600*/  IMAD.WIDE.U32 R4, R10, R11.reuse, R12 ;  /* 0x0000000b0a047225 */ /* 0x080fe200078e000c */
[----:B------:R-:W-:Y:S01]  /*0610*/  SHF.R.S32.HI R18, RZ, 0x1f, R16 ;  /* 0x0000001fff127819 */ /* 0x000fe20000011410 */
[----:B------:R-:W1:Y:S01]  /*0620*/  LDCU.128 UR12, c[0x0][0x380] ;  /* 0x00007000ff0c77ac */ /* 0x000e620008000c00 */
[----:B------:R-:W-:Y:S01]  /*0630*/  SHF.R.S32.HI R20, RZ, 0x1f, R17 ;  /* 0x0000001fff147819 */ /* 0x000fe20000011411 */
[-C--:B------:R-:W-:Y:S01]  /*0640*/  IMAD.WIDE.U32 R14, R17, R11.reuse, R12 ;  /* 0x0000000b110e7225 */ /* 0x080fe200078e000c */
[----:B------:R-:W-:Y:S01]  /*0650*/  SEL R18, R18, RZ, !P2 ;  /* 0x000000ff12127207 */ /* 0x000fe20005000000 */
[----:B------:R-:W2:Y:S01]  /*0660*/  LDCU.64 UR4, c[0x0][0x358] ;  /* 0x00006b00ff0477ac */ /* 0x000ea20008000a00 */
[----:B------:R-:W-:Y:S01]  /*0670*/  SEL R16, R16, RZ, !P2 ;  /* 0x000000ff10107207 */ /* 0x000fe20005000000 */
[----:B------:R-:W-:-:S02]  /*0680*/  IMAD R20, R20, R11, RZ ;  /* 0x0000000b14147224 */ /* 0x000fc400078e02ff */
[-C--:B------:R-:W-:Y:S02]  /*0690*/  IMAD R19, R18, R11.reuse, RZ ;  /* 0x0000000b12137224 */ /* 0x080fe400078e02ff */
[----:B------:R-:W-:Y:S01]  /*06a0*/  IMAD.WIDE.U32 R12, R16, R11, R12 ;  /* 0x0000000b100c7225 */ /* 0x000fe200078e000c */
[----:B0-----:R-:W-:-:S03]  /*06b0*/  IADD3 R22, P4, PT, R6, UR10, RZ ;  /* 0x0000000a06167c10 */ /* 0x001fc6000ff9e0ff */
[----:B------:R-:W-:Y:S01]  /*06c0*/  IMAD.WIDE.U32 R8, R10, R11, R8 ;  /* 0x0000000b0a087225 */ /* 0x000fe200078e0008 */
[----:B------:R-:W-:-:S03]  /*06d0*/  LEA.HI.X.SX32 R23, R6, UR11, 0x1, P4 ;  /* 0x0000000b06177c11 */ /* 0x000fc6000a0f0eff */
[----:B------:R-:W-:Y:S01]  /*06e0*/  IMAD R17, R17, UR16, R20 ;  /* 0x0000001011117c24 */ /* 0x000fe2000f8e0214 */
[----:B------:R-:W-:Y:S01]  /*06f0*/  IADD3 R18, P2, PT, R8, UR8, RZ ;  /* 0x0000000808127c10 */ /* 0x000fe2000ff5e0ff */
[----:B------:R-:W-:Y:S01]  /*0700*/  IMAD R19, R16, UR16, R19 ;  /* 0x0000001010137c24 */ /* 0x000fe2000f8e0213 */
[----:B------:R-:W-:Y:S01]  /*0710*/  IADD3 R16, P0, PT, R14, UR8, RZ ;  /* 0x000000080e107c10 */ /* 0x000fe2000ff1e0ff */
[----:B------:R-:W-:Y:S01]  /*0720*/  IMAD R21, R10, UR16, R21 ;  /* 0x000000100a157c24 */ /* 0x000fe2000f8e0215 */
[----:B------:R-:W-:Y:S01]  /*0730*/  IADD3 R14, P1, PT, R12, UR8, RZ ;  /* 0x000000080c0e7c10 */ /* 0x000fe2000ff3e0ff */
[----:B--2---:R-:W2:Y:S01]  /*0740*/  LDG.E.U8 R23, desc[UR4][R22.64] ;  /* 0x0000000416177981 */ /* 0x004ea2000c1e1100 */
[----:B------:R-:W-:Y:S02]  /*0750*/  IADD3.X R17, PT, PT, R15, UR9, R17, P0, !PT ;  /* 0x000000090f117c10 */ /* 0x000fe400087fe411 */
[----:B------:R-:W-:Y:S02]  /*0760*/  IADD3.X R15, PT, PT, R13, UR9, R19, P1, !PT ;  /* 0x000000090d0f7c10 */ /* 0x000fe40008ffe413 */
[----:B------:R-:W-:Y:S01]  /*0770*/  IADD3.X R19, PT, PT, R21, UR9, R9, P2, !PT ;  /* 0x0000000915137c10 */ /* 0x000fe200097fe409 */
[C-C-:B------:R-:W-:Y:S01]  /*0780*/  IMAD.IADD R9, R5.reuse, 0x1, R21.reuse ;  /* 0x0000000105097824 */ /* 0x140fe200078e0215 */
[C---:B------:R-:W-:Y:S01]  /*0790*/  LEA R12, P3, R4.reuse, UR10, 0x1 ;  /* 0x0000000a040c7c11 */ /* 0x040fe2000f8608ff */
[----:B------:R-:W-:Y:S01]  /*07a0*/  IMAD.IADD R21, R5, 0x1, R21 ;  /* 0x0000000105157824 */ /* 0x000fe200078e0215 */
[----:B------:R-:W-:Y:S01]  /*07b0*/  IADD3 R20, P2, PT, R4, UR8, RZ ;  /* 0x0000000804147c10 */ /* 0x000fe2000ff5e0ff */
[----:B------:R-:W3:Y:S01]  /*07c0*/  LDG.E.U8.CONSTANT R15, desc[UR4][R14.64] ;  /* 0x000000040e0f7981 */ /* 0x000ee2000c1e9100 */
[----:B------:R-:W-:-:S02]  /*07d0*/  IADD3 R10, P5, PT, R0, UR10, RZ ;  /* 0x0000000a000a7c10 */ /* 0x000fc4000ffbe0ff */
[C---:B-1----:R-:W-:Y:S01]  /*07e0*/  IADD3 R8, P0, PT, R4.reuse, UR14, RZ ;  /* 0x0000000e04087c10 */ /* 0x042fe2000ff1e0ff */
[----:B------:R-:W4:Y:S01]  /*07f0*/  LDG.E.U8.CONSTANT R16, desc[UR4][R16.64] ;  /* 0x0000000410107981 */ /* 0x000f22000c1e9100 */
[----:B------:R-:W-:Y:S02]  /*0800*/  IADD3 R24, P1, PT, R7, UR10, RZ ;  /* 0x0000000a07187c10 */ /* 0x000fe4000ff3e0ff */
[----:B------:R-:W-:Y:S01]  /*0810*/  LEA.HI.X R13, R4, UR11, R21, 0x1, P3 ;  /* 0x0000000b040d7c11 */ /* 0x000fe200098f0c15 */
[----:B------:R-:W3:Y:S01]  /*0820*/  LDG.E.U8.CONSTANT R18, desc[UR4][R18.64] ;  /* 0x0000000412127981 */ /* 0x000ee2000c1e9100 */
[----:B------:R-:W-:Y:S01]  /*0830*/  IADD3.X R21, PT, PT, R21, UR9, RZ, P2, !PT ;  /* 0x0000000915157c10 */ /* 0x000fe200097fe4ff */
[----:B------:R-:W0:Y:S01]  /*0840*/  LDC.64 R4, c[0x0][0x3b0] ;  /* 0x0000ec00ff047b82 */ /* 0x000e220000000a00 */
[----:B------:R-:W-:Y:S02]  /*0850*/  LEA.HI.X.SX32 R11, R0, UR11, 0x1, P5 ;  /* 0x0000000b000b7c11 */ /* 0x000fe4000a8f0eff */
[----:B------:R-:W-:Y:S01]  /*0860*/  LEA.HI.X.SX32 R25, R7, UR11, 0x1, P1 ;  /* 0x0000000b07197c11 */ /* 0x000fe200088f0eff */
[----:B------:R-:W5:Y:S01]  /*0870*/  LDG.E.U8 R13, desc[UR4][R12.64] ;  /* 0x000000040c0d7981 */ /* 0x000f62000c1e1100 */
[----:B------:R-:W-:-:S03]  /*0880*/  IADD3.X R9, PT, PT, R9, UR15, RZ, P0, !PT ;  /* 0x0000000f09097c10 */ /* 0x000fc600087fe4ff */
[----:B------:R-:W2:Y:S04]  /*0890*/  LDG.E.U8 R10, desc[UR4][R10.64] ;  /* 0x000000040a0a7981 */ /* 0x000ea8000c1e1100 */
[----:B------:R-:W5:Y:S04]  /*08a0*/  LDG.E.U8 R24, desc[UR4][R24.64] ;  /* 0x0000000418187981 */ /* 0x000f68000c1e1100 */
[----:B------:R-:W4:Y:S04]  /*08b0*/  LDG.E.U8.CONSTANT R21, desc[UR4][R20.64] ;  /* 0x0000000414157981 */ /* 0x000f28000c1e9100 */
[----:B------:R-:W4:Y:S01]  /*08c0*/  LDG.E.S8 R8, desc[UR4][R8.64] ;  /* 0x0000000408087981 */ /* 0x000f22000c1e1300 */
[----:B---3--:R-:W-:-:S02]  /*08d0*/  PRMT R6, R15, 0x3340, R18 ;  /* 0x000033400f067816 */ /* 0x008fc40000000012 */
[----:B--2---:R-:W-:Y:S02]  /*08e0*/  PRMT R0, R23, 0x3340, R10 ;  /* 0x0000334017007816 */ /* 0x004fe4000000000a */
[----:B-----5:R-:W-:Y:S02]  /*08f0*/  PRMT R23, R13, 0x3340, R24 ;  /* 0x000033400d177816 */ /* 0x020fe40000000018 */
[----:B----4-:R-:W-:Y:S01]  /*0900*/  PRMT R11, R21, 0x3340, R16 ;  /* 0x00003340150b7816 */ /* 0x010fe20000000010 */
[----:B------:R-:W1:Y:S01]  /*0910*/  I2F.S16 R7, R8 ;  /* 0x0000000800077306 */ /* 0x000e620000101400 */
[----:B------:R-:W-:Y:S02]  /*0920*/  PRMT R0, R23, 0x5410, R0 ;  /* 0x0000541017007816 */ /* 0x000fe40000000000 */
[----:B------:R-:W-:-:S05]  /*0930*/  PRMT R11, R11, 0x5410, R6 ;  /* 0x000054100b0b7816 */ /* 0x000fca0000000006 */
[----:B------:R-:W-:Y:S02]  /*0940*/  IDP.4A.S8.S8 R0, R0, R11, RZ ;  /* 0x0000000b00007226 */ /* 0x000fe400000006ff */
[----:B0-----:R-:W-:-:S03]  /*0950*/  FMUL R6, R5, -4 ;  /* 0xc080000005067820 */ /* 0x001fc60000400000 */
[----:B------:R-:W-:Y:S01]  /*0960*/  I2FP.F32.S32 R0, R0 ;  /* 0x0000000000007245 */ /* 0x000fe20000201400 */
[----:B-1----:R-:W-:Y:S01]  /*0970*/  FMUL R7, R7, R4 ;  /* 0x0000000407077220 */ /* 0x002fe20000400000 */
[----:B------:R-:W-:-:S03]  /*0980*/  LEA R4, P0, R2, UR12, 0x2 ;  /* 0x0000000c02047c11 */ /* 0x000fc6000f8010ff */
[----:B------:R-:W-:Y:S01]  /*0990*/  FFMA R0, R7, R0, R6 ;  /* 0x0000000007007223 */ /* 0x000fe20000000006 */
[----:B------:R-:W-:-:S03]  /*09a0*/  LEA.HI.X R5, R2, UR13, R3, 0x2, P0 ;  /* 0x0000000d02057c11 */ /* 0x000fc600080f1403 */
[----:B------:R-:W-:-:S05]  /*09b0*/  FADD R3, -R0, -RZ ;  /* 0x800000ff00037221 */ /* 0x000fca0000000100 */
[----:B------:R-:W-:Y:S01]  /*09c0*/  STG.E desc[UR4][R4.64], R3 ;  /* 0x0000000304007986 */ /* 0x000fe2000c101904 */
[----:B------:R-:W-:Y:S05]  /*09d0*/  EXIT ;  /* 0x000000000000794d */ /* 0x000fea0003800000 */
        .weak           $__internal_0_$__cuda_sm20_div_s64
        .type           $__internal_0_$__cuda_sm20_div_s64,@function
        .size           $__internal_0_$__cuda_sm20_div_s64,(.L_x_347 - $__internal_0_$__cuda_sm20_div_s64)
$__internal_0_$__cuda_sm20_div_s64:
[----:B------:R-:W0:Y:S01]  /*09e0*/  LDCU.64 UR6, c[0x0][0x3a8] ;  /* 0x00007500ff0677ac */ /* 0x000e220008000a00 */
[----:B------:R-:W-:Y:S01]  /*09f0*/  ISETP.GE.AND P3, PT, R3, RZ, PT ;  /* 0x000000ff0300720c */ /* 0x000fe20003f66270 */
[----:B0-----:R-:W-:Y:S02]  /*0a00*/  UIADD3 UR4, UP1, UPT, URZ, -UR6, URZ ;  /* 0x80000006ff047290 */ /* 0x001fe4000ff3e0ff */
[----:B------:R-:W-:Y:S02]  /*0a10*/  UISETP.GE.AND UP0, UPT, UR7, URZ, UPT ;  /* 0x000000ff0700728c */ /* 0x000fe4000bf06270 */
[----:B------:R-:W-:Y:S02]  /*0a20*/  UIADD3.X UR5, UPT, UPT, URZ, ~UR7, URZ, UP1, !UPT ;  /* 0x80000007ff057290 */ /* 0x000fe40008ffe4ff */
[----:B------:R-:W-:Y:S02]  /*0a30*/  USEL UR4, UR4, UR6, !UP0 ;  /* 0x0000000604047287 */ /* 0x000fe4000c000000 */
[----:B------:R-:W-:-:S09]  /*0a40*/  USEL UR5, UR5, UR7, !UP0 ;  /* 0x0000000705057287 */ /* 0x000fd2000c000000 */
[----:B------:R-:W0:Y:S08]  /*0a50*/  I2F.U64.RP R8, UR4 ;  /* 0x0000000400087d12 */ /* 0x000e300008309000 */
[----:B0-----:R-:W0:Y:S02]  /*0a60*/  MUFU.RCP R8, R8 ;  /* 0x0000000800087308 */ /* 0x001e240000001000 */
[----:B0-----:R-:W-:-:S06]  /*0a70*/  VIADD R4, R8, 0x1ffffffe ;  /* 0x1ffffffe08047836 */ /* 0x001fcc0000000000 */
[----:B------:R-:W0:Y:S02]  /*0a80*/  F2I.U64.TRUNC R4, R4 ;  /* 0x0000000400047311 */ /* 0x000e24000020d800 */
[----:B0-----:R-:W-:-:S04]  /*0a90*/  IMAD.WIDE.U32 R6, R4, UR4, RZ ;  /* 0x0000000404067c25 */ /* 0x001fc8000f8e00ff */
[----:B------:R-:W-:Y:S01]  /*0aa0*/  IMAD R7, R4, UR5, R7 ;  /* 0x0000000504077c24 */ /* 0x000fe2000f8e0207 */
[----:B------:R-:W-:-:S03]  /*0ab0*/  IADD3 R9, P0, PT, RZ, -R6, RZ ;  /* 0x80000006ff097210 */ /* 0x000fc60007f1e0ff */
[----:B------:R-:W-:Y:S02]  /*0ac0*/  IMAD R7, R5, UR4, R7 ;  /* 0x0000000405077c24 */ /* 0x000fe4000f8e0207 */
[----:B------:R-:W-:-:S04]  /*0ad0*/  IMAD.HI.U32 R6, R4, R9, RZ ;  /* 0x0000000904067227 */ /* 0x000fc800078e00ff */
[----:B------:R-:W-:Y:S02]  /*0ae0*/  IMAD.X R11, RZ, RZ, ~R7, P0 ;  /* 0x000000ffff0b7224 */ /* 0x000fe400000e0e07 */
[----:B------:R-:W-:Y:S02]  /*0af0*/  IMAD.MOV.U32 R7, RZ, RZ, R4 ;  /* 0x000000ffff077224 */ /* 0x000fe400078e0004 */
[-C--:B------:R-:W-:Y:S02]  /*0b00*/  IMAD R13, R5, R11.reuse, RZ ;  /* 0x0000000b050d7224 */ /* 0x080fe400078e02ff */
[----:B------:R-:W-:-:S04]  /*0b10*/  IMAD.WIDE.U32 R6, P0, R4, R11, R6 ;  /* 0x0000000b04067225 */ /* 0x000fc80007800006 */
[----:B------:R-:W-:-:S04]  /*0b20*/  IMAD.HI.U32 R11, R5, R11, RZ ;  /* 0x0000000b050b7227 */ /* 0x000fc800078e00ff */
[----:B------:R-:W-:-:S05]  /*0b30*/  IMAD.HI.U32 R6, P1, R5, R9, R6 ;  /* 0x0000000905067227 */ /* 0x000fca0007820006 */
[----:B------:R-:W-:Y:S01]  /*0b40*/  IADD3 R7, P2, PT, R13, R6, RZ ;  /* 0x000000060d077210 */ /* 0x000fe20007f5e0ff */
[----:B------:R-:W-:-:S04]  /*0b50*/  IMAD.X R6, R11, 0x1, R5, P0 ;  /* 0x000000010b067824 */ /* 0x000fc800000e0605 */
[----:B------:R-:W-:Y:S01]  /*0b60*/  IMAD.WIDE.U32 R4, R7, UR4, RZ ;  /* 0x0000000407047c25 */ /* 0x000fe2000f8e00ff */
[----:B------:R-:W-:-:S03]  /*0b70*/  IADD3.X R9, PT, PT, RZ, RZ, R6, P2, P1 ;  /* 0x000000ffff097210 */ /* 0x000fc600017e2406 */
[----:B------:R-:W-:Y:S01]  /*0b80*/  IMAD R6, R7, UR5, R5 ;  /* 0x0000000507067c24 */ /* 0x000fe2000f8e0205 */
[----:B------:R-:W-:Y:S02]  /*0b90*/  IADD3 R11, P0, PT, RZ, -R4, RZ ;  /* 0x80000004ff0b7210 */ /* 0x000fe40007f1e0ff */
[-C--:B------:R-:W-:Y:S01]  /*0ba0*/  IADD3 R5, P4, PT, RZ, -R2.reuse, RZ ;  /* 0x80000002ff057210 */ /* 0x080fe20007f9e0ff */
[----:B------:R-:W-:Y:S02]  /*0bb0*/  IMAD R4, R9, UR4, R6 ;  /* 0x0000000409047c24 */ /* 0x000fe4000f8e0206 */
[----:B------:R-:W-:Y:S01]  /*0bc0*/  IMAD.HI.U32 R6, R7, R11, RZ ;  /* 0x0000000b07067227 */ /* 0x000fe200078e00ff */
[----:B------:R-:W-:-:S03]  /*0bd0*/  SEL R8, R5, R2, !P3 ;  /* 0x0000000205087207 */ /* 0x000fc60005800000 */
[----:B------:R-:W-:Y:S02]  /*0be0*/  IMAD.X R4, RZ, RZ, ~R4, P0 ;  /* 0x000000ffff047224 */ /* 0x000fe400000e0e04 */
[----:B------:R-:W-:Y:S02]  /*0bf0*/  IMAD.X R5, RZ, RZ, ~R3, P4 ;  /* 0x000000ffff057224 */ /* 0x000fe400020e0e03 */
[----:B------:R-:W-:-:S03]  /*0c00*/  IMAD.WIDE.U32 R6, P0, R7, R4, R6 ;  /* 0x0000000407067225 */ /* 0x000fc60007800006 */
[----:B------:R-:W-:Y:S01]  /*0c10*/  SEL R10, R5, R3, !P3 ;  /* 0x00000003050a7207 */ /* 0x000fe20005800000 */
[----:B------:R-:W-:Y:S02]  /*0c20*/  IMAD.MOV.U32 R5, RZ, RZ, RZ ;  /* 0x000000ffff057224 */ /* 0x000fe400078e00ff */
[----:B------:R-:W-:-:S04]  /*0c30*/  IMAD.HI.U32 R7, P1, R9, R11, R6 ;  /* 0x0000000b09077227 */ /* 0x000fc80007820006 */
[CC--:B------:R-:W-:Y:S02]  /*0c40*/  IMAD R6, R9.reuse, R4.reuse, RZ ;  /* 0x0000000409067224 */ /* 0x0c0fe400078e02ff */
[----:B------:R-:W-:-:S03]  /*0c50*/  IMAD.HI.U32 R4, R9, R4, RZ ;  /* 0x0000000409047227 */ /* 0x000fc600078e00ff */
[----:B------:R-:W-:Y:S01]  /*0c60*/  IADD3 R7, P2, PT, R6, R7, RZ ;  /* 0x0000000706077210 */ /* 0x000fe20007f5e0ff */
[----:B------:R-:W-:-:S04]  /*0c70*/  IMAD.X R9, R4, 0x1, R9, P0 ;  /* 0x0000000104097824 */ /* 0x000fc800000e0609 */
[----:B------:R-:W-:Y:S01]  /*0c80*/  IMAD.HI.U32 R4, R7, R8, RZ ;  /* 0x0000000807047227 */ /* 0x000fe200078e00ff */
[----:B------:R-:W-:-:S03]  /*0c90*/  IADD3.X R9, PT, PT, RZ, RZ, R9, P2, P1 ;  /* 0x000000ffff097210 */ /* 0x000fc600017e2409 */
[----:B------:R-:W-:-:S04]  /*0ca0*/  IMAD.WIDE.U32 R4, R7, R10, R4 ;  /* 0x0000000a07047225 */ /* 0x000fc800078e0004 */
[C---:B------:R-:W-:Y:S02]  /*0cb0*/  IMAD R7, R9.reuse, R10, RZ ;  /* 0x0000000a09077224 */ /* 0x040fe400078e02ff */
[----:B------:R-:W-:-:S04]  /*0cc0*/  IMAD.HI.U32 R4, P0, R9, R8, R4 ;  /* 0x0000000809047227 */ /* 0x000fc80007800004 */
[----:B------:R-:W-:Y:S01]  /*0cd0*/  IMAD.HI.U32 R6, R9, R10, RZ ;  /* 0x0000000a09067227 */ /* 0x000fe200078e00ff */
[----:B------:R-:W-:-:S03]  /*0ce0*/  IADD3 R7, P1, PT, R7, R4, RZ ;  /* 0x0000000407077210 */ /* 0x000fc60007f3e0ff */
[----:B------:R-:W-:Y:S02]  /*0cf0*/  IMAD.X R6, RZ, RZ, R6, P0 ;  /* 0x000000ffff067224 */ /* 0x000fe400000e0606 */
[----:B------:R-:W-:-:S04]  /*0d00*/  IMAD.WIDE.U32 R4, R7, UR4, RZ ;  /* 0x0000000407047c25 */ /* 0x000fc8000f8e00ff */
[----:B------:R-:W-:Y:S01]  /*0d10*/  IMAD.X R6, RZ, RZ, R6, P1 ;  /* 0x000000ffff067224 */ /* 0x000fe200008e0606 */
[----:B------:R-:W-:Y:S01]  /*0d20*/  IADD3 R8, P1, PT, -R4, R8, RZ ;  /* 0x0000000804087210 */ /* 0x000fe20007f3e1ff */
[C---:B------:R-:W-:Y:S02]  /*0d30*/  IMAD R5, R7.reuse, UR5, R5 ;  /* 0x0000000507057c24 */ /* 0x040fe4000f8e0205 */
[----:B------:R-:W-:Y:S01]  /*0d40*/  VIADD R4, R7, 0x1 ;  /* 0x0000000107047836 */ /* 0x000fe20000000000 */
[----:B------:R-:W-:Y:S01]  /*0d50*/  ISETP.GE.U32.AND P0, PT, R8, UR4, PT ;  /* 0x0000000408007c0c */ /* 0x000fe2000bf06070 */
[----:B------:R-:W-:-:S04]  /*0d60*/  IMAD R5, R6, UR4, R5 ;  /* 0x0000000406057c24 */ /* 0x000fc8000f8e0205 */
[----:B------:R-:W-:Y:S01]  /*0d70*/  IMAD.X R9, R10, 0x1, ~R5, P1 ;  /* 0x000000010a097824 */ /* 0x000fe200008e0e05 */
[----:B------:R-:W-:-:S04]  /*0d80*/  IADD3 R5, P1, PT, R8, -UR4, RZ ;  /* 0x8000000408057c10 */ /* 0x000fc8000ff3e0ff */
[C---:B------:R-:W-:Y:S02]  /*0d90*/  ISETP.GE.U32.AND.EX P0, PT, R9.reuse, UR5, PT, P0 ;  /* 0x0000000509007c0c */ /* 0x040fe4000bf06100 */
[----:B------:R-:W-:Y:S02]  /*0da0*/  IADD3.X R6, PT, PT, R9, ~UR5, RZ, P1, !PT ;  /* 0x8000000509067c10 */ /* 0x000fe40008ffe4ff */
[----:B------:R-:W-:Y:S02]  /*0db0*/  SEL R5, R5, R8, P0 ;  /* 0x0000000805057207 */ /* 0x000fe40000000000 */
[----:B------:R-:W-:Y:S02]  /*0dc0*/  SEL R7, R4, R7, P0 ;  /* 0x0000000704077207 */ /* 0x000fe40000000000 */
[----:B------:R-:W-:Y:S02]  /*0dd0*/  SEL R6, R6, R9, P0 ;  /* 0x0000000906067207 */ /* 0x000fe40000000000 */
[----:B------:R-:W-:Y:S01]  /*0de0*/  ISETP.GE.U32.AND P0, PT, R5, UR4, PT ;  /* 0x0000000405007c0c */ /* 0x000fe2000bf06070 */
[----:B------:R-:W-:Y:S01]  /*0df0*/  VIADD R10, R7, 0x1 ;  /* 0x00000001070a7836 */ /* 0x000fe20000000000 */
[----:B------:R-:W-:-:S02]  /*0e00*/  LOP3.LUT R4, R3, UR7, RZ, 0x3c, !PT ;  /* 0x0000000703047c12 */ /* 0x000fc4000f8e3cff */
[----:B------:R-:W-:Y:S02]  /*0e10*/  ISETP.GE.U32.AND.EX P0, PT, R6, UR5, PT, P0 ;  /* 0x0000000506007c0c */ /* 0x000fe4000bf06100 */
[----:B------:R-:W-:Y:S01]  /*0e20*/  ISETP.GE.AND P1, PT, R4, RZ, PT ;  /* 0x000000ff0400720c */ /* 0x000fe20003f26270 */
[----:B------:R-:W-:Y:S01]  /*0e30*/  IMAD.MOV.U32 R4, RZ, RZ, R0 ;  /* 0x000000ffff047224 */ /* 0x000fe200078e0000 */
[----:B------:R-:W-:Y:S02]  /*0e40*/  SEL R10, R10, R7, P0 ;  /* 0x000000070a0a7207 */ /* 0x000fe40000000000 */
[----:B------:R-:W-:-:S03]  /*0e50*/  ISETP.NE.U32.AND P0, PT, RZ, UR6, PT ;  /* 0x00000006ff007c0c */ /* 0x000fc6000bf05070 */
[----:B------:R-:W-:Y:S01]  /*0e60*/  IMAD.MOV R5, RZ, RZ, -R10 ;  /* 0x000000ffff057224 */ /* 0x000fe200078e0a0a */
[----:B------:R-:W-:-:S04]  /*0e70*/  ISETP.NE.AND.EX P0, PT, RZ, UR7, PT, P0 ;  /* 0x00000007ff007c0c */ /* 0x000fc8000bf05300 */
[----:B------:R-:W-:Y:S01]  /*0e80*/  SEL R10, R5, R10, !P1 ;  /* 0x0000000a050a7207 */ /* 0x000fe20004800000 */
[----:B------:R-:W-:-:S03]  /*0e90*/  IMAD.MOV.U32 R5, RZ, RZ, 0x0 ;  /* 0x00000000ff057424 */ /* 0x000fc600078e00ff */
[----:B------:R-:W-:Y:S01]  /*0ea0*/  SEL R10, R10, 0xffffffff, P0 ;  /* 0xffffffff0a0a7807 */ /* 0x000fe20000000000 */
[----:B------:R-:W-:Y:S06]  /*0eb0*/  RET.REL.NODEC R4 `(_Z11calc_energyILb1EEvPfPaS1_S1_xxff) ;  /* 0xfffffff004507950 */ /* 0x000fec0003c3ffff */
.L_x_265:
        /* <DEDUP_REMOVED lines=12> */
.L_x_347:


//--------------------- .text._Z8exp_betaPffi     --------------------------
	.section	.text._Z8exp_betaPffi,"ax",@progbits
	.align	128
        .global         _Z8exp_betaPffi
        .type           _Z8exp_betaPffi,@function
        .size           _Z8exp_betaPffi,(.L_x_357 - _Z8exp_betaPffi)
        .other          _Z8exp_betaPffi,@"STO_CUDA_ENTRY STV_DEFAULT"
_Z8exp_betaPffi:
.text._Z8exp_betaPffi:
[----:B------:R-:W-:Y:S01]  /*0000*/  LDC R1, c[0x0][0x37c] ;  /* 0x0000df00ff017b82 */ /* 0x000fe20000000800 */
[----:B------:R-:W0:Y:S01]  /*0010*/  S2R R5, SR_CTAID.X ;  /* 0x0000000000057919 */ /* 0x000e220000002500 */
[----:B------:R-:W0:Y:S01]  /*0020*/  LDCU UR4, c[0x0][0x360] ;  /* 0x00006c00ff0477ac */ /* 0x000e220008000800 */
[----:B------:R-:W-:Y:S01]  /*0030*/  HFMA2 R3, -RZ, RZ, 0, 0 ;  /* 0x00000000ff037431 */ /* 0x000fe200000001ff */
[----:B------:R-:W0:Y:S01]  /*0040*/  S2R R2, SR_TID.X ;  /* 0x0000000000027919 */ /* 0x000e220000002100 */
[----:B------:R-:W1:Y:S01]  /*0050*/  LDCU UR5, c[0x0][0x38c] ;  /* 0x00007180ff0577ac */ /* 0x000e620008000800 */
[----:B0-----:R-:W-:Y:S01]  /*0060*/  IMAD.WIDE.U32 R2, R5, UR4, R2 ;  /* 0x0000000405027c25 */ /* 0x001fe2000f8e0002 */
[----:B-1----:R-:W-:Y:S02]  /*0070*/  USHF.R.S32.HI UR4, URZ, 0x1f, UR5 ;  /* 0x0000001fff047899 */ /* 0x002fe40008011405 */
[----:B------:R-:W-:-:S04]  /*0080*/  ISETP.GE.U32.AND P0, PT, R2, UR5, PT ;  /* 0x0000000502007c0c */ /* 0x000fc8000bf06070 */
[----:B------:R-:W-:-:S13]  /*0090*/  ISETP.GE.AND.EX P0, PT, R3, UR4, PT, P0 ;  /* 0x0000000403007c0c */ /* 0x000fda000bf06300 */
[----:B------:R-:W-:Y:S05]  /*00a0*/  @P0 EXIT ;  /* 0x000000000000094d */ /* 0x000fea0003800000 */
[----:B------:R-:W0:Y:S01]  /*00b0*/  LDCU.64 UR6, c[0x0][0x380] ;  /* 0x00007000ff0677ac */ /* 0x000e220008000a00 */
[----:B------:R-:W1:Y:S01]  /*00c0*/  LDCU.64 UR4, c[0x0][0x358] ;  /* 0x00006b00ff0477ac */ /* 0x000e620008000a00 */
[C---:B0-----:R-:W-:Y:S01]  /*00d0*/  LEA R4, P0, R2.reuse, UR6, 0x2 ;  /* 0x0000000602047c11 */ /* 0x041fe2000f8010ff */
[----:B------:R-:W0:Y:S03]  /*00e0*/  LDCU UR6, c[0x0][0x388] ;  /* 0x00007100ff0677ac */ /* 0x000e260008000800 */
[----:B------:R-:W-:-:S05]  /*00f0*/  LEA.HI.X R5, R2, UR7, R3, 0x2, P0 ;  /* 0x0000000702057c11 */ /* 0x000fca00080f1403 */
[----:B-1----:R-:W0:Y:S01]  /*0100*/  LDG.E R0, desc[UR4][R4.64] ;  /* 0x0000000404007981 */ /* 0x002e22000c1e1900 */
[----:B------:R-:W-:Y:S02]  /*0110*/  MOV R3, 0x3bbb989d ;  /* 0x3bbb989d00037802 */ /* 0x000fe40000000f00 */
[----:B------:R-:W-:Y:S01]  /*0120*/  MOV R7, 0x437c0000 ;  /* 0x437c000000077802 */ /* 0x000fe20000000f00 */
[----:B0-----:R-:W-:-:S04]  /*0130*/  FMUL R0, R0, -UR6 ;  /* 0x8000000600007c20 */ /* 0x001fc80008400000 */
[----:B------:R-:W-:-:S04]  /*0140*/  FFMA.SAT R2, R0, R3, 0.5 ;  /* 0x3f00000000027423 */ /* 0x000fc80000002003 */
[----:B------:R-:W-:-:S04]  /*0150*/  FFMA.RM R2, R2, R7, 12582913 ;  /* 0x4b40000102027423 */ /* 0x000fc80000004007 */
[C---:B------:R-:W-:Y:S01]  /*0160*/  FADD R3, R2.reuse, -12583039 ;  /* 0xcb40007f02037421 */ /* 0x040fe20000000000 */
[----:B------:R-:W-:-:S03]  /*0170*/  SHF.L.U32 R2, R2, 0x17, RZ ;  /* 0x0000001702027819 */ /* 0x000fc600000006ff */
[----:B------:R-:W-:-:S04]  /*0180*/  FFMA R3, R0, 1.4426950216293334961, -R3 ;  /* 0x3fb8aa3b00037823 */ /* 0x000fc80000000803 */
[----:B------:R-:W-:-:S06]  /*0190*/  FFMA R3, R0, 1.925963033500011079e-08, R3 ;  /* 0x32a5706000037823 */ /* 0x000fcc0000000003 */
[----:B------:R-:W0:Y:S02]  /*01a0*/  MUFU.EX2 R3, R3 ;  /* 0x0000000300037308 */ /* 0x000e240000000800 */
[----:B0-----:R-:W-:-:S05]  /*01b0*/  FMUL R7, R2, R3 ;  /* 0x0000000302077220 */ /* 0x001fca0000400000 */
[----:B------:R-:W-:Y:S01]  /*01c0*/  STG.E desc[UR4][R4.64], R7 ;  /* 0x0000000704007986 */ /* 0x000fe2000c101904 */
[----:B------:R-:W-:Y:S05]  /*01d0*/  EXIT ;  /* 0x000000000000794d */ /* 0x000fea0003800000 */
.L_x_266:
        /* <DEDUP_REMOVED lines=10> */
.L_x_357:


//--------------------- .text._Z10abs_squarePN6thrust24THRUST_300001_SM_1000_NS7complexIfEEi --------------------------
	.section	.text._Z10abs_squarePN6thrust24THRUST_300001_SM_1000_NS7complexIfEEi,"ax",@progbits
	.align	128
        .global         _Z10abs_squarePN6thrust24THRUST_300001_SM_1000_NS7complexIfEEi
        .type           _Z10abs_squarePN6thrust24THRUST_300001_SM_1000_NS7complexIfEEi,@function
        .size           _Z10abs_squarePN6thrust24THRUST_300001_SM_1000_NS7complexIfEEi,(.L_x_348 - _Z10abs_squarePN6thrust24THRUST_300001_SM_1000_NS7complexIfEEi)
        .other          _Z10abs_squarePN6thrust24THRUST_300001_SM_1000_NS7complexIfEEi,@"STO_CUDA_ENTRY STV_DEFAULT"
_Z10abs_squarePN6thrust24THRUST_300001_SM_1000_NS7complexIfEEi:
.text._Z10abs_squarePN6thrust24THRUST_300001_SM_1000_NS7complexIfEEi:
        /* <DEDUP_REMOVED lines=13> */
[----:B0-----:R-:W-:-:S04]  /*00d0*/  LEA R2, P0, R4, UR6, 0x3 ;  /* 0x0000000604027c11 */ /* 0x001fc8000f8018ff */
[----:B------:R-:W-:-:S05]  /*00e0*/  LEA.HI.X R3, R4, UR7, R5, 0x3, P0 ;  /* 0x0000000704037c11 */ /* 0x000fca00080f1c05 */
[----:B-1----:R-:W2:Y:S01]  /*00f0*/  LDG.E.64 R4, desc[UR4][R2.64] ;  /* 0x0000000402047981 */ /* 0x002ea2000c1e1b00 */
[----:B------:R-:W-:Y:S01]  /*0100*/  BSSY.RECONVERGENT B0, `(.L_x_267) ;  /* 0x0000017000007945 */ /* 0x000fe20003800200 */
[----:B--2---:R-:W-:Y:S01]  /*0110*/  FADD R6, |R4|, -RZ ;  /* 0x800000ff04067221 */ /* 0x004fe20000000200 */
[----:B------:R-:W-:-:S05]  /*0120*/  FADD R7, |R5|, -RZ ;  /* 0x800000ff05077221 */ /* 0x000fca0000000200 */
[CC--:B------:R-:W-:Y:S02]  /*0130*/  VIMNMX R4, PT, PT, R6.reuse, R7.reuse, !PT ;  /* 0x0000000706047248 */ /* 0x0c0fe40007fe0100 */
[----:B------:R-:W-:Y:S02]  /*0140*/  VIMNMX R6, PT, PT, R6, R7, PT ;  /* 0x0000000706067248 */ /* 0x000fe40003fe0100 */
[----:B------:R-:W-:-:S04]  /*0150*/  LOP3.LUT R5, R4, 0xfe000000, RZ, 0xc0, !PT ;  /* 0xfe00000004057812 */ /* 0x000fc800078ec0ff */
[----:B------:R-:W-:-:S05]  /*0160*/  LOP3.LUT R7, R5, 0x7e800000, RZ, 0x3c, !PT ;  /* 0x7e80000005077812 */ /* 0x000fca00078e3cff */
[-C--:B------:R-:W-:Y:S01]  /*0170*/  FMUL R0, R6, R7.reuse ;  /* 0x0000000706007220 */ /* 0x080fe20000400000 */
[----:B------:R-:W-:-:S03]  /*0180*/  FMUL R7, R4, R7 ;  /* 0x0000000704077220 */ /* 0x000fc60000400000 */
[----:B------:R-:W-:-:S04]  /*0190*/  FMUL R0, R0, R0 ;  /* 0x0000000000007220 */ /* 0x000fc80000400000 */
[----:B------:R-:W-:-:S04]  /*01a0*/  FFMA R0, R7, R7, R0 ;  /* 0x0000000707007223 */ /* 0x000fc80000000000 */
[----:B------:R0:W1:Y:S01]  /*01b0*/  MUFU.RSQ R7, R0 ;  /* 0x0000000000077308 */ /* 0x0000620000001400 */
[----:B------:R-:W-:-:S04]  /*01c0*/  IADD3 R8, PT, PT, R0, -0xd000000, RZ ;  /* 0xf300000000087810 */ /* 0x000fc80007ffe0ff */
[----:B------:R-:W-:-:S13]  /*01d0*/  ISETP.GT.U32.AND P0, PT, R8, 0x727fffff, PT ;  /* 0x727fffff0800780c */ /* 0x000fda0003f04070 */
[----:B01----:R-:W-:Y:S05]  /*01e0*/  @!P0 BRA `(.L_x_268) ;  /* 0x0000000000108947 */ /* 0x003fea0003800000 */
[----:B------:R-:W-:-:S07]  /*01f0*/  MOV R12, 0x210 ;  /* 0x00000210000c7802 */ /* 0x000fce0000000f00 */
[----:B------:R-:W-:Y:S05]  /*0200*/  CALL.REL.NOINC `($__internal_1_$__cuda_sm20_sqrt_rn_f32_slowpath) ;  /* 0x0000000000407944 */ /* 0x000fea0003c00000 */
[----:B------:R-:W-:Y:S01]  /*0210*/  IMAD.MOV.U32 R0, RZ, RZ, R7 ;  /* 0x000000ffff007224 */ /* 0x000fe200078e0007 */
[----:B------:R-:W-:Y:S06]  /*0220*/  BRA `(.L_x_269) ;  /* 0x0000000000107947 */ /* 0x000fec0003800000 */
.L_x_268:
[----:B------:R-:W-:Y:S01]  /*0230*/  FMUL.FTZ R9, R0, R7 ;  /* 0x0000000700097220 */ /* 0x000fe20000410000 */
[----:B------:R-:W-:-:S03]  /*0240*/  FMUL.FTZ R7, R7, 0.5 ;  /* 0x3f00000007077820 */ /* 0x000fc60000410000 */
[----:B------:R-:W-:-:S04]  /*0250*/  FFMA R0, -R9, R9, R0 ;  /* 0x0000000909007223 */ /* 0x000fc80000000100 */
[----:B------:R-:W-:-:S07]  /*0260*/  FFMA R0, R0, R7, R9 ;  /* 0x0000000700007223 */ /* 0x000fce0000000009 */
.L_x_269:
[----:B------:R-:W-:Y:S05]  /*0270*/  BSYNC.RECONVERGENT B0 ;  /* 0x0000000000007941 */ /* 0x000fea0003800200 */
.L_x_267:
[----:B------:R-:W-:Y:S02]  /*0280*/  FSETP.NEU.AND P0, PT, R6, RZ, PT ;  /* 0x000000ff0600720b */ /* 0x000fe40003f0d000 */
[----:B------:R-:W-:-:S11]  /*0290*/  LOP3.LUT R5, R5, 0x800000, RZ, 0xfc, !PT ;  /* 0x0080000005057812 */ /* 0x000fd600078efcff */
[----:B------:R-:W-:Y:S01]  /*02a0*/  @P0 FMUL R4, R5, R0 ;  /* 0x0000000005040220 */ /* 0x000fe20000400000 */
[----:B------:R-:W-:Y:S02]  /*02b0*/  FSETP.NEU.AND P0, PT, R6, +INF , PT ;  /* 0x7f8000000600780b */ /* 0x000fe40003f0d000 */
[----:B------:R-:W-:Y:S02]  /*02c0*/  MOV R5, RZ ;  /* 0x000000ff00057202 */ /* 0x000fe40000000f00 */
[----:B------:R-:W-:-:S05]  /*02d0*/  FSEL R4, R4, +INF , P0 ;  /* 0x7f80000004047808 */ /* 0x000fca0000000000 */
[----:B------:R-:W-:-:S05]  /*02e0*/  FMUL R4, R4, R4 ;  /* 0x0000000404047220 */ /* 0x000fca0000400000 */
[----:B------:R-:W-:Y:S01]  /*02f0*/  STG.E.64 desc[UR4][R2.64], R4 ;  /* 0x0000000402007986 */ /* 0x000fe2000c101b04 */
[----:B------:R-:W-:Y:S05]  /*0300*/  EXIT ;  /* 0x000000000000794d */ /* 0x000fea0003800000 */
        .weak           $__internal_1_$__cuda_sm20_sqrt_rn_f32_slowpath
        .type           $__internal_1_$__cuda_sm20_sqrt_rn_f32_slowpath,@function
        .size           $__internal_1_$__cuda_sm20_sqrt_rn_f32_slowpath,(.L_x_348 - $__internal_1_$__cuda_sm20_sqrt_rn_f32_slowpath)
$__internal_1_$__cuda_sm20_sqrt_rn_f32_slowpath:
[----:B------:R-:W-:-:S13]  /*0310*/  LOP3.LUT P0, RZ, R0, 0x7fffffff, RZ, 0xc0, !PT ;  /* 0x7fffffff00ff7812 */ /* 0x000fda000780c0ff */
[----:B------:R-:W-:Y:S01]  /*0320*/  @!P0 IMAD.MOV.U32 R7, RZ, RZ, R0 ;  /* 0x000000ffff078224 */ /* 0x000fe200078e0000 */
[----:B------:R-:W-:Y:S06]  /*0330*/  @!P0 BRA `(.L_x_270) ;  /* 0x0000000000408947 */ /* 0x000fec0003800000 */
[----:B------:R-:W-:-:S13]  /*0340*/  FSETP.GEU.FTZ.AND P0, PT, R0, RZ, PT ;  /* 0x000000ff0000720b */ /* 0x000fda0003f1e000 */
[----:B------:R-:W-:Y:S01]  /*0350*/  @!P0 MOV R7, 0x7fffffff ;  /* 0x7fffffff00078802 */ /* 0x000fe20000000f00 */
[----:B------:R-:W-:Y:S06]  /*0360*/  @!P0 BRA `(.L_x_270) ;  /* 0x0000000000348947 */ /* 0x000fec0003800000 */
[----:B------:R-:W-:-:S13]  /*0370*/  FSETP.GTU.FTZ.AND P0, PT, |R0|, +INF , PT ;  /* 0x7f8000000000780b */ /* 0x000fda0003f1c200 */
[----:B------:R-:W-:Y:S01]  /*0380*/  @P0 FADD.FTZ R7, R0, 1 ;  /* 0x3f80000000070421 */ /* 0x000fe20000010000 */
[----:B------:R-:W-:Y:S06]  /*0390*/  @P0 BRA `(.L_x_270) ;  /* 0x0000000000280947 */ /* 0x000fec0003800000 */
[----:B------:R-:W-:-:S13]  /*03a0*/  FSETP.NEU.FTZ.AND P0, PT, |R0|, +INF , PT ;  /* 0x7f8000000000780b */ /* 0x000fda0003f1d200 */
[----:B------:R-:W-:-:S04]  /*03b0*/  @P0 FFMA R8, R0, 1.84467440737095516160e+19, RZ ;  /* 0x5f80000000080823 */ /* 0x000fc800000000ff */
[----:B------:R-:W0:Y:S02]  /*03c0*/  @P0 MUFU.RSQ R7, R8 ;  /* 0x0000000800070308 */ /* 0x000e240000001400 */
[----:B0-----:R-:W-:Y:S01]  /*03d0*/  @P0 FMUL.FTZ R9, R8, R7 ;  /* 0x0000000708090220 */ /* 0x001fe20000410000 */
[----:B------:R-:W-:Y:S01]  /*03e0*/  @P0 FMUL.FTZ R11, R7, 0.5 ;  /* 0x3f000000070b0820 */ /* 0x000fe20000410000 */
[----:B------:R-:W-:Y:S02]  /*03f0*/  @!P0 IMAD.MOV.U32 R7, RZ, RZ, R0 ;  /* 0x000000ffff078224 */ /* 0x000fe400078e0000 */
[----:B------:R-:W-:-:S04]  /*0400*/  @P0 FADD.FTZ R10, -R9, -RZ ;  /* 0x800000ff090a0221 */ /* 0x000fc80000010100 */
[----:B------:R-:W-:-:S04]  /*0410*/  @P0 FFMA R10, R9, R10, R8 ;  /* 0x0000000a090a0223 */ /* 0x000fc80000000008 */
[----:B------:R-:W-:-:S04]  /*0420*/  @P0 FFMA R10, R10, R11, R9 ;  /* 0x0000000b0a0a0223 */ /* 0x000fc80000000009 */
[----:B------:R-:W-:-:S07]  /*0430*/  @P0 FMUL.FTZ R7, R10, 2.3283064365386962891e-10 ;  /* 0x2f8000000a070820 */ /* 0x000fce0000410000 */
.L_x_270:
[----:B------:R-:W-:Y:S01]  /*0440*/  HFMA2 R9, -RZ, RZ, 0, 0 ;  /* 0x00000000ff097431 */ /* 0x000fe200000001ff */
[----:B------:R-:W-:-:S04]  /*0450*/  MOV R8, R12 ;  /* 0x0000000c00087202 */ /* 0x000fc80000000f00 */
[----:B------:R-:W-:Y:S05]  /*0460*/  RET.REL.NODEC R8 `(_Z10abs_squarePN6thrust24THRUST_300001_SM_1000_NS7complexIfEEi) ;  /* 0xfffffff808e47950 */ /* 0x000fea0003c3ffff */
.L_x_271:
        /* <DEDUP_REMOVED lines=9> */
.L_x_348:


//--------------------- .text._Z11B2_latticesPaS_PKfPN6thrust24THRUST_300001_SM_1000_NS7complexIfEEii --------------------------
	.section	.text._Z11B2_latticesPaS_PKfPN6thrust24THRUST_300001_SM_1000_NS7complexIfEEii,"ax",@progbits
	.align	128
        .global         _Z11B2_latticesPaS_PKfPN6thrust24THRUST_300001_SM_1000_NS7complexIfEEii
        .type           _Z11B2_latticesPaS_PKfPN6thrust24THRUST_300001_SM_1000_NS7complexIfEEii,@function
        .size           _Z11B2_latticesPaS_PKfPN6thrust24THRUST_300001_SM_1000_NS7complexIfEEii,(.L_x_359 - _Z11B2_latticesPaS_PKfPN6thrust24THRUST_300001_SM_1000_NS7complexIfEEii)
        .other          _Z11B2_latticesPaS_PKfPN6thrust24THRUST_300001_SM_1000_NS7complexIfEEii,@"STO_CUDA_ENTRY STV_DEFAULT"
_Z11B2_latticesPaS_PKfPN6thrust24THRUST_300001_SM_1000_NS7complexIfEEii:
.text._Z11B2_latticesPaS_PKfPN6thrust24THRUST_300001_SM_1000_NS7complexIfEEii:
[----:B------:R-:W-:Y:S08]  /*0000*/  LDC R1, c[0x0][0x37c] ;  /* 0x0000df00ff017b82 */ /* 0x000ff00000000800 */
[----:B------:R-:W0:Y:S01]  /*0010*/  LDC R7, c[0x0][0x3a4] ;  /* 0x0000e900ff077b82 */ /* 0x000e220000000800 */
[----:B------:R-:W1:Y:S01]  /*0020*/  S2R R4, SR_CTAID.X ;  /* 0x0000000000047919 */ /* 0x000e620000002500 */
[----:B------:R-:W1:Y:S01]  /*0030*/  LDCU UR4, c[0x0][0x360] ;  /* 0x00006c00ff0477ac */ /* 0x000e620008000800 */
[----:B------:R-:W1:Y:S01]  /*0040*/  S2R R5, SR_TID.X ;  /* 0x0000000000057919 */ /* 0x000e620000002100 */
[----:B0-----:R-:W-:-:S04]  /*0050*/  IABS R11, R7 ;  /* 0x00000007000b7213 */ /* 0x001fc80000000000 */
[----:B------:R-:W0:Y:S01]  /*0060*/  I2F.RP R0, R11 ;  /* 0x0000000b00007306 */ /* 0x000e220000209400 */
[----:B-1----:R-:W-:Y:S01]  /*0070*/  IMAD R4, R4, UR4, R5 ;  /* 0x0000000404047c24 */ /* 0x002fe2000f8e0205 */
[----:B------:R-:W1:Y:S06]  /*0080*/  LDCU UR4, c[0x0][0x3a0] ;  /* 0x00007400ff0477ac */ /* 0x000e6c0008000800 */
[----:B0-----:R-:W0:Y:S02]  /*0090*/  MUFU.RCP R0, R0 ;  /* 0x0000000000007308 */ /* 0x001e240000001000 */
[----:B0-----:R-:W-:Y:S01]  /*00a0*/  VIADD R2, R0, 0xffffffe ;  /* 0x0ffffffe00027836 */ /* 0x001fe20000000000 */
[----:B------:R-:W-:-:S05]  /*00b0*/  IABS R0, R4 ;  /* 0x0000000400007213 */ /* 0x000fca0000000000 */
[----:B------:R0:W2:Y:S02]  /*00c0*/  F2I.FTZ.U32.TRUNC.NTZ R3, R2 ;  /* 0x0000000200037305 */ /* 0x0000a4000021f000 */
[----:B0-----:R-:W-:Y:S02]  /*00d0*/  IMAD.MOV.U32 R2, RZ, RZ, RZ ;  /* 0x000000ffff027224 */ /* 0x001fe400078e00ff */
[----:B--2---:R-:W-:-:S04]  /*00e0*/  IMAD.MOV R6, RZ, RZ, -R3 ;  /* 0x000000ffff067224 */ /* 0x004fc800078e0a03 */
[----:B------:R-:W-:Y:S01]  /*00f0*/  IMAD R5, R6, R11, RZ ;  /* 0x0000000b06057224 */ /* 0x000fe200078e02ff */
[----:B------:R-:W-:-:S03]  /*0100*/  LOP3.LUT R6, RZ, R7, RZ, 0x33, !PT ;  /* 0x00000007ff067212 */ /* 0x000fc600078e33ff */
[----:B------:R-:W-:-:S06]  /*0110*/  IMAD.HI.U32 R3, R3, R5, R2 ;  /* 0x0000000503037227 */ /* 0x000fcc00078e0002 */
[----:B------:R-:W-:-:S04]  /*0120*/  IMAD.HI.U32 R3, R3, R0, RZ ;  /* 0x0000000003037227 */ /* 0x000fc800078e00ff */
[----:B------:R-:W-:-:S04]  /*0130*/  IMAD.MOV R2, RZ, RZ, -R3 ;  /* 0x000000ffff027224 */ /* 0x000fc800078e0a03 */
[----:B------:R-:W-:Y:S01]  /*0140*/  IMAD R0, R11, R2, R0 ;  /* 0x000000020b007224 */ /* 0x000fe200078e0200 */
[----:B------:R-:W-:-:S04]  /*0150*/  LOP3.LUT R2, R4, R7, RZ, 0x3c, !PT ;  /* 0x0000000704027212 */ /* 0x000fc800078e3cff */
[----:B------:R-:W-:Y:S02]  /*0160*/  ISETP.GT.U32.AND P1, PT, R11, R0, PT ;  /* 0x000000000b00720c */ /* 0x000fe40003f24070 */
[----:B------:R-:W-:-:S11]  /*0170*/  ISETP.GE.AND P2, PT, R2, RZ, PT ;  /* 0x000000ff0200720c */ /* 0x000fd60003f46270 */
[----:B------:R-:W-:Y:S02]  /*0180*/  @!P1 IMAD.IADD R0, R0, 0x1, -R11 ;  /* 0x0000000100009824 */ /* 0x000fe400078e0a0b */
[----:B------:R-:W-:Y:S01]  /*0190*/  @!P1 VIADD R3, R3, 0x1 ;  /* 0x0000000103039836 */ /* 0x000fe20000000000 */
[----:B------:R-:W-:Y:S02]  /*01a0*/  ISETP.NE.AND P1, PT, R7, RZ, PT ;  /* 0x000000ff0700720c */ /* 0x000fe40003f25270 */
[----:B------:R-:W-:-:S13]  /*01b0*/  ISETP.GE.U32.AND P0, PT, R0, R11, PT ;  /* 0x0000000b0000720c */ /* 0x000fda0003f06070 */
[----:B------:R-:W-:-:S05]  /*01c0*/  @P0 VIADD R3, R3, 0x1 ;  /* 0x0000000103030836 */ /* 0x000fca0000000000 */
[----:B------:R-:W-:-:S04]  /*01d0*/  @!P2 IADD3 R3, PT, PT, -R3, RZ, RZ ;  /* 0x000000ff0303a210 */ /* 0x000fc80007ffe1ff */
[----:B------:R-:W-:-:S04]  /*01e0*/  SEL R8, R6, R3, !P1 ;  /* 0x0000000306087207 */ /* 0x000fc80004800000 */
[----:B-1----:R-:W-:-:S04]  /*01f0*/  ISETP.GE.AND P0, PT, R8, UR4, PT ;  /* 0x0000000408007c0c */ /* 0x002fc8000bf06270 */
[----:B------:R-:W-:-:S13]  /*0200*/  ISETP.LT.OR P0, PT, R7, RZ, P0 ;  /* 0x000000ff0700720c */ /* 0x000fda0000701670 */
[----:B------:R-:W-:Y:S05]  /*0210*/  @P0 EXIT ;  /* 0x000000000000094d */ /* 0x000fea0003800000 */
[----:B------:R-:W0:Y:S01]  /*0220*/  LDC.64 R2, c[0x0][0x390] ;  /* 0x0000e400ff027b82 */ /* 0x000e220000000a00 */
[----:B------:R-:W0:Y:S02]  /*0230*/  LDCU.64 UR6, c[0x0][0x358] ;  /* 0x00006b00ff0677ac */ /* 0x000e240008000a00 */
[----:B0-----:R-:W2:Y:S04]  /*0240*/  LDG.E R7, desc[UR6][R2.64] ;  /* 0x0000000602077981 */ /* 0x001ea8000c1e1900 */
[----:B------:R-:W3:Y:S01]  /*0250*/  LDG.E R9, desc[UR6][R2.64+0x4] ;  /* 0x0000040602097981 */ /* 0x000ee2000c1e1900 */
[----:B------:R-:W-:Y:S01]  /*0260*/  ISETP.GE.AND P2, PT, R4, RZ, PT ;  /* 0x000000ff0400720c */ /* 0x000fe20003f46270 */
[----:B------:R-:W-:Y:S01]  /*0270*/  IMAD.IADD R5, R0, 0x1, -R11 ;  /* 0x0000000100057824 */ /* 0x000fe200078e0a0b */
[----:B------:R-:W-:Y:S01]  /*0280*/  ISETP.GT.U32.AND P0, PT, R11, R0, PT ;  /* 0x000000000b00720c */ /* 0x000fe20003f04070 */
[----:B------:R-:W-:Y:S01]  /*0290*/  BSSY.RECONVERGENT B0, `(.L_x_272) ;  /* 0x0000325000007945 */ /* 0x000fe20003800200 */
[----:B------:R-:W-:-:S02]  /*02a0*/  LOP3.LUT R10, R8, 0x1, RZ, 0xc0, !PT ;  /* 0x00000001080a7812 */ /* 0x000fc400078ec0ff */
[----:B------:R-:W-:-:S07]  /*02b0*/  SEL R5, R5, R0, !P0 ;  /* 0x0000000005057207 */ /* 0x000fce0004000000 */
[----:B------:R-:W-:-:S05]  /*02c0*/  @!P2 IMAD.MOV R5, RZ, RZ, -R5 ;  /* 0x000000ffff05a224 */ /* 0x000fca00078e0a05 */
[----:B------:R-:W-:Y:S02]  /*02d0*/  SEL R5, R6, R5, !P1 ;  /* 0x0000000506057207 */ /* 0x000fe40004800000 */
[----:B------:R-:W-:-:S03]  /*02e0*/  I2FP.F32.S32 R6, R8 ;  /* 0x0000000800067245 */ /* 0x000fc60000201400 */
[----:B------:R-:W-:-:S05]  /*02f0*/  IMAD.SHL.U32 R5, R5, 0x2, RZ ;  /* 0x0000000205057824 */ /* 0x000fca00078e00ff */
[C---:B------:R-:W-:Y:S02]  /*0300*/  LOP3.LUT R0, R5.reuse, 0x1, R10, 0xf6, !PT ;  /* 0x0000000105007812 */ /* 0x040fe400078ef60a */
[----:B------:R-:W-:Y:S02]  /*0310*/  LOP3.LUT R5, R5, R10, RZ, 0xfc, !PT ;  /* 0x0000000a05057212 */ /* 0x000fe400078efcff */
[----:B------:R-:W-:Y:S02]  /*0320*/  I2FP.F32.S32 R0, R0 ;  /* 0x0000000000007245 */ /* 0x000fe40000201400 */
[----:B------:R-:W-:Y:S01]  /*0330*/  I2FP.F32.S32 R5, R5 ;  /* 0x0000000500057245 */ /* 0x000fe20000201400 */
[----:B--2---:R-:W-:-:S04]  /*0340*/  FMUL R6, R7, R6 ;  /* 0x0000000607067220 */ /* 0x004fc80000400000 */
[C-C-:B---3--:R-:W-:Y:S01]  /*0350*/  FFMA R2, R9.reuse, R0, R6.reuse ;  /* 0x0000000009027223 */ /* 0x148fe20000000006 */
[----:B------:R-:W-:-:S03]  /*0360*/  FFMA R5, R9, R5, R6 ;  /* 0x0000000509057223 */ /* 0x000fc60000000006 */
[----:B------:R-:W-:Y:S01]  /*0370*/  FMUL R3, RZ, R2 ;  /* 0x00000002ff037220 */ /* 0x000fe20000400000 */
[----:B------:R-:W-:Y:S01]  /*0380*/  LOP3.LUT P0, R0, R2, 0x7fffffff, RZ, 0xc0, !PT ;  /* 0x7fffffff02007812 */ /* 0x000fe2000780c0ff */
[----:B------:R-:W-:-:S12]  /*0390*/  IMAD.MOV.U32 R10, RZ, RZ, R2 ;  /* 0x000000ffff0a7224 */ /* 0x000fd800078e0002 */
[----:B------:R-:W-:Y:S05]  /*03a0*/  @P0 BRA `(.L_x_273) ;  /* 0x00000000002c0947 */ /* 0x000fea0003800000 */
[----:B------:R-:W-:Y:S02]  /*03b0*/  IMAD.MOV.U32 R0, RZ, RZ, 0x3bbb989d ;  /* 0x3bbb989dff007424 */ /* 0x000fe400078e00ff */
[----:B------:R-:W-:Y:S02]  /*03c0*/  IMAD.MOV.U32 R7, RZ, RZ, 0x437c0000 ;  /* 0x437c0000ff077424 */ /* 0x000fe400078e00ff */
[----:B------:R-:W-:-:S04]  /*03d0*/  FFMA.SAT R0, R3, R0, 0.5 ;  /* 0x3f00000003007423 */ /* 0x000fc80000002000 */
[----:B------:R-:W-:-:S04]  /*03e0*/  FFMA.RM R0, R0, R7, 12582913 ;  /* 0x4b40000100007423 */ /* 0x000fc80000004007 */
[C---:B------:R-:W-:Y:S01]  /*03f0*/  FADD R2, R0.reuse, -12583039 ;  /* 0xcb40007f00027421 */ /* 0x040fe20000000000 */
[----:B------:R-:W-:-:S03]  /*0400*/  IMAD.SHL.U32 R0, R0, 0x800000, RZ ;  /* 0x0080000000007824 */ /* 0x000fc600078e00ff */
[----:B------:R-:W-:-:S04]  /*0410*/  FFMA R2, R3, 1.4426950216293334961, -R2 ;  /* 0x3fb8aa3b03027823 */ /* 0x000fc80000000802 */
[----:B------:R-:W-:-:S04]  /*0420*/  FFMA R2, R3, 1.925963033500011079e-08, R2 ;  /* 0x32a5706003027823 */ /* 0x000fc80000000002 */
[----:B------:R-:W0:Y:S02]  /*0430*/  MUFU.EX2 R19, R2 ;  /* 0x0000000200137308 */ /* 0x000e240000000800 */
[----:B0-----:R-:W-:Y:S01]  /*0440*/  FMUL R19, R0, R19 ;  /* 0x0000001300137220 */ /* 0x001fe20000400000 */
[----:B------:R-:W-:Y:S06]  /*0450*/  BRA `(.L_x_274) ;  /* 0x0000003000207947 */ /* 0x000fec0003800000 */
.L_x_273:
[----:B------:R-:W-:-:S13]  /*0460*/  LOP3.LUT P0, R6, R3, 0x7fffffff, RZ, 0xc0, !PT ;  /* 0x7fffffff03067812 */ /* 0x000fda000780c0ff */
[----:B------:R-:W-:Y:S05]  /*0470*/  @P0 BRA `(.L_x_275) ;  /* 0x0000000c00c40947 */ /* 0x000fea0003800000 */
[C---:B------:R-:W-:Y:S01]  /*0480*/  FMUL R0, R10.reuse, 0.63661974668502807617 ;  /* 0x3f22f9830a007820 */ /* 0x040fe20000400000 */
[----:B------:R-:W-:Y:S01]  /*0490*/  FSETP.GE.AND P0, PT, |R10|, 105615, PT ;  /* 0x47ce47800a00780b */ /* 0x000fe20003f06200 */
[----:B------:R-:W-:Y:S04]  /*04a0*/  BSSY.RECONVERGENT B1, `(.L_x_276) ;  /* 0x0000068000017945 */ /* 0x000fe80003800200 */
[----:B------:R-:W0:Y:S02]  /*04b0*/  F2I.NTZ R0, R0 ;  /* 0x0000000000007305 */ /* 0x000e240000203100 */
[-C--:B0-----:R-:W-:Y:S02]  /*04c0*/  I2FP.F32.S32 R3, R0.reuse ;  /* 0x0000000000037245 */ /* 0x081fe40000201400 */
[----:B------:R-:W-:-:S03]  /*04d0*/  MOV R7, R0 ;  /* 0x0000000000077202 */ /* 0x000fc60000000f00 */
[----:B------:R-:W-:-:S04]  /*04e0*/  FFMA R6, R3, -1.5707962512969970703, R10 ;  /* 0xbfc90fda03067823 */ /* 0x000fc8000000000a */
[----:B------:R-:W-:-:S04]  /*04f0*/  FFMA R6, R3, -7.5497894158615963534e-08, R6 ;  /* 0xb3a2216803067823 */ /* 0x000fc80000000006 */
[----:B------:R-:W-:-:S04]  /*0500*/  FFMA R3, R3, -5.3903029534742383927e-15, R6 ;  /* 0xa7c234c503037823 */ /* 0x000fc80000000006 */
[----:B------:R-:W-:Y:S01]  /*0510*/  IMAD.MOV.U32 R11, RZ, RZ, R3 ;  /* 0x000000ffff0b7224 */ /* 0x000fe200078e0003 */
[----:B------:R-:W-:Y:S06]  /*0520*/  @!P0 BRA `(.L_x_277) ;  /* 0x00000004007c8947 */ /* 0x000fec0003800000 */
[----:B------:R-:W-:-:S13]  /*0530*/  FSETP.NEU.AND P0, PT, |R10|, +INF , PT ;  /* 0x7f8000000a00780b */ /* 0x000fda0003f0d200 */
[----:B------:R-:W-:Y:S01]  /*0540*/  @!P0 FMUL R11, RZ, R10 ;  /* 0x0000000aff0b8220 */ /* 0x000fe20000400000 */
[----:B------:R-:W-:Y:S01]  /*0550*/  @!P0 IMAD.MOV.U32 R0, RZ, RZ, RZ ;  /* 0x000000ffff008224 */ /* 0x000fe200078e00ff */
[----:B------:R-:W-:Y:S06]  /*0560*/  @!P0 BRA `(.L_x_277) ;  /* 0x00000004006c8947 */ /* 0x000fec0003800000 */
[----:B------:R-:W-:Y:S01]  /*0570*/  IMAD.SHL.U32 R0, R2, 0x100, RZ ;  /* 0x0000010002007824 */ /* 0x000fe200078e00ff */
[----:B------:R-:W0:Y:S01]  /*0580*/  LDCU.64 UR8, c[0x4][0x140] ;  /* 0x01002800ff0877ac */ /* 0x000e220008000a00 */
[----:B------:R-:W-:Y:S02]  /*0590*/  IMAD.MOV.U32 R11, RZ, RZ, RZ ;  /* 0x000000ffff0b7224 */ /* 0x000fe400078e00ff */
[----:B------:R-:W-:Y:S01]  /*05a0*/  IMAD.MOV.U32 R8, RZ, RZ, RZ ;  /* 0x000000ffff087224 */ /* 0x000fe200078e00ff */
[----:B------:R-:W-:Y:S01]  /*05b0*/  LOP3.LUT R21, R0, 0x80000000, RZ, 0xfc, !PT ;  /* 0x8000000000157812 */ /* 0x000fe200078efcff */
[----:B------:R-:W-:Y:S01]  /*05c0*/  UMOV UR5, URZ ;  /* 0x000000ff00057c82 */ /* 0x000fe20008000000 */
[----:B------:R-:W-:-:S05]  /*05d0*/  UMOV UR4, URZ ;  /* 0x000000ff00047c82 */ /* 0x000fca0008000000 */
.L_x_278:
[----:B0-----:R-:W-:Y:S02]  /*05e0*/  IMAD.U32 R18, RZ, RZ, UR8 ;  /* 0x00000008ff127e24 */ /* 0x001fe4000f8e00ff */
[----:B------:R-:W-:-:S05]  /*05f0*/  IMAD.U32 R19, RZ, RZ, UR9 ;  /* 0x00000009ff137e24 */ /* 0x000fca000f8e00ff */
[----:B------:R-:W2:Y:S01]  /*0600*/  LDG.E.CONSTANT R12, desc[UR6][R18.64] ;  /* 0x00000006120c7981 */ /* 0x000ea2000c1e9900 */
[----:B------:R-:W-:Y:S01]  /*0610*/  UIADD3 UR4, UPT, UPT, UR4, 0x1, URZ ;  /* 0x0000000104047890 */ /* 0x000fe2000fffe0ff */
[C---:B------:R-:W-:Y:S01]  /*0620*/  ISETP.EQ.AND P0, PT, R8.reuse, RZ, PT ;  /* 0x000000ff0800720c */ /* 0x040fe20003f02270 */
[----:B------:R-:W-:Y:S01]  /*0630*/  UIADD3 UR8, UP1, UPT, UR8, 0x4, URZ ;  /* 0x0000000408087890 */ /* 0x000fe2000ff3e0ff */
[C---:B------:R-:W-:Y:S01]  /*0640*/  ISETP.EQ.AND P1, PT, R8.reuse, 0x4, PT ;  /* 0x000000040800780c */ /* 0x040fe20003f22270 */
[----:B------:R-:W-:Y:S01]  /*0650*/  UISETP.NE.AND UP0, UPT, UR4, 0x6, UPT ;  /* 0x000000060400788c */ /* 0x000fe2000bf05270 */
[C---:B------:R-:W-:Y:S01]  /*0660*/  ISETP.EQ.AND P2, PT, R8.reuse, 0x8, PT ;  /* 0x000000080800780c */ /* 0x040fe20003f42270 */
[----:B------:R-:W-:Y:S01]  /*0670*/  UIADD3.X UR9, UPT, UPT, URZ, UR9, URZ, UP1, !UPT ;  /* 0x00000009ff097290 */ /* 0x000fe20008ffe4ff */
[C---:B------:R-:W-:Y:S02]  /*0680*/  ISETP.EQ.AND P3, PT, R8.reuse, 0xc, PT ;  /* 0x0000000c0800780c */ /* 0x040fe40003f62270 */
[----:B------:R-:W-:-:S02]  /*0690*/  ISETP.EQ.AND P4, PT, R8, 0x10, PT ;  /* 0x000000100800780c */ /* 0x000fc40003f82270 */
[C---:B------:R-:W-:Y:S01]  /*06a0*/  ISETP.EQ.AND P5, PT, R8.reuse, 0x14, PT ;  /* 0x000000140800780c */ /* 0x040fe20003fa2270 */
[----:B------:R-:W-:Y:S02]  /*06b0*/  VIADD R8, R8, 0x4 ;  /* 0x0000000408087836 */ /* 0x000fe40000000000 */
[----:B--2---:R-:W-:-:S03]  /*06c0*/  IMAD.WIDE.U32 R12, R12, R21, RZ ;  /* 0x000000150c0c7225 */ /* 0x004fc600078e00ff */
[----:B------:R-:W-:-:S04]  /*06d0*/  IADD3 R0, P6, PT, R12, R11, RZ ;  /* 0x0000000b0c007210 */ /* 0x000fc80007fde0ff */
[----:B------:R-:W-:Y:S01]  /*06e0*/  IADD3.X R11, PT, PT, R13, UR5, RZ, P6, !PT ;  /* 0x000000050d0b7c10 */ /* 0x000fe2000b7fe4ff */
[--C-:B------:R-:W-:Y:S01]  /*06f0*/  @P1 IMAD.MOV.U32 R9, RZ, RZ, R0.reuse ;  /* 0x000000ffff091224 */ /* 0x100fe200078e0000 */
[----:B------:R-:W-:Y:S01]  /*0700*/  @P0 MOV R6, R0 ;  /* 0x0000000000060202 */ /* 0x000fe20000000f00 */
[--C-:B------:R-:W-:Y:S02]  /*0710*/  @P2 IMAD.MOV.U32 R14, RZ, RZ, R0.reuse ;  /* 0x000000ffff0e2224 */ /* 0x100fe400078e0000 */
[--C-:B------:R-:W-:Y:S02]  /*0720*/  @P3 IMAD.MOV.U32 R15, RZ, RZ, R0.reuse ;  /* 0x000000ffff0f3224 */ /* 0x100fe400078e0000 */
[--C-:B------:R-:W-:Y:S02]  /*0730*/  @P4 IMAD.MOV.U32 R16, RZ, RZ, R0.reuse ;  /* 0x000000ffff104224 */ /* 0x100fe400078e0000 */
[----:B------:R-:W-:Y:S01]  /*0740*/  @P5 IMAD.MOV.U32 R17, RZ, RZ, R0 ;  /* 0x000000ffff115224 */ /* 0x000fe200078e0000 */
[----:B------:R-:W-:Y:S06]  /*0750*/  BRA.U UP0, `(.L_x_278) ;  /* 0xfffffffd00a07547 */ /* 0x000fec000b83ffff */
[----:B------:R-:W-:Y:S01]  /*0760*/  SHF.R.U32.HI R8, RZ, 0x17, R2 ;  /* 0x00000017ff087819 */ /* 0x000fe20000011602 */
[----:B------:R-:W-:Y:S03]  /*0770*/  BSSY.RECONVERGENT B2, `(.L_x_279) ;  /* 0x0000028000027945 */ /* 0x000fe60003800200 */
[C---:B------:R-:W-:Y:S02]  /*0780*/  LOP3.LUT R0, R8.reuse, 0xe0, RZ, 0xc0, !PT ;  /* 0x000000e008007812 */ /* 0x040fe400078ec0ff */
[----:B------:R-:W-:-:S03]  /*0790*/  LOP3.LUT P6, RZ, R8, 0x1f, RZ, 0xc0, !PT ;  /* 0x0000001f08ff7812 */ /* 0x000fc600078cc0ff */
[----:B------:R-:W-:-:S05]  /*07a0*/  VIADD R0, R0, 0xffffff80 ;  /* 0xffffff8000007836 */ /* 0x000fca0000000000 */
[----:B------:R-:W-:-:S04]  /*07b0*/  SHF.R.U32.HI R0, RZ, 0x5, R0 ;  /* 0x00000005ff007819 */ /* 0x000fc80000011600 */
[----:B------:R-:W-:-:S04]  /*07c0*/  LEA R18, -R0, RZ, 0x2 ;  /* 0x000000ff00127211 */ /* 0x000fc800078e11ff */
[C---:B------:R-:W-:Y:S02]  /*07d0*/  ISETP.EQ.AND P3, PT, R18.reuse, -0x18, PT ;  /* 0xffffffe81200780c */ /* 0x040fe40003f62270 */
[C---:B------:R-:W-:Y:S02]  /*07e0*/  ISETP.EQ.AND P4, PT, R18.reuse, -0x14, PT ;  /* 0xffffffec1200780c */ /* 0x040fe40003f82270 */
[C---:B------:R-:W-:Y:S02]  /*07f0*/  ISETP.EQ.AND P2, PT, R18.reuse, -0x10, PT ;  /* 0xfffffff01200780c */ /* 0x040fe40003f42270 */
[C---:B------:R-:W-:Y:S02]  /*0800*/  ISETP.EQ.AND P1, PT, R18.reuse, -0xc, PT ;  /* 0xfffffff41200780c */ /* 0x040fe40003f22270 */
[C---:B------:R-:W-:Y:S02]  /*0810*/  ISETP.EQ.AND P0, PT, R18.reuse, -0x8, PT ;  /* 0xfffffff81200780c */ /* 0x040fe40003f02270 */
[----:B------:R-:W-:-:S03]  /*0820*/  ISETP.EQ.AND P5, PT, R18, RZ, PT ;  /* 0x000000ff1200720c */ /* 0x000fc60003fa2270 */
[--C-:B------:R-:W-:Y:S01]  /*0830*/  @P3 IMAD.MOV.U32 R0, RZ, RZ, R6.reuse ;  /* 0x000000ffff003224 */ /* 0x100fe200078e0006 */
[C---:B------:R-:W-:Y:S01]  /*0840*/  ISETP.EQ.AND P3, PT, R18.reuse, -0x4, PT ;  /* 0xfffffffc1200780c */ /* 0x040fe20003f62270 */
[----:B------:R-:W-:Y:S02]  /*0850*/  @P4 IMAD.MOV.U32 R12, RZ, RZ, R6 ;  /* 0x000000ffff0c4224 */ /* 0x000fe400078e0006 */
[--C-:B------:R-:W-:Y:S01]  /*0860*/  @P4 IMAD.MOV.U32 R0, RZ, RZ, R9.reuse ;  /* 0x000000ffff004224 */ /* 0x100fe200078e0009 */
[----:B------:R-:W-:Y:S01]  /*0870*/  ISETP.EQ.AND P4, PT, R18, 0x4, PT ;  /* 0x000000041200780c */ /* 0x000fe20003f82270 */
[----:B------:R-:W-:Y:S02]  /*0880*/  @P2 IMAD.MOV.U32 R12, RZ, RZ, R9 ;  /* 0x000000ffff0c2224 */ /* 0x000fe400078e0009 */
[--C-:B------:R-:W-:Y:S02]  /*0890*/  @P2 IMAD.MOV.U32 R0, RZ, RZ, R14.reuse ;  /* 0x000000ffff002224 */ /* 0x100fe400078e000e */
[----:B------:R-:W-:Y:S01]  /*08a0*/  @P1 IMAD.MOV.U32 R12, RZ, RZ, R14 ;  /* 0x000000ffff0c1224 */ /* 0x000fe200078e000e */
[----:B------:R-:W-:Y:S01]  /*08b0*/  @P0 MOV R12, R15 ;  /* 0x0000000f000c0202 */ /* 0x000fe20000000f00 */
[----:B------:R-:W-:-:S02]  /*08c0*/  @P1 IMAD.MOV.U32 R0, RZ, RZ, R15 ;  /* 0x000000ffff001224 */ /* 0x000fc400078e000f */
[--C-:B------:R-:W-:Y:S02]  /*08d0*/  @P0 IMAD.MOV.U32 R0, RZ, RZ, R16.reuse ;  /* 0x000000ffff000224 */ /* 0x100fe400078e0010 */
[----:B------:R-:W-:Y:S02]  /*08e0*/  @P3 IMAD.MOV.U32 R12, RZ, RZ, R16 ;  /* 0x000000ffff0c3224 */ /* 0x000fe400078e0010 */
[--C-:B------:R-:W-:Y:S02]  /*08f0*/  @P3 IMAD.MOV.U32 R0, RZ, RZ, R17.reuse ;  /* 0x000000ffff003224 */ /* 0x100fe400078e0011 */
[----:B------:R-:W-:Y:S02]  /*0900*/  @P5 IMAD.MOV.U32 R12, RZ, RZ, R17 ;  /* 0x000000ffff0c5224 */ /* 0x000fe400078e0011 */
[--C-:B------:R-:W-:Y:S02]  /*0910*/  @P5 IMAD.MOV.U32 R0, RZ, RZ, R11.reuse ;  /* 0x000000ffff005224 */ /* 0x100fe400078e000b */
[----:B------:R-:W-:Y:S01]  /*0920*/  @P4 IMAD.MOV.U32 R12, RZ, RZ, R11 ;  /* 0x000000ffff0c4224 */ /* 0x000fe200078e000b */
[----:B------:R-:W-:Y:S06]  /*0930*/  @!P6 BRA `(.L_x_280) ;  /* 0x00000000002ce947 */ /* 0x000fec0003800000 */
[----:B------:R-:W-:Y:S01]  /*0940*/  @P2 IMAD.MOV.U32 R13, RZ, RZ, R6 ;  /* 0x000000ffff0d2224 */ /* 0x000fe200078e0006 */
[----:B------:R-:W-:Y:S01]  /*0950*/  @P1 MOV R13, R9 ;  /* 0x00000009000d1202 */ /* 0x000fe20000000f00 */
[----:B------:R-:W-:Y:S01]  /*0960*/  @P0 IMAD.MOV.U32 R13, RZ, RZ, R14 ;  /* 0x000000ffff0d0224 */ /* 0x000fe200078e000e */
[----:B------:R-:W-:Y:S01]  /*0970*/  ISETP.EQ.AND P0, PT, R18, 0x8, PT ;  /* 0x000000081200780c */ /* 0x000fe20003f02270 */
[----:B------:R-:W-:Y:S01]  /*0980*/  @P3 IMAD.MOV.U32 R13, RZ, RZ, R15 ;  /* 0x000000ffff0d3224 */ /* 0x000fe200078e000f */
[----:B------:R-:W-:Y:S01]  /*0990*/  LOP3.LUT R19, R8, 0x1f, RZ, 0xc0, !PT ;  /* 0x0000001f08137812 */ /* 0x000fe200078ec0ff */
[----:B------:R-:W-:Y:S02]  /*09a0*/  @P5 IMAD.MOV.U32 R13, RZ, RZ, R16 ;  /* 0x000000ffff0d5224 */ /* 0x000fe400078e0010 */
[----:B------:R-:W-:Y:S01]  /*09b0*/  @P4 IMAD.MOV.U32 R13, RZ, RZ, R17 ;  /* 0x000000ffff0d4224 */ /* 0x000fe200078e0011 */
[----:B------:R-:W-:-:S07]  /*09c0*/  SHF.L.W.U32.HI R0, R12, R19, R0 ;  /* 0x000000130c007219 */ /* 0x000fce0000010e00 */
[----:B------:R-:W-:-:S05]  /*09d0*/  @P0 IMAD.MOV.U32 R13, RZ, RZ, R11 ;  /* 0x000000ffff0d0224 */ /* 0x000fca00078e000b */
[----:B------:R-:W-:-:S07]  /*09e0*/  SHF.L.W.U32.HI R12, R13, R19, R12 ;  /* 0x000000130d0c7219 */ /* 0x000fce0000010e0c */
.L_x_280:
[----:B------:R-:W-:Y:S05]  /*09f0*/  BSYNC.RECONVERGENT B2 ;  /* 0x0000000000027941 */ /* 0x000fea0003800200 */
.L_x_279:
[C-C-:B------:R-:W-:Y:S01]  /*0a00*/  SHF.L.W.U32.HI R11, R12.reuse, 0x2, R0.reuse ;  /* 0x000000020c0b7819 */ /* 0x140fe20000010e00 */
[----:B------:R-:W-:Y:S01]  /*0a10*/  IMAD.SHL.U32 R12, R12, 0x4, RZ ;  /* 0x000000040c0c7824 */ /* 0x000fe200078e00ff */
[----:B------:R-:W-:Y:S01]  /*0a20*/  UMOV UR4, 0x54442d19 ;  /* 0x54442d1900047882 */ /* 0x000fe20000000000 */
[----:B------:R-:W-:Y:S01]  /*0a30*/  UMOV UR5, 0x3bf921fb ;  /* 0x3bf921fb00057882 */ /* 0x000fe20000000000 */
[----:B------:R-:W-:Y:S02]  /*0a40*/  SHF.R.S32.HI R8, RZ, 0x1f, R11 ;  /* 0x0000001fff087819 */ /* 0x000fe4000001140b */
[----:B------:R-:W-:Y:S02]  /*0a50*/  SHF.R.U32.HI R0, RZ, 0x1e, R0 ;  /* 0x0000001eff007819 */ /* 0x000fe40000011600 */
[C---:B------:R-:W-:Y:S02]  /*0a60*/  LOP3.LUT R12, R8.reuse, R12, RZ, 0x3c, !PT ;  /* 0x0000000c080c7212 */ /* 0x040fe400078e3cff */
[----:B------:R-:W-:-:S02]  /*0a70*/  LOP3.LUT R13, R8, R11, RZ, 0x3c, !PT ;  /* 0x0000000b080d7212 */ /* 0x000fc400078e3cff */
[----:B------:R-:W-:Y:S02]  /*0a80*/  ISETP.GE.AND P0, PT, R2, RZ, PT ;  /* 0x000000ff0200720c */ /* 0x000fe40003f06270 */
[C---:B------:R-:W-:Y:S02]  /*0a90*/  LOP3.LUT R8, R11.reuse, R2, RZ, 0x3c, !PT ;  /* 0x000000020b087212 */ /* 0x040fe400078e3cff */
[----:B------:R-:W0:Y:S01]  /*0aa0*/  I2F.F64.S64 R12, R12 ;  /* 0x0000000c000c7312 */ /* 0x000e220000301c00 */
[----:B------:R-:W-:Y:S02]  /*0ab0*/  LEA.HI R0, R11, R0, RZ, 0x1 ;  /* 0x000000000b007211 */ /* 0x000fe400078f08ff */
[----:B------:R-:W-:-:S03]  /*0ac0*/  ISETP.GE.AND P1, PT, R8, RZ, PT ;  /* 0x000000ff0800720c */ /* 0x000fc60003f26270 */
[----:B------:R-:W-:-:S05]  /*0ad0*/  IMAD.MOV R8, RZ, RZ, -R0 ;  /* 0x000000ffff087224 */ /* 0x000fca00078e0a00 */
[----:B------:R-:W-:Y:S01]  /*0ae0*/  @!P0 MOV R0, R8 ;  /* 0x0000000800008202 */ /* 0x000fe20000000f00 */
[----:B0-----:R-:W-:-:S10]  /*0af0*/  DMUL R18, R12, UR4 ;  /* 0x000000040c127c28 */ /* 0x001fd40008000000 */
[----:B------:R-:W0:Y:S02]  /*0b00*/  F2F.F32.F64 R18, R18 ;  /* 0x0000001200127310 */ /* 0x000e240000301000 */
[----:B0-----:R-:W-:-:S07]  /*0b10*/  FSEL R11, -R18, R18, !P1 ;  /* 0x00000012120b7208 */ /* 0x001fce0004800100 */
.L_x_277:
[----:B------:R-:W-:Y:S05]  /*0b20*/  BSYNC.RECONVERGENT B1 ;  /* 0x0000000000017941 */ /* 0x000fea0003800200 */
.L_x_276:
[C---:B------:R-:W-:Y:S01]  /*0b30*/  LOP3.LUT R18, R0.reuse, 0x1, RZ, 0xc0, !PT ;  /* 0x0000000100127812 */ /* 0x040fe200078ec0ff */
[----:B------:R-:W-:Y:S02]  /*0b40*/  IMAD.MOV.U32 R8, RZ, RZ, 0x37cbac00 ;  /* 0x37cbac00ff087424 */ /* 0x000fe400078e00ff */
[----:B------:R-:W-:Y:S01]  /*0b50*/  FMUL R13, R11, R11 ;  /* 0x0000000b0b0d7220 */ /* 0x000fe20000400000 */
[----:B------:R-:W-:Y:S01]  /*0b60*/  VIADD R0, R0, 0x1 ;  /* 0x0000000100007836 */ /* 0x000fe20000000000 */
[----:B------:R-:W-:Y:S01]  /*0b70*/  ISETP.NE.U32.AND P0, PT, R18, 0x1, PT ;  /* 0x000000011200780c */ /* 0x000fe20003f05070 */
[----:B------:R-:W-:Y:S02]  /*0b80*/  IMAD.MOV.U32 R18, RZ, RZ, 0x3c0885e4 ;  /* 0x3c0885e4ff127424 */ /* 0x000fe400078e00ff */
[----:B------:R-:W-:Y:S01]  /*0b90*/  FFMA R12, R13, R8, -0.0013887860113754868507 ;  /* 0xbab607ed0d0c7423 */ /* 0x000fe20000000008 */
[----:B------:R-:W-:Y:S01]  /*0ba0*/  IMAD.MOV.U32 R19, RZ, RZ, 0x3e2aaaa8 ;  /* 0x3e2aaaa8ff137424 */ /* 0x000fe200078e00ff */
[----:B------:R-:W-:Y:S01]  /*0bb0*/  LOP3.LUT P1, RZ, R0, 0x2, RZ, 0xc0, !PT ;  /* 0x0000000200ff7812 */ /* 0x000fe2000782c0ff */
[----:B------:R-:W-:Y:S01]  /*0bc0*/  BSSY.RECONVERGENT B1, `(.L_x_281) ;  /* 0x000006b000017945 */ /* 0x000fe20003800200 */
[----:B------:R-:W-:-:S02]  /*0bd0*/  FSEL R18, R18, 0.041666727513074874878, !P0 ;  /* 0x3d2aaabb12127808 */ /* 0x000fc40004000000 */
[----:B------:R-:W-:Y:S02]  /*0be0*/  FSEL R12, R12, -0.00019574658654164522886, P0 ;  /* 0xb94d41530c0c7808 */ /* 0x000fe40000000000 */
[----:B------:R-:W-:Y:S02]  /*0bf0*/  FSEL R0, R11, 1, !P0 ;  /* 0x3f8000000b007808 */ /* 0x000fe40004000000 */
[----:B------:R-:W-:Y:S01]  /*0c00*/  FSEL R11, -R19, -0.4999999701976776123, !P0 ;  /* 0xbeffffff130b7808 */ /* 0x000fe20004000100 */
[C---:B------:R-:W-:Y:S01]  /*0c10*/  FFMA R12, R13.reuse, R12, R18 ;  /* 0x0000000c0d0c7223 */ /* 0x040fe20000000012 */
[----:B------:R-:W-:Y:S01]  /*0c20*/  FSETP.GE.AND P0, PT, |R10|, 105615, PT ;  /* 0x47ce47800a00780b */ /* 0x000fe20003f06200 */
[C---:B------:R-:W-:Y:S02]  /*0c30*/  FFMA R19, R13.reuse, R0, RZ ;  /* 0x000000000d137223 */ /* 0x040fe400000000ff */
[----:B------:R-:W-:-:S04]  /*0c40*/  FFMA R11, R13, R12, R11 ;  /* 0x0000000c0d0b7223 */ /* 0x000fc8000000000b */
[----:B------:R-:W-:-:S04]  /*0c50*/  FFMA R19, R19, R11, R0 ;  /* 0x0000000b13137223 */ /* 0x000fc80000000000 */
[----:B------:R-:W-:Y:S02]  /*0c60*/  @P1 FADD R19, RZ, -R19 ;  /* 0x80000013ff131221 */ /* 0x000fe40000000000 */
[----:B------:R-:W-:Y:S05]  /*0c70*/  @!P0 BRA `(.L_x_282) ;  /* 0x00000004007c8947 */ /* 0x000fea0003800000 */
[----:B------:R-:W-:-:S13]  /*0c80*/  FSETP.NEU.AND P0, PT, |R10|, +INF , PT ;  /* 0x7f8000000a00780b */ /* 0x000fda0003f0d200 */
[----:B------:R-:W-:Y:S01]  /*0c90*/  @!P0 FMUL R3, RZ, R10 ;  /* 0x0000000aff038220 */ /* 0x000fe20000400000 */
[----:B------:R-:W-:Y:S01]  /*0ca0*/  @!P0 IMAD.MOV.U32 R7, RZ, RZ, RZ ;  /* 0x000000ffff078224 */ /* 0x000fe200078e00ff */
[----:B------:R-:W-:Y:S06]  /*0cb0*/  @!P0 BRA `(.L_x_282) ;  /* 0x00000004006c8947 */ /* 0x000fec0003800000 */
[----:B------:R-:W-:Y:S02]  /*0cc0*/  IMAD.SHL.U32 R0, R2, 0x100, RZ ;  /* 0x0000010002007824 */ /* 0x000fe400078e00ff */
[----:B------:R-:W-:Y:S02]  /*0cd0*/  HFMA2 R18, -RZ, RZ, 0, 0 ;  /* 0x00000000ff127431 */ /* 0x000fe400000001ff */
[----:B------:R-:W-:Y:S01]  /*0ce0*/  IMAD.MOV.U32 R3, RZ, RZ, RZ ;  /* 0x000000ffff037224 */ /* 0x000fe200078e00ff */
[----:B------:R-:W0:Y:S01]  /*0cf0*/  LDCU.64 UR8, c[0x4][0x140] ;  /* 0x01002800ff0877ac */ /* 0x000e220008000a00 */
[----:B------:R-:W-:Y:S01]  /*0d00*/  LOP3.LUT R7, R0, 0x80000000, RZ, 0xfc, !PT ;  /* 0x8000000000077812 */ /* 0x000fe200078efcff */
[----:B------:R-:W-:Y:S01]  /*0d10*/  UMOV UR5, URZ ;  /* 0x000000ff00057c82 */ /* 0x000fe20008000000 */
[----:B------:R-:W-:-:S05]  /*0d20*/  UMOV UR4, URZ ;  /* 0x000000ff00047c82 */ /* 0x000fca0008000000 */
.L_x_283:
        /* <DEDUP_REMOVED lines=17> */
[--C-:B------:R-:W-:Y:S02]  /*0e40*/  @P0 IMAD.MOV.U32 R6, RZ, RZ, R0.reuse ;  /* 0x000000ffff060224 */ /* 0x100fe400078e0000 */
        /* <DEDUP_REMOVED lines=11> */
[----:B------:R-:W-:-:S05]  /*0f00*/  SHF.R.U32.HI R0, RZ, 0x5, R0 ;  /* 0x00000005ff007819 */ /* 0x000fca0000011600 */
[----:B------:R-:W-:-:S05]  /*0f10*/  IMAD.U32 R12, R0, -0x4, RZ ;  /* 0xfffffffc000c7824 */ /* 0x000fca00078e00ff */
[C---:B------:R-:W-:Y:S02]  /*0f20*/  ISETP.EQ.AND P3, PT, R12.reuse, -0x18, PT ;  /* 0xffffffe80c00780c */ /* 0x040fe40003f62270 */
[C---:B------:R-:W-:Y:S02]  /*0f30*/  ISETP.EQ.AND P4, PT, R12.reuse, -0x14, PT ;  /* 0xffffffec0c00780c */ /* 0x040fe40003f82270 */
[C---:B------:R-:W-:Y:S02]  /*0f40*/  ISETP.EQ.AND P2, PT, R12.reuse, -0x10, PT ;  /* 0xfffffff00c00780c */ /* 0x040fe40003f42270 */
[C---:B------:R-:W-:Y:S02]  /*0f50*/  ISETP.EQ.AND P1, PT, R12.reuse, -0xc, PT ;  /* 0xfffffff40c00780c */ /* 0x040fe40003f22270 */
[C---:B------:R-:W-:Y:S02]  /*0f60*/  ISETP.EQ.AND P0, PT, R12.reuse, -0x8, PT ;  /* 0xfffffff80c00780c */ /* 0x040fe40003f02270 */
[----:B------:R-:W-:-:S03]  /*0f70*/  ISETP.EQ.AND P5, PT, R12, 0x4, PT ;  /* 0x000000040c00780c */ /* 0x000fc60003fa2270 */
[--C-:B------:R-:W-:Y:S01]  /*0f80*/  @P3 IMAD.MOV.U32 R0, RZ, RZ, R6.reuse ;  /* 0x000000ffff003224 */ /* 0x100fe200078e0006 */
[C---:B------:R-:W-:Y:S01]  /*0f90*/  ISETP.EQ.AND P3, PT, R12.reuse, -0x4, PT ;  /* 0xfffffffc0c00780c */ /* 0x040fe20003f62270 */
[----:B------:R-:W-:Y:S02]  /*0fa0*/  @P4 IMAD.MOV.U32 R7, RZ, RZ, R6 ;  /* 0x000000ffff074224 */ /* 0x000fe400078e0006 */
[--C-:B------:R-:W-:Y:S01]  /*0fb0*/  @P4 IMAD.MOV.U32 R0, RZ, RZ, R9.reuse ;  /* 0x000000ffff004224 */ /* 0x100fe200078e0009 */
[----:B------:R-:W-:Y:S01]  /*0fc0*/  ISETP.EQ.AND P4, PT, R12, RZ, PT ;  /* 0x000000ff0c00720c */ /* 0x000fe20003f82270 */
[----:B------:R-:W-:Y:S01]  /*0fd0*/  @P2 IMAD.MOV.U32 R7, RZ, RZ, R9 ;  /* 0x000000ffff072224 */ /* 0x000fe200078e0009 */
[----:B------:R-:W-:Y:S01]  /*0fe0*/  @P2 MOV R0, R14 ;  /* 0x0000000e00002202 */ /* 0x000fe20000000f00 */
[----:B------:R-:W-:Y:S02]  /*0ff0*/  @P1 IMAD.MOV.U32 R7, RZ, RZ, R14 ;  /* 0x000000ffff071224 */ /* 0x000fe400078e000e */
[----:B------:R-:W-:-:S02]  /*1000*/  @P1 IMAD.MOV.U32 R0, RZ, RZ, R15 ;  /* 0x000000ffff001224 */ /* 0x000fc400078e000f */
[----:B------:R-:W-:Y:S02]  /*1010*/  @P0 IMAD.MOV.U32 R7, RZ, RZ, R15 ;  /* 0x000000ffff070224 */ /* 0x000fe400078e000f */
[--C-:B------:R-:W-:Y:S02]  /*1020*/  @P0 IMAD.MOV.U32 R0, RZ, RZ, R16.reuse ;  /* 0x000000ffff000224 */ /* 0x100fe400078e0010 */
[----:B------:R-:W-:Y:S02]  /*1030*/  @P3 IMAD.MOV.U32 R7, RZ, RZ, R16 ;  /* 0x000000ffff073224 */ /* 0x000fe400078e0010 */
[--C-:B------:R-:W-:Y:S01]  /*1040*/  @P3 IMAD.MOV.U32 R0, RZ, RZ, R17.reuse ;  /* 0x000000ffff003224 */ /* 0x100fe200078e0011 */
[----:B------:R-:W-:Y:S01]  /*1050*/  @P4 MOV R0, R3 ;  /* 0x0000000300004202 */ /* 0x000fe20000000f00 */
[----:B------:R-:W-:Y:S02]  /*1060*/  @P4 IMAD.MOV.U32 R7, RZ, RZ, R17 ;  /* 0x000000ffff074224 */ /* 0x000fe400078e0011 */
[----:B------:R-:W-:Y:S01]  /*1070*/  @P5 IMAD.MOV.U32 R7, RZ, RZ, R3 ;  /* 0x000000ffff075224 */ /* 0x000fe200078e0003 */
[----:B------:R-:W-:Y:S06]  /*1080*/  @!P6 BRA `(.L_x_285) ;  /* 0x00000000002ce947 */ /* 0x000fec0003800000 */
[----:B------:R-:W-:Y:S01]  /*1090*/  @P2 IMAD.MOV.U32 R10, RZ, RZ, R6 ;  /* 0x000000ffff0a2224 */ /* 0x000fe200078e0006 */
[----:B------:R-:W-:Y:S01]  /*10a0*/  LOP3.LUT R11, R11, 0x1f, RZ, 0xc0, !PT ;  /* 0x0000001f0b0b7812 */ /* 0x000fe200078ec0ff */
[----:B------:R-:W-:Y:S02]  /*10b0*/  @P1 IMAD.MOV.U32 R10, RZ, RZ, R9 ;  /* 0x000000ffff0a1224 */ /* 0x000fe400078e0009 */
[----:B------:R-:W-:Y:S01]  /*10c0*/  @P0 IMAD.MOV.U32 R10, RZ, RZ, R14 ;  /* 0x000000ffff0a0224 */ /* 0x000fe200078e000e */
[----:B------:R-:W-:Y:S01]  /*10d0*/  ISETP.EQ.AND P0, PT, R12, 0x8, PT ;  /* 0x000000080c00780c */ /* 0x000fe20003f02270 */
[----:B------:R-:W-:Y:S01]  /*10e0*/  @P3 IMAD.MOV.U32 R10, RZ, RZ, R15 ;  /* 0x000000ffff0a3224 */ /* 0x000fe200078e000f */
[----:B------:R-:W-:Y:S01]  /*10f0*/  SHF.L.W.U32.HI R0, R7, R11, R0 ;  /* 0x0000000b07007219 */ /* 0x000fe20000010e00 */
[----:B------:R-:W-:Y:S02]  /*1100*/  @P4 IMAD.MOV.U32 R10, RZ, RZ, R16 ;  /* 0x000000ffff0a4224 */ /* 0x000fe400078e0010 */
[----:B------:R-:W-:-:S08]  /*1110*/  @P5 IMAD.MOV.U32 R10, RZ, RZ, R17 ;  /* 0x000000ffff0a5224 */ /* 0x000fd000078e0011 */
[----:B------:R-:W-:-:S04]  /*1120*/  @P0 MOV R10, R3 ;  /* 0x00000003000a0202 */ /* 0x000fc80000000f00 */
[----:B------:R-:W-:-:S07]  /*1130*/  SHF.L.W.U32.HI R7, R10, R11, R7 ;  /* 0x0000000b0a077219 */ /* 0x000fce0000010e07 */
.L_x_285:
[----:B------:R-:W-:Y:S05]  /*1140*/  BSYNC.RECONVERGENT B2 ;  /* 0x0000000000027941 */ /* 0x000fea0003800200 */
.L_x_284:
[C---:B------:R-:W-:Y:S01]  /*1150*/  SHF.L.W.U32.HI R3, R7.reuse, 0x2, R0 ;  /* 0x0000000207037819 */ /* 0x040fe20000010e00 */
[----:B------:R-:W-:Y:S01]  /*1160*/  IMAD.SHL.U32 R7, R7, 0x4, RZ ;  /* 0x0000000407077824 */ /* 0x000fe200078e00ff */
[----:B------:R-:W-:Y:S01]  /*1170*/  UMOV UR4, 0x54442d19 ;  /* 0x54442d1900047882 */ /* 0x000fe20000000000 */
[----:B------:R-:W-:Y:S01]  /*1180*/  UMOV UR5, 0x3bf921fb ;  /* 0x3bf921fb00057882 */ /* 0x000fe20000000000 */
[----:B------:R-:W-:Y:S02]  /*1190*/  SHF.R.S32.HI R12, RZ, 0x1f, R3 ;  /* 0x0000001fff0c7819 */ /* 0x000fe40000011403 */
[----:B------:R-:W-:Y:S02]  /*11a0*/  ISETP.GE.AND P1, PT, R2, RZ, PT ;  /* 0x000000ff0200720c */ /* 0x000fe40003f26270 */
[C---:B------:R-:W-:Y:S02]  /*11b0*/  LOP3.LUT R10, R12.reuse, R7, RZ, 0x3c, !PT ;  /* 0x000000070c0a7212 */ /* 0x040fe400078e3cff */
[----:B------:R-:W-:-:S02]  /*11c0*/  LOP3.LUT R11, R12, R3, RZ, 0x3c, !PT ;  /* 0x000000030c0b7212 */ /* 0x000fc400078e3cff */
[----:B------:R-:W-:Y:S02]  /*11d0*/  SHF.R.U32.HI R0, RZ, 0x1e, R0 ;  /* 0x0000001eff007819 */ /* 0x000fe40000011600 */
[C---:B------:R-:W-:Y:S02]  /*11e0*/  LOP3.LUT R2, R3.reuse, R2, RZ, 0x3c, !PT ;  /* 0x0000000203027212 */ /* 0x040fe400078e3cff */
[----:B------:R-:W0:Y:S01]  /*11f0*/  I2F.F64.S64 R10, R10 ;  /* 0x0000000a000a7312 */ /* 0x000e220000301c00 */
[----:B------:R-:W-:Y:S02]  /*1200*/  LEA.HI R7, R3, R0, RZ, 0x1 ;  /* 0x0000000003077211 */ /* 0x000fe400078f08ff */
[----:B------:R-:W-:-:S03]  /*1210*/  ISETP.GE.AND P0, PT, R2, RZ, PT ;  /* 0x000000ff0200720c */ /* 0x000fc60003f06270 */
[----:B------:R-:W-:-:S04]  /*1220*/  IMAD.MOV R0, RZ, RZ, -R7 ;  /* 0x000000ffff007224 */ /* 0x000fc800078e0a07 */
[----:B------:R-:W-:Y:S01]  /*1230*/  @!P1 IMAD.MOV.U32 R7, RZ, RZ, R0 ;  /* 0x000000ffff079224 */ /* 0x000fe200078e0000 */
[----:B0-----:R-:W-:-:S10]  /*1240*/  DMUL R12, R10, UR4 ;  /* 0x000000040a0c7c28 */ /* 0x001fd40008000000 */
[----:B------:R-:W0:Y:S02]  /*1250*/  F2F.F32.F64 R12, R12 ;  /* 0x0000000c000c7310 */ /* 0x000e240000301000 */
[----:B0-----:R-:W-:-:S07]  /*1260*/  FSEL R3, -R12, R12, !P0 ;  /* 0x0000000c0c037208 */ /* 0x001fce0004000100 */
.L_x_282:
[----:B------:R-:W-:Y:S05]  /*1270*/  BSYNC.RECONVERGENT B1 ;  /* 0x0000000000017941 */ /* 0x000fea0003800200 */
.L_x_281:
[----:B------:R-:W-:Y:S01]  /*1280*/  FMUL R11, R3, R3 ;  /* 0x00000003030b7220 */ /* 0x000fe20000400000 */
[C---:B------:R-:W-:Y:S01]  /*1290*/  LOP3.LUT R0, R7.reuse, 0x1, RZ, 0xc0, !PT ;  /* 0x0000000107007812 */ /* 0x040fe200078ec0ff */
[----:B------:R-:W-:Y:S01]  /*12a0*/  IMAD.MOV.U32 R2, RZ, RZ, 0x3d2aaabb ;  /* 0x3d2aaabbff027424 */ /* 0x000fe200078e00ff */
[----:B------:R-:W-:Y:S01]  /*12b0*/  LOP3.LUT P1, RZ, R7, 0x2, RZ, 0xc0, !PT ;  /* 0x0000000207ff7812 */ /* 0x000fe2000782c0ff */
[----:B------:R-:W-:Y:S01]  /*12c0*/  FFMA R8, R11, R8, -0.0013887860113754868507 ;  /* 0xbab607ed0b087423 */ /* 0x000fe20000000008 */
[----:B------:R-:W-:Y:S01]  /*12d0*/  ISETP.NE.U32.AND P0, PT, R0, 0x1, PT ;  /* 0x000000010000780c */ /* 0x000fe20003f05070 */
[----:B------:R-:W-:-:S03]  /*12e0*/  IMAD.MOV.U32 R10, RZ, RZ, 0x3effffff ;  /* 0x3effffffff0a7424 */ /* 0x000fc600078e00ff */
[----:B------:R-:W-:Y:S02]  /*12f0*/  FSEL R8, R8, -0.00019574658654164522886, !P0 ;  /* 0xb94d415308087808 */ /* 0x000fe40004000000 */
[----:B------:R-:W-:Y:S02]  /*1300*/  FSEL R2, R2, 0.0083327032625675201416, !P0 ;  /* 0x3c0885e402027808 */ /* 0x000fe40004000000 */
[----:B------:R-:W-:Y:S02]  /*1310*/  FSEL R0, R3, 1, P0 ;  /* 0x3f80000003007808 */ /* 0x000fe40000000000 */
[----:B------:R-:W-:Y:S01]  /*1320*/  FSEL R7, -R10, -0.16666662693023681641, !P0 ;  /* 0xbe2aaaa80a077808 */ /* 0x000fe20004000100 */
[C---:B------:R-:W-:Y:S02]  /*1330*/  FFMA R2, R11.reuse, R8, R2 ;  /* 0x000000080b027223 */ /* 0x040fe40000000002 */
[C---:B------:R-:W-:Y:S02]  /*1340*/  FFMA R3, R11.reuse, R0, RZ ;  /* 0x000000000b037223 */ /* 0x040fe400000000ff */
[----:B------:R-:W-:-:S04]  /*1350*/  FFMA R2, R11, R2, R7 ;  /* 0x000000020b027223 */ /* 0x000fc80000000007 */
[----:B------:R-:W-:-:S04]  /*1360*/  FFMA R10, R3, R2, R0 ;  /* 0x00000002030a7223 */ /* 0x000fc80000000000 */
[----:B------:R-:W-:Y:S01]  /*1370*/  @P1 FADD R10, RZ, -R10 ;  /* 0x8000000aff0a1221 */ /* 0x000fe20000000000 */
[----:B------:R-:W-:Y:S06]  /*1380*/  BRA `(.L_x_274) ;  /* 0x0000002000547947 */ /* 0x000fec0003800000 */
.L_x_275:
[----:B------:R-:W-:-:S13]  /*1390*/  ISETP.GE.U32.AND P0, PT, R0, 0x7f800000, PT ;  /* 0x7f8000000000780c */ /* 0x000fda0003f06070 */
[----:B------:R-:W-:Y:S05]  /*13a0*/  @!P0 BRA `(.L_x_286) ;  /* 0x0000000000208947 */ /* 0x000fea0003800000 */
[----:B------:R-:W-:-:S13]  /*13b0*/  ISETP.NE.AND P1, PT, R6, 0x7f800000, PT ;  /* 0x7f8000000600780c */ /* 0x000fda0003f25270 */
[----:B------:R-:W-:Y:S01]  /*13c0*/  @P1 FADD R10, R10, -R10 ;  /* 0x8000000a0a0a1221 */ /* 0x000fe20000000000 */
[----:B------:R-:W-:-:S03]  /*13d0*/  @!P1 ISETP.GT.AND P0, PT, R3, -0x1, PT ;  /* 0xffffffff0300980c */ /* 0x000fc60003f04270 */
[--C-:B------:R-:W-:Y:S01]  /*13e0*/  @!P1 FADD R0, R10, -R10.reuse ;  /* 0x8000000a0a009221 */ /* 0x100fe20000000000 */
[----:B------:R-:W-:Y:S01]  /*13f0*/  @P1 IMAD.MOV.U32 R19, RZ, RZ, R10 ;  /* 0x000000ffff131224 */ /* 0x000fe200078e000a */
[----:B------:R-:W-:-:S03]  /*1400*/  @!P1 FSEL R19, R3, RZ, P0 ;  /* 0x000000ff03139208 */ /* 0x000fc60000000000 */
[----:B------:R-:W-:Y:S01]  /*1410*/  @!P1 FSEL R10, R0, RZ, P0 ;  /* 0x000000ff000a9208 */ /* 0x000fe20000000000 */
[----:B------:R-:W-:Y:S06]  /*1420*/  BRA `(.L_x_274) ;  /* 0x00000020002c7947 */ /* 0x000fec0003800000 */
.L_x_286:
[----:B------:R-:W-:-:S05]  /*1430*/  VIADD R0, R3, 0xbd4e8de8 ;  /* 0xbd4e8de803007836 */ /* 0x000fca0000000000 */
[----:B------:R-:W-:-:S13]  /*1440*/  ISETP.GT.U32.AND P0, PT, R0, 0x8e8e5c, PT ;  /* 0x008e8e5c0000780c */ /* 0x000fda0003f04070 */
[----:B------:R-:W-:Y:S05]  /*1450*/  @P0 BRA `(.L_x_287) ;  /* 0x0000001000300947 */ /* 0x000fea0003800000 */
[----:B------:R-:W-:Y:S01]  /*1460*/  MOV R0, 0x3bbb989d ;  /* 0x3bbb989d00007802 */ /* 0x000fe20000000f00 */
[----:B------:R-:W-:Y:S01]  /*1470*/  FADD R3, R3, -162.88958740234375 ;  /* 0xc322e3bc03037421 */ /* 0x000fe20000000000 */
[----:B------:R-:W-:Y:S02]  /*1480*/  IMAD.MOV.U32 R7, RZ, RZ, 0x437c0000 ;  /* 0x437c0000ff077424 */ /* 0x000fe400078e00ff */
[C---:B------:R-:W-:Y:S01]  /*1490*/  FMUL R9, R10.reuse, 0.63661974668502807617 ;  /* 0x3f22f9830a097820 */ /* 0x040fe20000400000 */
[----:B------:R-:W-:Y:S01]  /*14a0*/  FSETP.GE.AND P0, PT, |R10|, 105615, PT ;  /* 0x47ce47800a00780b */ /* 0x000fe20003f06200 */
[----:B------:R-:W-:Y:S01]  /*14b0*/  FFMA.SAT R0, R3, R0, 0.5 ;  /* 0x3f00000003007423 */ /* 0x000fe20000002000 */
[----:B------:R-:W-:Y:S03]  /*14c0*/  BSSY.RECONVERGENT B1, `(.L_x_288) ;  /* 0x000007a000017945 */ /* 0x000fe60003800200 */
[----:B------:R-:W-:-:S04]  /*14d0*/  FFMA.RM R0, R0, R7, 12582913 ;  /* 0x4b40000100007423 */ /* 0x000fc80000004007 */
[C---:B------:R-:W-:Y:S01]  /*14e0*/  FADD R6, R0.reuse, -12583039 ;  /* 0xcb40007f00067421 */ /* 0x040fe20000000000 */
[----:B------:R-:W-:-:S03]  /*14f0*/  IMAD.SHL.U32 R0, R0, 0x800000, RZ ;  /* 0x0080000000007824 */ /* 0x000fc600078e00ff */
[----:B------:R-:W-:-:S04]  /*1500*/  FFMA R6, R3, 1.4426950216293334961, -R6 ;  /* 0x3fb8aa3b03067823 */ /* 0x000fc80000000806 */
[----:B------:R-:W-:-:S04]  /*1510*/  FFMA R6, R3, 1.925963033500011079e-08, R6 ;  /* 0x32a5706003067823 */ /* 0x000fc80000000006 */
[----:B------:R-:W0:Y:S02]  /*1520*/  MUFU.EX2 R3, R6 ;  /* 0x0000000600037308 */ /* 0x000e240000000800 */
[----:B0-----:R-:W-:-:S06]  /*1530*/  FMUL R3, R0, R3 ;  /* 0x0000000300037220 */ /* 0x001fcc0000400000 */
[----:B------:R-:W0:Y:S01]  /*1540*/  F2I.NTZ R0, R9 ;  /* 0x0000000900007305 */ /* 0x000e220000203100 */
[C---:B------:R-:W-:Y:S02]  /*1550*/  LEA.HI R7, R3.reuse, 0xffffffed, RZ, 0x9 ;  /* 0xffffffed03077811 */ /* 0x040fe400078f48ff */
[----:B------:R-:W-:Y:S02]  /*1560*/  LOP3.LUT R3, R3, 0x7fffff, RZ, 0xc0, !PT ;  /* 0x007fffff03037812 */ /* 0x000fe400078ec0ff */
[----:B------:R-:W-:Y:S02]  /*1570*/  LOP3.LUT R8, R7, 0xffff, RZ, 0xc0, !PT ;  /* 0x0000ffff07087812 */ /* 0x000fe400078ec0ff */
[----:B------:R-:W-:Y:S02]  /*1580*/  LOP3.LUT R3, R3, 0x7f000000, RZ, 0xfc, !PT ;  /* 0x7f00000003037812 */ /* 0x000fe400078efcff */
[----:B------:R-:W-:-:S04]  /*1590*/  LEA.HI R8, R8, R7, RZ, 0x11 ;  /* 0x0000000708087211 */ /* 0x000fc800078f88ff */
[----:B------:R-:W-:Y:S01]  /*15a0*/  PRMT R8, R8, 0x9910, RZ ;  /* 0x0000991008087816 */ /* 0x000fe200000000ff */
[----:B0-----:R-:W-:Y:S01]  /*15b0*/  IMAD.MOV.U32 R20, RZ, RZ, R0 ;  /* 0x000000ffff147224 */ /* 0x001fe200078e0000 */
[----:B------:R-:W-:Y:S02]  /*15c0*/  I2FP.F32.S32 R11, R0 ;  /* 0x00000000000b7245 */ /* 0x000fe40000201400 */
[----:B------:R-:W-:-:S03]  /*15d0*/  SHF.R.S32.HI R6, RZ, 0x1, R8 ;  /* 0x00000001ff067819 */ /* 0x000fc60000011408 */
[----:B------:R-:W-:Y:S01]  /*15e0*/  FFMA R12, R11, -1.5707962512969970703, R10 ;  /* 0xbfc90fda0b0c7823 */ /* 0x000fe2000000000a */
[----:B------:R-:W-:-:S03]  /*15f0*/  PRMT R6, R6, 0x9910, RZ ;  /* 0x0000991006067816 */ /* 0x000fc600000000ff */
[----:B------:R-:W-:Y:S02]  /*1600*/  FFMA R12, R11, -7.5497894158615963534e-08, R12 ;  /* 0xb3a221680b0c7823 */ /* 0x000fe4000000000c */
[----:B------:R-:W-:Y:S01]  /*1610*/  IMAD.IADD R8, R7, 0x1, -R6 ;  /* 0x0000000107087824 */ /* 0x000fe200078e0a06 */
[----:B------:R-:W-:Y:S01]  /*1620*/  LEA R7, R6, 0x3f800000, 0x17 ;  /* 0x3f80000006077811 */ /* 0x000fe200078eb8ff */
[----:B------:R-:W-:-:S03]  /*1630*/  FFMA R11, R11, -5.3903029534742383927e-15, R12 ;  /* 0xa7c234c50b0b7823 */ /* 0x000fc6000000000c */
[----:B------:R-:W-:Y:S01]  /*1640*/  LEA R8, R8, 0x3f800000, 0x17 ;  /* 0x3f80000008087811 */ /* 0x000fe200078eb8ff */
[----:B------:R-:W-:Y:S01]  /*1650*/  IMAD.MOV.U32 R12, RZ, RZ, R11 ;  /* 0x000000ffff0c7224 */ /* 0x000fe200078e000b */
[----:B------:R-:W-:Y:S06]  /*1660*/  @!P0 BRA `(.L_x_289) ;  /* 0x00000004007c8947 */ /* 0x000fec0003800000 */
        /* <DEDUP_REMOVED lines=11> */
.L_x_290:
        /* <DEDUP_REMOVED lines=40> */
[----:B------:R-:W-:Y:S01]  /*19a0*/  @P4 IMAD.MOV.U32 R0, RZ, RZ, R9 ;  /* 0x000000ffff004224 */ /* 0x000fe200078e0009 */
[----:B------:R-:W-:Y:S01]  /*19b0*/  ISETP.EQ.AND P4, PT, R19, RZ, PT ;  /* 0x000000ff1300720c */ /* 0x000fe20003f82270 */
[--C-:B------:R-:W-:Y:S01]  /*19c0*/  @P2 IMAD.MOV.U32 R0, RZ, RZ, R14.reuse ;  /* 0x000000ffff002224 */ /* 0x100fe200078e000e */
[----:B------:R-:W-:Y:S01]  /*19d0*/  @P2 MOV R12, R9 ;  /* 0x00000009000c2202 */ /* 0x000fe20000000f00 */
[----:B------:R-:W-:Y:S02]  /*19e0*/  @P1 IMAD.MOV.U32 R12, RZ, RZ, R14 ;  /* 0x000000ffff0c1224 */ /* 0x000fe400078e000e */
[----:B------:R-:W-:-:S02]  /*19f0*/  @P1 IMAD.MOV.U32 R0, RZ, RZ, R15 ;  /* 0x000000ffff001224 */ /* 0x000fc400078e000f */
[----:B------:R-:W-:Y:S02]  /*1a00*/  @P0 IMAD.MOV.U32 R12, RZ, RZ, R15 ;  /* 0x000000ffff0c0224 */ /* 0x000fe400078e000f */
[--C-:B------:R-:W-:Y:S02]  /*1a10*/  @P0 IMAD.MOV.U32 R0, RZ, RZ, R16.reuse ;  /* 0x000000ffff000224 */ /* 0x100fe400078e0010 */
[----:B------:R-:W-:Y:S02]  /*1a20*/  @P3 IMAD.MOV.U32 R12, RZ, RZ, R16 ;  /* 0x000000ffff0c3224 */ /* 0x000fe400078e0010 */
[----:B------:R-:W-:Y:S01]  /*1a30*/  @P3 IMAD.MOV.U32 R0, RZ, RZ, R17 ;  /* 0x000000ffff003224 */ /* 0x000fe200078e0011 */
[----:B------:R-:W-:Y:S01]  /*1a40*/  @P4 MOV R12, R17 ;  /* 0x00000011000c4202 */ /* 0x000fe20000000f00 */
[--C-:B------:R-:W-:Y:S02]  /*1a50*/  @P4 IMAD.MOV.U32 R0, RZ, RZ, R21.reuse ;  /* 0x000000ffff004224 */ /* 0x100fe400078e0015 */
[----:B------:R-:W-:Y:S01]  /*1a60*/  @P5 IMAD.MOV.U32 R12, RZ, RZ, R21 ;  /* 0x000000ffff0c5224 */ /* 0x000fe200078e0015 */
[----:B------:R-:W-:Y:S06]  /*1a70*/  @!P6 BRA `(.L_x_292) ;  /* 0x00000000002ce947 */ /* 0x000fec0003800000 */
[----:B------:R-:W-:Y:S02]  /*1a80*/  @P2 IMAD.MOV.U32 R13, RZ, RZ, R6 ;  /* 0x000000ffff0d2224 */ /* 0x000fe400078e0006 */
[----:B------:R-:W-:Y:S02]  /*1a90*/  @P1 IMAD.MOV.U32 R13, RZ, RZ, R9 ;  /* 0x000000ffff0d1224 */ /* 0x000fe400078e0009 */
[----:B------:R-:W-:Y:S01]  /*1aa0*/  @P0 IMAD.MOV.U32 R13, RZ, RZ, R14 ;  /* 0x000000ffff0d0224 */ /* 0x000fe200078e000e */
[----:B------:R-:W-:Y:S01]  /*1ab0*/  ISETP.EQ.AND P0, PT, R19, 0x8, PT ;  /* 0x000000081300780c */ /* 0x000fe20003f02270 */
[----:B------:R-:W-:Y:S01]  /*1ac0*/  @P3 IMAD.MOV.U32 R13, RZ, RZ, R15 ;  /* 0x000000ffff0d3224 */ /* 0x000fe200078e000f */
[----:B------:R-:W-:Y:S01]  /*1ad0*/  LOP3.LUT R19, R18, 0x1f, RZ, 0xc0, !PT ;  /* 0x0000001f12137812 */ /* 0x000fe200078ec0ff */
[----:B------:R-:W-:Y:S01]  /*1ae0*/  @P4 IMAD.MOV.U32 R13, RZ, RZ, R16 ;  /* 0x000000ffff0d4224 */ /* 0x000fe200078e0010 */
[----:B------:R-:W-:Y:S02]  /*1af0*/  @P5 MOV R13, R17 ;  /* 0x00000011000d5202 */ /* 0x000fe40000000f00 */
[----:B------:R-:W-:-:S07]  /*1b00*/  SHF.L.W.U32.HI R0, R12, R19, R0 ;  /* 0x000000130c007219 */ /* 0x000fce0000010e00 */
[----:B------:R-:W-:-:S05]  /*1b10*/  @P0 IMAD.MOV.U32 R13, RZ, RZ, R21 ;  /* 0x000000ffff0d0224 */ /* 0x000fca00078e0015 */
[----:B------:R-:W-:-:S07]  /*1b20*/  SHF.L.W.U32.HI R12, R13, R19, R12 ;  /* 0x000000130d0c7219 */ /* 0x000fce0000010e0c */
.L_x_292:
[----:B------:R-:W-:Y:S05]  /*1b30*/  BSYNC.RECONVERGENT B2 ;  /* 0x0000000000027941 */ /* 0x000fea0003800200 */
.L_x_291:
        /* <DEDUP_REMOVED lines=18> */
.L_x_289:
[----:B------:R-:W-:Y:S05]  /*1c60*/  BSYNC.RECONVERGENT B1 ;  /* 0x0000000000017941 */ /* 0x000fea0003800200 */
.L_x_288:
[----:B------:R-:W-:Y:S02]  /*1c70*/  IMAD.MOV.U32 R18, RZ, RZ, 0x37cbac00 ;  /* 0x37cbac00ff127424 */ /* 0x000fe400078e00ff */
[----:B------:R-:W-:Y:S01]  /*1c80*/  FMUL R13, R12, R12 ;  /* 0x0000000c0c0d7220 */ /* 0x000fe20000400000 */
[C---:B------:R-:W-:Y:S01]  /*1c90*/  LOP3.LUT R21, R0.reuse, 0x1, RZ, 0xc0, !PT ;  /* 0x0000000100157812 */ /* 0x040fe200078ec0ff */
[----:B------:R-:W-:Y:S01]  /*1ca0*/  IMAD.MOV.U32 R24, RZ, RZ, 0x3c0885e4 ;  /* 0x3c0885e4ff187424 */ /* 0x000fe200078e00ff */
[----:B------:R-:W-:Y:S01]  /*1cb0*/  BSSY.RECONVERGENT B1, `(.L_x_293) ;  /* 0x0000071000017945 */ /* 0x000fe20003800200 */
[----:B------:R-:W-:Y:S01]  /*1cc0*/  FFMA R19, R13, R18, -0.0013887860113754868507 ;  /* 0xbab607ed0d137423 */ /* 0x000fe20000000012 */
[----:B------:R-:W-:Y:S01]  /*1cd0*/  ISETP.NE.U32.AND P0, PT, R21, 0x1, PT ;  /* 0x000000011500780c */ /* 0x000fe20003f05070 */
[----:B------:R-:W-:Y:S01]  /*1ce0*/  VIADD R0, R0, 0x1 ;  /* 0x0000000100007836 */ /* 0x000fe20000000000 */
[----:B------:R-:W-:Y:S02]  /*1cf0*/  MOV R21, 0x3e2aaaa8 ;  /* 0x3e2aaaa800157802 */ /* 0x000fe40000000f00 */
[----:B------:R-:W-:-:S02]  /*1d00*/  FSEL R22, R19, -0.00019574658654164522886, P0 ;  /* 0xb94d415313167808 */ /* 0x000fc40000000000 */
[----:B------:R-:W-:Y:S02]  /*1d10*/  FSEL R24, R24, 0.041666727513074874878, !P0 ;  /* 0x3d2aaabb18187808 */ /* 0x000fe40004000000 */
[----:B------:R-:W-:Y:S02]  /*1d20*/  LOP3.LUT P1, RZ, R0, 0x2, RZ, 0xc0, !PT ;  /* 0x0000000200ff7812 */ /* 0x000fe4000782c0ff */
[----:B------:R-:W-:Y:S01]  /*1d30*/  FSEL R0, R12, 1, !P0 ;  /* 0x3f8000000c007808 */ /* 0x000fe20004000000 */
[----:B------:R-:W-:Y:S01]  /*1d40*/  FFMA R22, R13, R22, R24 ;  /* 0x000000160d167223 */ /* 0x000fe20000000018 */
[----:B------:R-:W-:Y:S02]  /*1d50*/  FSEL R21, -R21, -0.4999999701976776123, !P0 ;  /* 0xbeffffff15157808 */ /* 0x000fe40004000100 */
[----:B------:R-:W-:Y:S01]  /*1d60*/  FSETP.GE.AND P0, PT, |R10|, 105615, PT ;  /* 0x47ce47800a00780b */ /* 0x000fe20003f06200 */
[C---:B------:R-:W-:Y:S02]  /*1d70*/  FFMA R19, R13.reuse, R0, RZ ;  /* 0x000000000d137223 */ /* 0x040fe400000000ff */
[----:B------:R-:W-:-:S04]  /*1d80*/  FFMA R21, R13, R22, R21 ;  /* 0x000000160d157223 */ /* 0x000fc80000000015 */
[----:B------:R-:W-:-:S04]  /*1d90*/  FFMA R0, R19, R21, R0 ;  /* 0x0000001513007223 */ /* 0x000fc80000000000 */
[----:B------:R-:W-:-:S04]  /*1da0*/  @P1 FADD R0, RZ, -R0 ;  /* 0x80000000ff001221 */ /* 0x000fc80000000000 */
[----:B------:R-:W-:-:S04]  /*1db0*/  FMUL R0, R3, R0 ;  /* 0x0000000003007220 */ /* 0x000fc80000400000 */
[----:B------:R-:W-:Y:S01]  /*1dc0*/  FMUL R19, R7, R0 ;  /* 0x0000000007137220 */ /* 0x000fe20000400000 */
[----:B------:R-:W-:Y:S06]  /*1dd0*/  @!P0 BRA `(.L_x_294) ;  /* 0x0000000400788947 */ /* 0x000fec0003800000 */
[----:B------:R-:W-:-:S13]  /*1de0*/  FSETP.NEU.AND P0, PT, |R10|, +INF , PT ;  /* 0x7f8000000a00780b */ /* 0x000fda0003f0d200 */
[----:B------:R-:W-:Y:S01]  /*1df0*/  @!P0 FMUL R11, RZ, R10 ;  /* 0x0000000aff0b8220 */ /* 0x000fe20000400000 */
[----:B------:R-:W-:Y:S01]  /*1e00*/  @!P0 IMAD.MOV.U32 R20, RZ, RZ, RZ ;  /* 0x000000ffff148224 */ /* 0x000fe200078e00ff */
[----:B------:R-:W-:Y:S06]  /*1e10*/  @!P0 BRA `(.L_x_294) ;  /* 0x0000000400688947 */ /* 0x000fec0003800000 */
[----:B------:R-:W-:Y:S01]  /*1e20*/  IMAD.SHL.U32 R0, R2, 0x100, RZ ;  /* 0x0000010002007824 */ /* 0x000fe200078e00ff */
[----:B------:R-:W-:Y:S01]  /*1e30*/  CS2R R20, SRZ ;  /* 0x0000000000147805 */ /* 0x000fe2000001ff00 */
[----:B------:R-:W0:Y:S03]  /*1e40*/  LDCU.64 UR8, c[0x4][0x140] ;  /* 0x01002800ff0877ac */ /* 0x000e260008000a00 */
[----:B------:R-:W-:Y:S01]  /*1e50*/  LOP3.LUT R23, R0, 0x80000000, RZ, 0xfc, !PT ;  /* 0x8000000000177812 */ /* 0x000fe200078efcff */
[----:B------:R-:W-:Y:S01]  /*1e60*/  UMOV UR5, URZ ;  /* 0x000000ff00057c82 */ /* 0x000fe20008000000 */
[----:B------:R-:W-:-:S05]  /*1e70*/  UMOV UR4, URZ ;  /* 0x000000ff00047c82 */ /* 0x000fca0008000000 */
.L_x_295:
        /* <DEDUP_REMOVED lines=39> */
[----:B------:R-:W-:Y:S01]  /*20f0*/  @P4 IMAD.MOV.U32 R10, RZ, RZ, R6 ;  /* 0x000000ffff0a4224 */ /* 0x000fe200078e0006 */
[----:B------:R-:W-:Y:S01]  /*2100*/  @P4 MOV R0, R9 ;  /* 0x0000000900004202 */ /* 0x000fe20000000f00 */
[----:B------:R-:W-:Y:S01]  /*2110*/  @P2 IMAD.MOV.U32 R10, RZ, RZ, R9 ;  /* 0x000000ffff0a2224 */ /* 0x000fe200078e0009 */
[----:B------:R-:W-:Y:S01]  /*2120*/  ISETP.EQ.AND P4, PT, R13, RZ, PT ;  /* 0x000000ff0d00720c */ /* 0x000fe20003f82270 */
[--C-:B------:R-:W-:Y:S02]  /*2130*/  @P2 IMAD.MOV.U32 R0, RZ, RZ, R14.reuse ;  /* 0x000000ffff002224 */ /* 0x100fe400078e000e */
[----:B------:R-:W-:Y:S02]  /*2140*/  @P1 IMAD.MOV.U32 R10, RZ, RZ, R14 ;  /* 0x000000ffff0a1224 */ /* 0x000fe400078e000e */
[----:B------:R-:W-:-:S02]  /*2150*/  @P1 IMAD.MOV.U32 R0, RZ, RZ, R15 ;  /* 0x000000ffff001224 */ /* 0x000fc400078e000f */
[----:B------:R-:W-:Y:S02]  /*2160*/  @P0 IMAD.MOV.U32 R10, RZ, RZ, R15 ;  /* 0x000000ffff0a0224 */ /* 0x000fe400078e000f */
[--C-:B------:R-:W-:Y:S01]  /*2170*/  @P0 IMAD.MOV.U32 R0, RZ, RZ, R16.reuse ;  /* 0x000000ffff000224 */ /* 0x100fe200078e0010 */
[----:B------:R-:W-:Y:S01]  /*2180*/  @P3 MOV R0, R17 ;  /* 0x0000001100003202 */ /* 0x000fe20000000f00 */
[----:B------:R-:W-:Y:S02]  /*2190*/  @P3 IMAD.MOV.U32 R10, RZ, RZ, R16 ;  /* 0x000000ffff0a3224 */ /* 0x000fe400078e0010 */
[----:B------:R-:W-:Y:S02]  /*21a0*/  @P4 IMAD.MOV.U32 R10, RZ, RZ, R17 ;  /* 0x000000ffff0a4224 */ /* 0x000fe400078e0011 */
        /* <DEDUP_REMOVED lines=8> */
[----:B------:R-:W-:Y:S01]  /*2230*/  @P4 MOV R11, R16 ;  /* 0x00000010000b4202 */ /* 0x000fe20000000f00 */
[----:B------:R-:W-:Y:S01]  /*2240*/  @P5 IMAD.MOV.U32 R11, RZ, RZ, R17 ;  /* 0x000000ffff0b5224 */ /* 0x000fe200078e0011 */
[----:B------:R-:W-:-:S04]  /*2250*/  LOP3.LUT R13, R12, 0x1f, RZ, 0xc0, !PT ;  /* 0x0000001f0c0d7812 */ /* 0x000fc800078ec0ff */
[----:B------:R-:W-:-:S05]  /*2260*/  SHF.L.W.U32.HI R0, R10, R13, R0 ;  /* 0x0000000d0a007219 */ /* 0x000fca0000010e00 */
[----:B------:R-:W-:-:S05]  /*2270*/  @P0 IMAD.MOV.U32 R11, RZ, RZ, R21 ;  /* 0x000000ffff0b0224 */ /* 0x000fca00078e0015 */
[----:B------:R-:W-:-:S07]  /*2280*/  SHF.L.W.U32.HI R10, R11, R13, R10 ;  /* 0x0000000d0b0a7219 */ /* 0x000fce0000010e0a */
.L_x_297:
[----:B------:R-:W-:Y:S05]  /*2290*/  BSYNC.RECONVERGENT B2 ;  /* 0x0000000000027941 */ /* 0x000fea0003800200 */
.L_x_296:
        /* <DEDUP_REMOVED lines=18> */
.L_x_294:
[----:B------:R-:W-:Y:S05]  /*23c0*/  BSYNC.RECONVERGENT B1 ;  /* 0x0000000000017941 */ /* 0x000fea0003800200 */
.L_x_293:
[----:B------:R-:W-:Y:S01]  /*23d0*/  FMUL R13, R11, R11 ;  /* 0x0000000b0b0d7220 */ /* 0x000fe20000400000 */
[----:B------:R-:W-:Y:S01]  /*23e0*/  LOP3.LUT R0, R20, 0x1, RZ, 0xc0, !PT ;  /* 0x0000000114007812 */ /* 0x000fe200078ec0ff */
[----:B------:R-:W-:Y:S01]  /*23f0*/  IMAD.MOV.U32 R2, RZ, RZ, 0x3d2aaabb ;  /* 0x3d2aaabbff027424 */ /* 0x000fe200078e00ff */
[----:B------:R-:W-:Y:S01]  /*2400*/  MOV R21, 0x3effffff ;  /* 0x3effffff00157802 */ /* 0x000fe20000000f00 */
[----:B------:R-:W-:Y:S01]  /*2410*/  FFMA R18, R13, R18, -0.0013887860113754868507 ;  /* 0xbab607ed0d127423 */ /* 0x000fe20000000012 */
[----:B------:R-:W-:Y:S01]  /*2420*/  ISETP.NE.U32.AND P0, PT, R0, 0x1, PT ;  /* 0x000000010000780c */ /* 0x000fe20003f05070 */
[----:B------:R-:W-:Y:S01]  /*2430*/  FMUL R19, R8, R19 ;  /* 0x0000001308137220 */ /* 0x000fe20000400000 */
[----:B------:R-:W-:Y:S02]  /*2440*/  LOP3.LUT P1, RZ, R20, 0x2, RZ, 0xc0, !PT ;  /* 0x0000000214ff7812 */ /* 0x000fe4000782c0ff */
[----:B------:R-:W-:Y:S02]  /*2450*/  FSEL R18, R18, -0.00019574658654164522886, !P0 ;  /* 0xb94d415312127808 */ /* 0x000fe40004000000 */
[----:B------:R-:W-:-:S02]  /*2460*/  FSEL R2, R2, 0.0083327032625675201416, !P0 ;  /* 0x3c0885e402027808 */ /* 0x000fc40004000000 */
[----:B------:R-:W-:Y:S02]  /*2470*/  FSEL R0, R11, 1, P0 ;  /* 0x3f8000000b007808 */ /* 0x000fe40000000000 */
[----:B------:R-:W-:Y:S01]  /*2480*/  FSEL R21, -R21, -0.16666662693023681641, !P0 ;  /* 0xbe2aaaa815157808 */ /* 0x000fe20004000100 */
[C---:B------:R-:W-:Y:S02]  /*2490*/  FFMA R2, R13.reuse, R18, R2 ;  /* 0x000000120d027223 */ /* 0x040fe40000000002 */
[C---:B------:R-:W-:Y:S02]  /*24a0*/  FFMA R11, R13.reuse, R0, RZ ;  /* 0x000000000d0b7223 */ /* 0x040fe400000000ff */
[----:B------:R-:W-:-:S04]  /*24b0*/  FFMA R2, R13, R2, R21 ;  /* 0x000000020d027223 */ /* 0x000fc80000000015 */
[----:B------:R-:W-:-:S04]  /*24c0*/  FFMA R0, R11, R2, R0 ;  /* 0x000000020b007223 */ /* 0x000fc80000000000 */
[----:B------:R-:W-:-:S04]  /*24d0*/  @P1 FADD R0, RZ, -R0 ;  /* 0x80000000ff001221 */ /* 0x000fc80000000000 */
[----:B------:R-:W-:-:S04]  /*24e0*/  FMUL R0, R3, R0 ;  /* 0x0000000003007220 */ /* 0x000fc80000400000 */
[----:B------:R-:W-:-:S04]  /*24f0*/  FMUL R7, R7, R0 ;  /* 0x0000000007077220 */ /* 0x000fc80000400000 */
[----:B------:R-:W-:Y:S01]  /*2500*/  FMUL R10, R8, R7 ;  /* 0x00000007080a7220 */ /* 0x000fe20000400000 */
[----:B------:R-:W-:Y:S06]  /*2510*/  BRA `(.L_x_274) ;  /* 0x0000000c00f07947 */ /* 0x000fec0003800000 */
.L_x_287:
[C---:B------:R-:W-:Y:S01]  /*2520*/  FMUL R0, R10.reuse, 0.63661974668502807617 ;  /* 0x3f22f9830a007820 */ /* 0x040fe20000400000 */
[----:B------:R-:W-:Y:S01]  /*2530*/  FSETP.GE.AND P0, PT, |R10|, 105615, PT ;  /* 0x47ce47800a00780b */ /* 0x000fe20003f06200 */
[----:B------:R-:W-:Y:S04]  /*2540*/  BSSY.RECONVERGENT B1, `(.L_x_298) ;  /* 0x0000068000017945 */ /* 0x000fe80003800200 */
[----:B------:R-:W0:Y:S02]  /*2550*/  F2I.NTZ R0, R0 ;  /* 0x0000000000007305 */ /* 0x000e240000203100 */
[----:B0-----:R-:W-:-:S05]  /*2560*/  I2FP.F32.S32 R7, R0 ;  /* 0x0000000000077245 */ /* 0x001fca0000201400 */
[----:B------:R-:W-:-:S04]  /*2570*/  FFMA R6, R7, -1.5707962512969970703, R10 ;  /* 0xbfc90fda07067823 */ /* 0x000fc8000000000a */
[----:B------:R-:W-:-:S04]  /*2580*/  FFMA R6, R7, -7.5497894158615963534e-08, R6 ;  /* 0xb3a2216807067823 */ /* 0x000fc80000000006 */
[----:B------:R-:W-:Y:S01]  /*2590*/  FFMA R8, R7, -5.3903029534742383927e-15, R6 ;  /* 0xa7c234c507087823 */ /* 0x000fe20000000006 */
[----:B------:R-:W-:-:S03]  /*25a0*/  IMAD.MOV.U32 R7, RZ, RZ, R0 ;  /* 0x000000ffff077224 */ /* 0x000fc600078e0000 */
        /* <DEDUP_REMOVED lines=13> */
.L_x_300:
[----:B0-----:R-:W-:Y:S01]  /*2680*/  MOV R12, UR8 ;  /* 0x00000008000c7c02 */ /* 0x001fe20008000f00 */
        /* <DEDUP_REMOVED lines=56> */
[----:B------:R-:W-:Y:S02]  /*2a10*/  ISETP.EQ.AND P0, PT, R19, 0x8, PT ;  /* 0x000000081300780c */ /* 0x000fe40003f02270 */
[----:B------:R-:W-:Y:S01]  /*2a20*/  @P3 MOV R13, R15 ;  /* 0x0000000f000d3202 */ /* 0x000fe20000000f00 */
[----:B------:R-:W-:Y:S01]  /*2a30*/  @P4 IMAD.MOV.U32 R13, RZ, RZ, R16 ;  /* 0x000000ffff0d4224 */ /* 0x000fe200078e0010 */
[----:B------:R-:W-:Y:S01]  /*2a40*/  LOP3.LUT R19, R18, 0x1f, RZ, 0xc0, !PT ;  /* 0x0000001f12137812 */ /* 0x000fe200078ec0ff */
[----:B------:R-:W-:-:S03]  /*2a50*/  @P5 IMAD.MOV.U32 R13, RZ, RZ, R17 ;  /* 0x000000ffff0d5224 */ /* 0x000fc600078e0011 */
[----:B------:R-:W-:-:S05]  /*2a60*/  SHF.L.W.U32.HI R0, R12, R19, R0 ;  /* 0x000000130c007219 */ /* 0x000fca0000010e00 */
[----:B------:R-:W-:-:S05]  /*2a70*/  @P0 IMAD.MOV.U32 R13, RZ, RZ, R11 ;  /* 0x000000ffff0d0224 */ /* 0x000fca00078e000b */
[----:B------:R-:W-:-:S07]  /*2a80*/  SHF.L.W.U32.HI R12, R13, R19, R12 ;  /* 0x000000130d0c7219 */ /* 0x000fce0000010e0c */
.L_x_302:
[----:B------:R-:W-:Y:S05]  /*2a90*/  BSYNC.RECONVERGENT B2 ;  /* 0x0000000000027941 */ /* 0x000fea0003800200 */
.L_x_301:
        /* <DEDUP_REMOVED lines=18> */
.L_x_299:
[----:B------:R-:W-:Y:S05]  /*2bc0*/  BSYNC.RECONVERGENT B1 ;  /* 0x0000000000017941 */ /* 0x000fea0003800200 */
.L_x_298:
[----:B------:R-:W-:Y:S01]  /*2bd0*/  MOV R11, 0x37cbac00 ;  /* 0x37cbac00000b7802 */ /* 0x000fe20000000f00 */
[----:B------:R-:W-:Y:S01]  /*2be0*/  FMUL R13, R12, R12 ;  /* 0x0000000c0c0d7220 */ /* 0x000fe20000400000 */
[C---:B------:R-:W-:Y:S01]  /*2bf0*/  LOP3.LUT R19, R0.reuse, 0x1, RZ, 0xc0, !PT ;  /* 0x0000000100137812 */ /* 0x040fe200078ec0ff */
[----:B------:R-:W-:Y:S01]  /*2c00*/  IMAD.MOV.U32 R20, RZ, RZ, 0x3c0885e4 ;  /* 0x3c0885e4ff147424 */ /* 0x000fe200078e00ff */
[----:B------:R-:W-:Y:S01]  /*2c10*/  BSSY.RECONVERGENT B1, `(.L_x_303) ;  /* 0x0000070000017945 */ /* 0x000fe20003800200 */
[----:B------:R-:W-:Y:S01]  /*2c20*/  FFMA R18, R13, R11, -0.0013887860113754868507 ;  /* 0xbab607ed0d127423 */ /* 0x000fe2000000000b */
[----:B------:R-:W-:Y:S01]  /*2c30*/  VIADD R0, R0, 0x1 ;  /* 0x0000000100007836 */ /* 0x000fe20000000000 */
[----:B------:R-:W-:Y:S01]  /*2c40*/  ISETP.NE.U32.AND P0, PT, R19, 0x1, PT ;  /* 0x000000011300780c */ /* 0x000fe20003f05070 */
[----:B------:R-:W-:-:S03]  /*2c50*/  IMAD.MOV.U32 R21, RZ, RZ, 0x3e2aaaa8 ;  /* 0x3e2aaaa8ff157424 */ /* 0x000fc600078e00ff */
[----:B------:R-:W-:Y:S02]  /*2c60*/  FSEL R18, R18, -0.00019574658654164522886, P0 ;  /* 0xb94d415312127808 */ /* 0x000fe40000000000 */
[----:B------:R-:W-:Y:S02]  /*2c70*/  FSEL R20, R20, 0.041666727513074874878, !P0 ;  /* 0x3d2aaabb14147808 */ /* 0x000fe40004000000 */
[----:B------:R-:W-:Y:S02]  /*2c80*/  LOP3.LUT P1, RZ, R0, 0x2, RZ, 0xc0, !PT ;  /* 0x0000000200ff7812 */ /* 0x000fe4000782c0ff */
[----:B------:R-:W-:Y:S01]  /*2c90*/  FSEL R0, R12, 1, !P0 ;  /* 0x3f8000000c007808 */ /* 0x000fe20004000000 */
[----:B------:R-:W-:Y:S01]  /*2ca0*/  FFMA R18, R13, R18, R20 ;  /* 0x000000120d127223 */ /* 0x000fe20000000014 */
[----:B------:R-:W-:Y:S02]  /*2cb0*/  FSEL R21, -R21, -0.4999999701976776123, !P0 ;  /* 0xbeffffff15157808 */ /* 0x000fe40004000100 */
[----:B------:R-:W-:Y:S01]  /*2cc0*/  FSETP.GE.AND P0, PT, |R10|, 105615, PT ;  /* 0x47ce47800a00780b */ /* 0x000fe20003f06200 */
[----:B------:R-:W-:-:S02]  /*2cd0*/  FFMA R19, R13, R0, RZ ;  /* 0x000000000d137223 */ /* 0x000fc400000000ff */
        /* <DEDUP_REMOVED lines=15> */
.L_x_305:
        /* <DEDUP_REMOVED lines=47> */
[----:B------:R-:W-:Y:S01]  /*30c0*/  @P0 IMAD.MOV.U32 R0, RZ, RZ, R16 ;  /* 0x000000ffff000224 */ /* 0x000fe200078e0010 */
[----:B------:R-:W-:Y:S01]  /*30d0*/  @P3 MOV R8, R16 ;  /* 0x0000001000083202 */ /* 0x000fe20000000f00 */
[--C-:B------:R-:W-:Y:S02]  /*30e0*/  @P3 IMAD.MOV.U32 R0, RZ, RZ, R17.reuse ;  /* 0x000000ffff003224 */ /* 0x100fe400078e0011 */
[----:B------:R-:W-:Y:S02]  /*30f0*/  @P4 IMAD.MOV.U32 R8, RZ, RZ, R17 ;  /* 0x000000ffff084224 */ /* 0x000fe400078e0011 */
[--C-:B------:R-:W-:Y:S02]  /*3100*/  @P4 IMAD.MOV.U32 R0, RZ, RZ, R7.reuse ;  /* 0x000000ffff004224 */ /* 0x100fe400078e0007 */
[----:B------:R-:W-:Y:S01]  /*3110*/  @P5 IMAD.MOV.U32 R8, RZ, RZ, R7 ;  /* 0x000000ffff085224 */ /* 0x000fe200078e0007 */
[----:B------:R-:W-:Y:S06]  /*3120*/  @!P6 BRA `(.L_x_307) ;  /* 0x00000000002ce947 */ /* 0x000fec0003800000 */
[----:B------:R-:W-:Y:S01]  /*3130*/  @P2 IMAD.MOV.U32 R13, RZ, RZ, R6 ;  /* 0x000000ffff0d2224 */ /* 0x000fe200078e0006 */
[----:B------:R-:W-:Y:S01]  /*3140*/  LOP3.LUT R21, R10, 0x1f, RZ, 0xc0, !PT ;  /* 0x0000001f0a157812 */ /* 0x000fe200078ec0ff */
[----:B------:R-:W-:Y:S01]  /*3150*/  @P1 IMAD.MOV.U32 R13, RZ, RZ, R9 ;  /* 0x000000ffff0d1224 */ /* 0x000fe200078e0009 */
[----:B------:R-:W-:Y:S01]  /*3160*/  @P0 MOV R13, R14 ;  /* 0x0000000e000d0202 */ /* 0x000fe20000000f00 */
[----:B------:R-:W-:Y:S01]  /*3170*/  @P3 IMAD.MOV.U32 R13, RZ, RZ, R15 ;  /* 0x000000ffff0d3224 */ /* 0x000fe200078e000f */
[----:B------:R-:W-:Y:S01]  /*3180*/  ISETP.EQ.AND P0, PT, R12, 0x8, PT ;  /* 0x000000080c00780c */ /* 0x000fe20003f02270 */
[----:B------:R-:W-:Y:S01]  /*3190*/  @P4 IMAD.MOV.U32 R13, RZ, RZ, R16 ;  /* 0x000000ffff0d4224 */ /* 0x000fe200078e0010 */
[----:B------:R-:W-:Y:S01]  /*31a0*/  SHF.L.W.U32.HI R0, R8, R21, R0 ;  /* 0x0000001508007219 */ /* 0x000fe20000010e00 */
[----:B------:R-:W-:-:S10]  /*31b0*/  @P5 IMAD.MOV.U32 R13, RZ, RZ, R17 ;  /* 0x000000ffff0d5224 */ /* 0x000fd400078e0011 */
[----:B------:R-:W-:-:S05]  /*31c0*/  @P0 IMAD.MOV.U32 R13, RZ, RZ, R7 ;  /* 0x000000ffff0d0224 */ /* 0x000fca00078e0007 */
[----:B------:R-:W-:-:S07]  /*31d0*/  SHF.L.W.U32.HI R8, R13, R21, R8 ;  /* 0x000000150d087219 */ /* 0x000fce0000010e08 */
.L_x_307:
[----:B------:R-:W-:Y:S05]  /*31e0*/  BSYNC.RECONVERGENT B2 ;  /* 0x0000000000027941 */ /* 0x000fea0003800200 */
.L_x_306:
        /* <DEDUP_REMOVED lines=18> */
.L_x_304:
[----:B------:R-:W-:Y:S05]  /*3310*/  BSYNC.RECONVERGENT B1 ;  /* 0x0000000000017941 */ /* 0x000fea0003800200 */
.L_x_303:
[----:B------:R-:W-:Y:S01]  /*3320*/  IMAD.MOV.U32 R0, RZ, RZ, 0x3bbb989d ;  /* 0x3bbb989dff007424 */ /* 0x000fe200078e00ff */
[----:B------:R-:W-:Y:S01]  /*3330*/  LOP3.LUT R12, R7, 0x1, RZ, 0xc0, !PT ;  /* 0x00000001070c7812 */ /* 0x000fe200078ec0ff */
[----:B------:R-:W-:Y:S02]  /*3340*/  IMAD.MOV.U32 R13, RZ, RZ, 0x437c0000 ;  /* 0x437c0000ff0d7424 */ /* 0x000fe400078e00ff */
[----:B------:R-:W-:Y:S01]  /*3350*/  FMUL R10, R8, R8 ;  /* 0x00000008080a7220 */ /* 0x000fe20000400000 */
[----:B------:R-:W-:Y:S01]  /*3360*/  FFMA.SAT R0, R3, R0, 0.5 ;  /* 0x3f00000003007423 */ /* 0x000fe20000002000 */
[----:B------:R-:W-:Y:S01]  /*3370*/  ISETP.NE.U32.AND P0, PT, R12, 0x1, PT ;  /* 0x000000010c00780c */ /* 0x000fe20003f05070 */
[----:B------:R-:W-:Y:S02]  /*3380*/  IMAD.MOV.U32 R12, RZ, RZ, 0x3d2aaabb ;  /* 0x3d2aaabbff0c7424 */ /* 0x000fe400078e00ff */
[----:B------:R-:W-:Y:S01]  /*3390*/  FFMA R11, R10, R11, -0.0013887860113754868507 ;  /* 0xbab607ed0a0b7423 */ /* 0x000fe2000000000b */
[----:B------:R-:W-:-:S04]  /*33a0*/  FFMA.RM R2, R0, R13, 12582913 ;  /* 0x4b40000100027423 */ /* 0x000fc8000000400d */
[C---:B------:R-:W-:Y:S01]  /*33b0*/  FADD R0, R2.reuse, -12583039 ;  /* 0xcb40007f02007421 */ /* 0x040fe20000000000 */
[----:B------:R-:W-:Y:S01]  /*33c0*/  FSEL R11, R11, -0.00019574658654164522886, !P0 ;  /* 0xb94d41530b0b7808 */ /* 0x000fe20004000000 */
[----:B------:R-:W-:Y:S02]  /*33d0*/  IMAD.SHL.U32 R2, R2, 0x800000, RZ ;  /* 0x0080000002027824 */ /* 0x000fe400078e00ff */
[----:B------:R-:W-:-:S04]  /*33e0*/  FFMA R0, R3, 1.4426950216293334961, -R0 ;  /* 0x3fb8aa3b03007823 */ /* 0x000fc80000000800 */
[----:B------:R-:W-:Y:S01]  /*33f0*/  FFMA R13, R3, 1.925963033500011079e-08, R0 ;  /* 0x32a57060030d7823 */ /* 0x000fe20000000000 */
[----:B------:R-:W-:Y:S01]  /*3400*/  IMAD.MOV.U32 R0, RZ, RZ, 0x3effffff ;  /* 0x3effffffff007424 */ /* 0x000fe200078e00ff */
[----:B------:R-:W-:-:S04]  /*3410*/  FSEL R3, R12, 0.0083327032625675201416, !P0 ;  /* 0x3c0885e40c037808 */ /* 0x000fc80004000000 */
[----:B------:R-:W0:Y:S01]  /*3420*/  MUFU.EX2 R13, R13 ;  /* 0x0000000d000d7308 */ /* 0x000e220000000800 */
[----:B------:R-:W-:Y:S01]  /*3430*/  FSEL R12, -R0, -0.16666662693023681641, !P0 ;  /* 0xbe2aaaa8000c7808 */ /* 0x000fe20004000100 */
[----:B------:R-:W-:Y:S01]  /*3440*/  FFMA R3, R10, R11, R3 ;  /* 0x0000000b0a037223 */ /* 0x000fe20000000003 */
[----:B------:R-:W-:Y:S02]  /*3450*/  FSEL R0, R8, 1, P0 ;  /* 0x3f80000008007808 */ /* 0x000fe40000000000 */
[----:B------:R-:W-:Y:S01]  /*3460*/  LOP3.LUT P0, RZ, R7, 0x2, RZ, 0xc0, !PT ;  /* 0x0000000207ff7812 */ /* 0x000fe2000780c0ff */
[C---:B------:R-:W-:Y:S02]  /*3470*/  FFMA R12, R10.reuse, R3, R12 ;  /* 0x000000030a0c7223 */ /* 0x040fe4000000000c */
[----:B------:R-:W-:-:S04]  /*3480*/  FFMA R3, R10, R0, RZ ;  /* 0x000000000a037223 */ /* 0x000fc800000000ff */
[----:B------:R-:W-:Y:S01]  /*3490*/  FFMA R0, R3, R12, R0 ;  /* 0x0000000c03007223 */ /* 0x000fe20000000000 */
[----:B0-----:R-:W-:-:S05]  /*34a0*/  FMUL R2, R2, R13 ;  /* 0x0000000d02027220 */ /* 0x001fca0000400000 */
[----:B------:R-:W-:Y:S01]  /*34b0*/  @P0 FADD R0, RZ, -R0 ;  /* 0x80000000ff000221 */ /* 0x000fe20000000000 */
[----:B------:R-:W-:-:S03]  /*34c0*/  FMUL R19, R2, R19 ;  /* 0x0000001302137220 */ /* 0x000fc60000400000 */
[----:B------:R-:W-:-:S07]  /*34d0*/  FMUL R10, R2, R0 ;  /* 0x00000000020a7220 */ /* 0x000fce0000400000 */
.L_x_274:
[----:B------:R-:W-:Y:S05]  /*34e0*/  BSYNC.RECONVERGENT B0 ;  /* 0x0000000000007941 */ /* 0x000fea0003800200 */
.L_x_272:
[----:B------:R-:W0:Y:S01]  /*34f0*/  LDCU.128 UR8, c[0x0][0x380] ;  /* 0x00007000ff0877ac */ /* 0x000e220008000c00 */
[----:B------:R-:W-:Y:S02]  /*3500*/  SHF.R.S32.HI R3, RZ, 0x1f, R4 ;  /* 0x0000001fff037819 */ /* 0x000fe40000011404 */
[----:B0-----:R-:W-:-:S04]  /*3510*/  IADD3 R12, P0, PT, R4, UR8, RZ ;  /* 0x00000008040c7c10 */ /* 0x001fc8000ff1e0ff */
[----:B------:R-:W-:-:S05]  /*3520*/  IADD3.X R13, PT, PT, R3, UR9, RZ, P0, !PT ;  /* 0x00000009030d7c10 */ /* 0x000fca00087fe4ff */
[----:B------:R-:W2:Y:S01]  /*3530*/  LDG.E.S8 R12, desc[UR6][R12.64] ;  /* 0x000000060c0c7981 */ /* 0x000ea2000c1e1300 */
[----:B------:R-:W-:Y:S01]  /*3540*/  LOP3.LUT P0, R0, R5, 0x7fffffff, RZ, 0xc0, !PT ;  /* 0x7fffffff05007812 */ /* 0x000fe2000780c0ff */
[----:B------:R-:W-:Y:S01]  /*3550*/  BSSY.RECONVERGENT B0, `(.L_x_308) ;  /* 0x0000315000007945 */ /* 0x000fe20003800200 */
[----:B------:R-:W-:-:S04]  /*3560*/  IADD3 R2, P1, PT, R4, UR10, RZ ;  /* 0x0000000a04027c10 */ /* 0x000fc8000ff3e0ff */
[----:B------:R-:W-:Y:S01]  /*3570*/  IADD3.X R3, PT, PT, R3, UR11, RZ, P1, !PT ;  /* 0x0000000b03037c10 */ /* 0x000fe20008ffe4ff */
[----:B--2---:R-:W0:Y:S02]  /*3580*/  I2F.S16 R8, R12 ;  /* 0x0000000c00087306 */ /* 0x004e240000101400 */
[C---:B0-----:R-:W-:Y:S01]  /*3590*/  FMUL R7, R8.reuse, R19 ;  /* 0x0000001308077220 */ /* 0x041fe20000400000 */
[----:B------:R-:W-:Y:S01]  /*35a0*/  FMUL R8, R8, R10 ;  /* 0x0000000a08087220 */ /* 0x000fe20000400000 */
[----:B------:R-:W-:Y:S02]  /*35b0*/  FMUL R10, RZ, R5 ;  /* 0x00000005ff0a7220 */ /* 0x000fe40000400000 */
[----:B------:R-:W-:Y:S05]  /*35c0*/  @P0 BRA `(.L_x_309) ;  /* 0x00000000002c0947 */ /* 0x000fea0003800000 */
[----:B------:R-:W-:Y:S02]  /*35d0*/  HFMA2 R11, -RZ, RZ, 3.7421875, 0 ;  /* 0x437c0000ff0b7431 */ /* 0x000fe400000001ff */
[----:B------:R-:W-:-:S04]  /*35e0*/  IMAD.MOV.U32 R9, RZ, RZ, 0x3bbb989d ;  /* 0x3bbb989dff097424 */ /* 0x000fc800078e00ff */
[----:B------:R-:W-:-:S04]  /*35f0*/  FFMA.SAT R0, R10, R9, 0.5 ;  /* 0x3f0000000a007423 */ /* 0x000fc80000002009 */
[----:B------:R-:W-:-:S04]  /*3600*/  FFMA.RM R0, R0, R11, 12582913 ;  /* 0x4b40000100007423 */ /* 0x000fc8000000400b */
[C---:B------:R-:W-:Y:S01]  /*3610*/  FADD R9, R0.reuse, -12583039 ;  /* 0xcb40007f00097421 */ /* 0x040fe20000000000 */
[----:B------:R-:W-:-:S03]  /*3620*/  IMAD.SHL.U32 R0, R0, 0x800000, RZ ;  /* 0x0080000000007824 */ /* 0x000fc600078e00ff */
[----:B------:R-:W-:-:S04]  /*3630*/  FFMA R9, R10, 1.4426950216293334961, -R9 ;  /* 0x3fb8aa3b0a097823 */ /* 0x000fc80000000809 */
[----:B------:R-:W-:-:S06]  /*3640*/  FFMA R9, R10, 1.925963033500011079e-08, R9 ;  /* 0x32a570600a097823 */ /* 0x000fcc0000000009 */
[----:B------:R-:W0:Y:S02]  /*3650*/  MUFU.EX2 R9, R9 ;  /* 0x0000000900097308 */ /* 0x000e240000000800 */
[----:B0-----:R-:W-:Y:S01]  /*3660*/  FMUL R24, R0, R9 ;  /* 0x0000000900187220 */ /* 0x001fe20000400000 */
[----:B------:R-:W-:Y:S06]  /*3670*/  BRA `(.L_x_310) ;  /* 0x0000003000087947 */ /* 0x000fec0003800000 */
.L_x_309:
[----:B------:R-:W-:-:S13]  /*3680*/  LOP3.LUT P0, R11, R10, 0x7fffffff, RZ, 0xc0, !PT ;  /* 0x7fffffff0a0b7812 */ /* 0x000fda000780c0ff */
[----:B------:R-:W-:Y:S05]  /*3690*/  @P0 BRA `(.L_x_311) ;  /* 0x0000000c00b80947 */ /* 0x000fea0003800000 */
[C---:B------:R-:W-:Y:S01]  /*36a0*/  FMUL R0, R5.reuse, 0.63661974668502807617 ;  /* 0x3f22f98305007820 */ /* 0x040fe20000400000 */
[----:B------:R-:W-:Y:S01]  /*36b0*/  FSETP.GE.AND P0, PT, |R5|, 105615, PT ;  /* 0x47ce47800500780b */ /* 0x000fe20003f06200 */
[----:B------:R-:W-:Y:S04]  /*36c0*/  BSSY.RECONVERGENT B1, `(.L_x_312) ;  /* 0x0000067000017945 */ /* 0x000fe80003800200 */
[----:B------:R-:W0:Y:S02]  /*36d0*/  F2I.NTZ R0, R0 ;  /* 0x0000000000007305 */ /* 0x000e240000203100 */
[----:B0-----:R-:W-:Y:S01]  /*36e0*/  I2FP.F32.S32 R18, R0 ;  /* 0x0000000000127245 */ /* 0x001fe20000201400 */
[----:B------:R-:W-:-:S04]  /*36f0*/  IMAD.MOV.U32 R19, RZ, RZ, R0 ;  /* 0x000000ffff137224 */ /* 0x000fc800078e0000 */
        /* <DEDUP_REMOVED lines=15> */
.L_x_314:
[----:B0-----:R-:W-:Y:S01]  /*37f0*/  IMAD.U32 R10, RZ, RZ, UR8 ;  /* 0x00000008ff0a7e24 */ /* 0x001fe2000f8e00ff */
[----:B------:R-:W-:-:S05]  /*3800*/  MOV R11, UR9 ;  /* 0x00000009000b7c02 */ /* 0x000fca0008000f00 */
        /* <DEDUP_REMOVED lines=10> */
[C---:B------:R-:W-:Y:S02]  /*38b0*/  ISETP.EQ.AND P5, PT, R20.reuse, 0x14, PT ;  /* 0x000000141400780c */ /* 0x040fe40003fa2270 */
[----:B------:R-:W-:Y:S01]  /*38c0*/  IADD3 R20, PT, PT, R20, 0x4, RZ ;  /* 0x0000000414147810 */ /* 0x000fe20007ffe0ff */
[----:B--2---:R-:W-:-:S03]  /*38d0*/  IMAD.WIDE.U32 R12, R10, R23, RZ ;  /* 0x000000170a0c7225 */ /* 0x004fc600078e00ff */
[----:B------:R-:W-:-:S04]  /*38e0*/  IADD3 R0, P6, PT, R12, R21, RZ ;  /* 0x000000150c007210 */ /* 0x000fc80007fde0ff */
[----:B------:R-:W-:Y:S01]  /*38f0*/  IADD3.X R21, PT, PT, R13, UR5, RZ, P6, !PT ;  /* 0x000000050d157c10 */ /* 0x000fe2000b7fe4ff */
[--C-:B------:R-:W-:Y:S02]  /*3900*/  @P0 IMAD.MOV.U32 R6, RZ, RZ, R0.reuse ;  /* 0x000000ffff060224 */ /* 0x100fe400078e0000 */
[--C-:B------:R-:W-:Y:S02]  /*3910*/  @P1 IMAD.MOV.U32 R9, RZ, RZ, R0.reuse ;  /* 0x000000ffff091224 */ /* 0x100fe400078e0000 */
        /* <DEDUP_REMOVED lines=23> */
[----:B------:R-:W-:Y:S01]  /*3a90*/  @P2 IMAD.MOV.U32 R11, RZ, RZ, R9 ;  /* 0x000000ffff0b2224 */ /* 0x000fe200078e0009 */
[----:B------:R-:W-:Y:S01]  /*3aa0*/  @P2 MOV R0, R14 ;  /* 0x0000000e00002202 */ /* 0x000fe20000000f00 */
[----:B------:R-:W-:Y:S02]  /*3ab0*/  @P1 IMAD.MOV.U32 R11, RZ, RZ, R14 ;  /* 0x000000ffff0b1224 */ /* 0x000fe400078e000e */
[----:B------:R-:W-:-:S02]  /*3ac0*/  @P1 IMAD.MOV.U32 R0, RZ, RZ, R15 ;  /* 0x000000ffff001224 */ /* 0x000fc400078e000f */
[----:B------:R-:W-:Y:S02]  /*3ad0*/  @P0 IMAD.MOV.U32 R11, RZ, RZ, R15 ;  /* 0x000000ffff0b0224 */ /* 0x000fe400078e000f */
[--C-:B------:R-:W-:Y:S02]  /*3ae0*/  @P0 IMAD.MOV.U32 R0, RZ, RZ, R16.reuse ;  /* 0x000000ffff000224 */ /* 0x100fe400078e0010 */
[----:B------:R-:W-:Y:S01]  /*3af0*/  @P3 IMAD.MOV.U32 R11, RZ, RZ, R16 ;  /* 0x000000ffff0b3224 */ /* 0x000fe200078e0010 */
[----:B------:R-:W-:Y:S01]  /*3b00*/  @P5 MOV R11, R17 ;  /* 0x00000011000b5202 */ /* 0x000fe20000000f00 */
[----:B------:R-:W-:Y:S02]  /*3b10*/  @P3 IMAD.MOV.U32 R0, RZ, RZ, R17 ;  /* 0x000000ffff003224 */ /* 0x000fe400078e0011 */
[--C-:B------:R-:W-:Y:S02]  /*3b20*/  @P5 IMAD.MOV.U32 R0, RZ, RZ, R21.reuse ;  /* 0x000000ffff005224 */ /* 0x100fe400078e0015 */
        /* <DEDUP_REMOVED lines=8> */
[----:B------:R-:W-:Y:S01]  /*3bb0*/  @P5 MOV R12, R16 ;  /* 0x00000010000c5202 */ /* 0x000fe20000000f00 */
[----:B------:R-:W-:Y:S01]  /*3bc0*/  @P4 IMAD.MOV.U32 R12, RZ, RZ, R17 ;  /* 0x000000ffff0c4224 */ /* 0x000fe200078e0011 */
[----:B------:R-:W-:-:S09]  /*3bd0*/  SHF.L.W.U32.HI R0, R11, R10, R0 ;  /* 0x0000000a0b007219 */ /* 0x000fd20000010e00 */
[----:B------:R-:W-:-:S05]  /*3be0*/  @P0 IMAD.MOV.U32 R12, RZ, RZ, R21 ;  /* 0x000000ffff0c0224 */ /* 0x000fca00078e0015 */
[----:B------:R-:W-:-:S07]  /*3bf0*/  SHF.L.W.U32.HI R11, R12, R10, R11 ;  /* 0x0000000a0c0b7219 */ /* 0x000fce0000010e0b */
.L_x_316:
[----:B------:R-:W-:Y:S05]  /*3c00*/  BSYNC.RECONVERGENT B2 ;  /* 0x0000000000027941 */ /* 0x000fea0003800200 */
.L_x_315:
        /* <DEDUP_REMOVED lines=18> */
.L_x_313:
[----:B------:R-:W-:Y:S05]  /*3d30*/  BSYNC.RECONVERGENT B1 ;  /* 0x0000000000017941 */ /* 0x000fea0003800200 */
.L_x_312:
[----:B------:R-:W-:Y:S02]  /*3d40*/  IMAD.MOV.U32 R20, RZ, RZ, 0x37cbac00 ;  /* 0x37cbac00ff147424 */ /* 0x000fe400078e00ff */
[----:B------:R-:W-:Y:S01]  /*3d50*/  FMUL R11, R10, R10 ;  /* 0x0000000a0a0b7220 */ /* 0x000fe20000400000 */
[C---:B------:R-:W-:Y:S01]  /*3d60*/  LOP3.LUT R13, R0.reuse, 0x1, RZ, 0xc0, !PT ;  /* 0x00000001000d7812 */ /* 0x040fe200078ec0ff */
[----:B------:R-:W-:Y:S01]  /*3d70*/  VIADD R0, R0, 0x1 ;  /* 0x0000000100007836 */ /* 0x000fe20000000000 */
[----:B------:R-:W-:Y:S01]  /*3d80*/  MOV R22, 0x3c0885e4 ;  /* 0x3c0885e400167802 */ /* 0x000fe20000000f00 */
[----:B------:R-:W-:Y:S01]  /*3d90*/  FFMA R12, R11, R20, -0.0013887860113754868507 ;  /* 0xbab607ed0b0c7423 */ /* 0x000fe20000000014 */
[----:B------:R-:W-:Y:S01]  /*3da0*/  ISETP.NE.U32.AND P0, PT, R13, 0x1, PT ;  /* 0x000000010d00780c */ /* 0x000fe20003f05070 */
[----:B------:R-:W-:Y:S01]  /*3db0*/  IMAD.MOV.U32 R21, RZ, RZ, 0x3e2aaaa8 ;  /* 0x3e2aaaa8ff157424 */ /* 0x000fe200078e00ff */
[----:B------:R-:W-:Y:S01]  /*3dc0*/  LOP3.LUT P1, RZ, R0, 0x2, RZ, 0xc0, !PT ;  /* 0x0000000200ff7812 */ /* 0x000fe2000782c0ff */
[----:B------:R-:W-:Y:S01]  /*3dd0*/  BSSY.RECONVERGENT B1, `(.L_x_317) ;  /* 0x0000069000017945 */ /* 0x000fe20003800200 */
[----:B------:R-:W-:-:S02]  /*3de0*/  FSEL R12, R12, -0.00019574658654164522886, P0 ;  /* 0xb94d41530c0c7808 */ /* 0x000fc40000000000 */
[----:B------:R-:W-:Y:S02]  /*3df0*/  FSEL R22, R22, 0.041666727513074874878, !P0 ;  /* 0x3d2aaabb16167808 */ /* 0x000fe40004000000 */
[----:B------:R-:W-:Y:S02]  /*3e00*/  FSEL R0, R10, 1, !P0 ;  /* 0x3f8000000a007808 */ /* 0x000fe40004000000 */
[----:B------:R-:W-:Y:S01]  /*3e10*/  FSEL R21, -R21, -0.4999999701976776123, !P0 ;  /* 0xbeffffff15157808 */ /* 0x000fe20004000100 */
[----:B------:R-:W-:Y:S01]  /*3e20*/  FFMA R12, R11, R12, R22 ;  /* 0x0000000c0b0c7223 */ /* 0x000fe20000000016 */
        /* <DEDUP_REMOVED lines=16> */
.L_x_319:
        /* <DEDUP_REMOVED lines=27> */
[----:B------:R-:W-:Y:S02]  /*40e0*/  LOP3.LUT P6, RZ, R11, 0x1f, RZ, 0xc0, !PT ;  /* 0x0000001f0bff7812 */ /* 0x000fe400078cc0ff */
[----:B------:R-:W-:-:S04]  /*40f0*/  IADD3 R0, PT, PT, R0, -0x80, RZ ;  /* 0xffffff8000007810 */ /* 0x000fc80007ffe0ff */
        /* <DEDUP_REMOVED lines=35> */
.L_x_321:
[----:B------:R-:W-:Y:S05]  /*4330*/  BSYNC.RECONVERGENT B2 ;  /* 0x0000000000027941 */ /* 0x000fea0003800200 */
.L_x_320:
        /* <DEDUP_REMOVED lines=9> */
[----:B------:R-:W0:Y:S01]  /*43d0*/  I2F.F64.S64 R10, R12 ;  /* 0x0000000c000a7312 */ /* 0x000e220000301c00 */
[C---:B------:R-:W-:Y:S02]  /*43e0*/  LOP3.LUT R5, R19.reuse, R5, RZ, 0x3c, !PT ;  /* 0x0000000513057212 */ /* 0x040fe400078e3cff */
[----:B------:R-:W-:Y:S02]  /*43f0*/  LEA.HI R19, R19, R0, RZ, 0x1 ;  /* 0x0000000013137211 */ /* 0x000fe400078f08ff */
[----:B------:R-:W-:-:S03]  /*4400*/  ISETP.GE.AND P0, PT, R5, RZ, PT ;  /* 0x000000ff0500720c */ /* 0x000fc60003f06270 */
[----:B------:R-:W-:-:S04]  /*4410*/  IMAD.MOV R0, RZ, RZ, -R19 ;  /* 0x000000ffff007224 */ /* 0x000fc800078e0a13 */
[----:B------:R-:W-:Y:S01]  /*4420*/  @!P1 IMAD.MOV.U32 R19, RZ, RZ, R0 ;  /* 0x000000ffff139224 */ /* 0x000fe200078e0000 */
[----:B0-----:R-:W-:-:S10]  /*4430*/  DMUL R10, R10, UR4 ;  /* 0x000000040a0a7c28 */ /* 0x001fd40008000000 */
[----:B------:R-:W0:Y:S02]  /*4440*/  F2F.F32.F64 R10, R10 ;  /* 0x0000000a000a7310 */ /* 0x000e240000301000 */
[----:B0-----:R-:W-:-:S07]  /*4450*/  FSEL R18, -R10, R10, !P0 ;  /* 0x0000000a0a127208 */ /* 0x001fce0004000100 */
.L_x_318:
[----:B------:R-:W-:Y:S05]  /*4460*/  BSYNC.RECONVERGENT B1 ;  /* 0x0000000000017941 */ /* 0x000fea0003800200 */
.L_x_317:
        /* <DEDUP_REMOVED lines=17> */
.L_x_311:
        /* <DEDUP_REMOVED lines=10> */
.L_x_322:
[----:B------:R-:W-:-:S04]  /*4620*/  IADD3 R0, PT, PT, R10, -0x42b17218, RZ ;  /* 0xbd4e8de80a007810 */ /* 0x000fc80007ffe0ff */
[----:B------:R-:W-:-:S13]  /*4630*/  ISETP.GT.U32.AND P0, PT, R0, 0x8e8e5c, PT ;  /* 0x008e8e5c0000780c */ /* 0x000fda0003f04070 */
[----:B------:R-:W-:Y:S05]  /*4640*/  @P0 BRA `(.L_x_323) ;  /* 0x0000001000280947 */ /* 0x000fea0003800000 */
[----:B------:R-:W-:Y:S02]  /*4650*/  IMAD.MOV.U32 R11, RZ, RZ, 0x3bbb989d ;  /* 0x3bbb989dff0b7424 */ /* 0x000fe400078e00ff */
[----:B------:R-:W-:Y:S01]  /*4660*/  FADD R10, R10, -162.88958740234375 ;  /* 0xc322e3bc0a0a7421 */ /* 0x000fe20000000000 */
[----:B------:R-:W-:Y:S02]  /*4670*/  IMAD.MOV.U32 R13, RZ, RZ, 0x437c0000 ;  /* 0x437c0000ff0d7424 */ /* 0x000fe400078e00ff */
[C---:B------:R-:W-:Y:S01]  /*4680*/  FMUL R24, R5.reuse, 0.63661974668502807617 ;  /* 0x3f22f98305187820 */ /* 0x040fe20000400000 */
[----:B------:R-:W-:Y:S01]  /*4690*/  FSETP.GE.AND P0, PT, |R5|, 105615, PT ;  /* 0x47ce47800500780b */ /* 0x000fe20003f06200 */
[----:B------:R-:W-:Y:S01]  /*46a0*/  FFMA.SAT R0, R10, R11, 0.5 ;  /* 0x3f0000000a007423 */ /* 0x000fe2000000200b */
[----:B------:R-:W-:Y:S03]  /*46b0*/  BSSY.RECONVERGENT B1, `(.L_x_324) ;  /* 0x0000079000017945 */ /* 0x000fe60003800200 */
[----:B------:R-:W-:Y:S01]  /*46c0*/  FFMA.RM R0, R0, R13, 12582913 ;  /* 0x4b40000100007423 */ /* 0x000fe2000000400d */
[----:B------:R-:W0:Y:S03]  /*46d0*/  F2I.NTZ R24, R24 ;  /* 0x0000001800187305 */ /* 0x000e260000203100 */
[C---:B------:R-:W-:Y:S01]  /*46e0*/  FADD R11, R0.reuse, -12583039 ;  /* 0xcb40007f000b7421 */ /* 0x040fe20000000000 */
[----:B------:R-:W-:-:S03]  /*46f0*/  IMAD.SHL.U32 R0, R0, 0x800000, RZ ;  /* 0x0080000000007824 */ /* 0x000fc600078e00ff */
[----:B------:R-:W-:-:S04]  /*4700*/  FFMA R11, R10, 1.4426950216293334961, -R11 ;  /* 0x3fb8aa3b0a0b7823 */ /* 0x000fc8000000080b */
[----:B------:R-:W-:Y:S01]  /*4710*/  FFMA R11, R10, 1.925963033500011079e-08, R11 ;  /* 0x32a570600a0b7823 */ /* 0x000fe2000000000b */
[----:B0-----:R-:W-:Y:S01]  /*4720*/  I2FP.F32.S32 R18, R24 ;  /* 0x0000001800127245 */ /* 0x001fe20000201400 */
[----:B------:R-:W-:-:S04]  /*4730*/  IMAD.MOV.U32 R20, RZ, RZ, R24 ;  /* 0x000000ffff147224 */ /* 0x000fc800078e0018 */
[----:B------:R-:W0:Y:S02]  /*4740*/  MUFU.EX2 R11, R11 ;  /* 0x0000000b000b7308 */ /* 0x000e240000000800 */
[----:B0-----:R-:W-:-:S05]  /*4750*/  FMUL R0, R0, R11 ;  /* 0x0000000b00007220 */ /* 0x001fca0000400000 */
[C---:B------:R-:W-:Y:S02]  /*4760*/  LEA.HI R10, R0.reuse, 0xffffffed, RZ, 0x9 ;  /* 0xffffffed000a7811 */ /* 0x040fe400078f48ff */
[----:B------:R-:W-:Y:S02]  /*4770*/  LOP3.LUT R0, R0, 0x7fffff, RZ, 0xc0, !PT ;  /* 0x007fffff00007812 */ /* 0x000fe400078ec0ff */
[----:B------:R-:W-:Y:S02]  /*4780*/  LOP3.LUT R13, R10, 0xffff, RZ, 0xc0, !PT ;  /* 0x0000ffff0a0d7812 */ /* 0x000fe400078ec0ff */
[----:B------:R-:W-:Y:S02]  /*4790*/  LOP3.LUT R0, R0, 0x7f000000, RZ, 0xfc, !PT ;  /* 0x7f00000000007812 */ /* 0x000fe400078efcff */
[----:B------:R-:W-:Y:S01]  /*47a0*/  LEA.HI R12, R13, R10, RZ, 0x11 ;  /* 0x0000000a0d0c7211 */ /* 0x000fe200078f88ff */
[----:B------:R-:W-:-:S03]  /*47b0*/  FFMA R13, R18, -1.5707962512969970703, R5 ;  /* 0xbfc90fda120d7823 */ /* 0x000fc60000000005 */
[----:B------:R-:W-:Y:S01]  /*47c0*/  PRMT R12, R12, 0x9910, RZ ;  /* 0x000099100c0c7816 */ /* 0x000fe200000000ff */
[----:B------:R-:W-:-:S03]  /*47d0*/  FFMA R13, R18, -7.5497894158615963534e-08, R13 ;  /* 0xb3a22168120d7823 */ /* 0x000fc6000000000d */
[----:B------:R-:W-:Y:S01]  /*47e0*/  SHF.R.S32.HI R11, RZ, 0x1, R12 ;  /* 0x00000001ff0b7819 */ /* 0x000fe2000001140c */
[----:B------:R-:W-:-:S03]  /*47f0*/  FFMA R21, R18, -5.3903029534742383927e-15, R13 ;  /* 0xa7c234c512157823 */ /* 0x000fc6000000000d */
[----:B------:R-:W-:-:S04]  /*4800*/  PRMT R11, R11, 0x9910, RZ ;  /* 0x000099100b0b7816 */ /* 0x000fc800000000ff */
[----:B------:R-:W-:Y:S01]  /*4810*/  LEA R18, R11, 0x3f800000, 0x17 ;  /* 0x3f8000000b127811 */ /* 0x000fe200078eb8ff */
[----:B------:R-:W-:Y:S02]  /*4820*/  IMAD.IADD R19, R10, 0x1, -R11 ;  /* 0x000000010a137824 */ /* 0x000fe400078e0a0b */
[----:B------:R-:W-:-:S03]  /*4830*/  IMAD.MOV.U32 R10, RZ, RZ, R21 ;  /* 0x000000ffff0a7224 */ /* 0x000fc600078e0015 */
[----:B------:R-:W-:Y:S01]  /*4840*/  LEA R19, R19, 0x3f800000, 0x17 ;  /* 0x3f80000013137811 */ /* 0x000fe200078eb8ff */
[----:B------:R-:W-:Y:S06]  /*4850*/  @!P0 BRA `(.L_x_325) ;  /* 0x0000000400788947 */ /* 0x000fec0003800000 */
[----:B------:R-:W-:-:S13]  /*4860*/  FSETP.NEU.AND P0, PT, |R5|, +INF , PT ;  /* 0x7f8000000500780b */ /* 0x000fda0003f0d200 */
[----:B------:R-:W-:Y:S01]  /*4870*/  @!P0 FMUL R10, RZ, R5 ;  /* 0x00000005ff0a8220 */ /* 0x000fe20000400000 */
[----:B------:R-:W-:Y:S01]  /*4880*/  @!P0 MOV R24, RZ ;  /* 0x000000ff00188202 */ /* 0x000fe20000000f00 */
[----:B------:R-:W-:Y:S06]  /*4890*/  @!P0 BRA `(.L_x_325) ;  /* 0x0000000400688947 */ /* 0x000fec0003800000 */
[----:B------:R-:W-:Y:S01]  /*48a0*/  IMAD.SHL.U32 R10, R5, 0x100, RZ ;  /* 0x00000100050a7824 */ /* 0x000fe200078e00ff */
[----:B------:R-:W-:Y:S01]  /*48b0*/  CS2R R22, SRZ ;  /* 0x0000000000167805 */ /* 0x000fe2000001ff00 */
[----:B------:R-:W0:Y:S03]  /*48c0*/  LDCU.64 UR8, c[0x4][0x140] ;  /* 0x01002800ff0877ac */ /* 0x000e260008000a00 */
[----:B------:R-:W-:Y:S01]  /*48d0*/  LOP3.LUT R25, R10, 0x80000000, RZ, 0xfc, !PT ;  /* 0x800000000a197812 */ /* 0x000fe200078efcff */
[----:B------:R-:W-:Y:S01]  /*48e0*/  UMOV UR5, URZ ;  /* 0x000000ff00057c82 */ /* 0x000fe20008000000 */
[----:B------:R-:W-:-:S05]  /*48f0*/  UMOV UR4, URZ ;  /* 0x000000ff00047c82 */ /* 0x000fca0008000000 */
.L_x_326:
        /* <DEDUP_REMOVED lines=37> */
[----:B------:R-:W-:Y:S01]  /*4b50*/  @P3 IMAD.MOV.U32 R22, RZ, RZ, R6 ;  /* 0x000000ffff163224 */ /* 0x000fe200078e0006 */
[C---:B------:R-:W-:Y:S01]  /*4b60*/  ISETP.EQ.AND P3, PT, R13.reuse, -0x4, PT ;  /* 0xfffffffc0d00780c */ /* 0x040fe20003f62270 */
[--C-:B------:R-:W-:Y:S01]  /*4b70*/  @P4 IMAD.MOV.U32 R22, RZ, RZ, R9.reuse ;  /* 0x000000ffff164224 */ /* 0x100fe200078e0009 */
[----:B------:R-:W-:Y:S01]  /*4b80*/  @P4 MOV R10, R6 ;  /* 0x00000006000a4202 */ /* 0x000fe20000000f00 */
[----:B------:R-:W-:Y:S01]  /*4b90*/  @P2 IMAD.MOV.U32 R10, RZ, RZ, R9 ;  /* 0x000000ffff0a2224 */ /* 0x000fe200078e0009 */
[----:B------:R-:W-:Y:S01]  /*4ba0*/  ISETP.EQ.AND P4, PT, R13, RZ, PT ;  /* 0x000000ff0d00720c */ /* 0x000fe20003f82270 */
[--C-:B------:R-:W-:Y:S02]  /*4bb0*/  @P2 IMAD.MOV.U32 R22, RZ, RZ, R14.reuse ;  /* 0x000000ffff162224 */ /* 0x100fe400078e000e */
[----:B------:R-:W-:Y:S02]  /*4bc0*/  @P1 IMAD.MOV.U32 R10, RZ, RZ, R14 ;  /* 0x000000ffff0a1224 */ /* 0x000fe400078e000e */
[--C-:B------:R-:W-:Y:S01]  /*4bd0*/  @P1 IMAD.MOV.U32 R22, RZ, RZ, R15.reuse ;  /* 0x000000ffff161224 */ /* 0x100fe200078e000f */
[----:B------:R-:W-:Y:S01]  /*4be0*/  @P0 MOV R22, R16 ;  /* 0x0000001000160202 */ /* 0x000fe20000000f00 */
[----:B------:R-:W-:-:S02]  /*4bf0*/  @P0 IMAD.MOV.U32 R10, RZ, RZ, R15 ;  /* 0x000000ffff0a0224 */ /* 0x000fc400078e000f */
        /* <DEDUP_REMOVED lines=17> */
.L_x_328:
[----:B------:R-:W-:Y:S05]  /*4d10*/  BSYNC.RECONVERGENT B2 ;  /* 0x0000000000027941 */ /* 0x000fea0003800200 */
.L_x_327:
        /* <DEDUP_REMOVED lines=12> */
[----:B------:R-:W-:Y:S02]  /*4de0*/  ISETP.GE.AND P0, PT, R22, RZ, PT ;  /* 0x000000ff1600720c */ /* 0x000fe40003f06270 */
[----:B------:R-:W-:-:S05]  /*4df0*/  IADD3 R22, PT, PT, -R24, RZ, RZ ;  /* 0x000000ff18167210 */ /* 0x000fca0007ffe1ff */
[----:B------:R-:W-:Y:S01]  /*4e00*/  @!P1 IMAD.MOV.U32 R24, RZ, RZ, R22 ;  /* 0x000000ffff189224 */ /* 0x000fe200078e0016 */
[----:B0-----:R-:W-:-:S10]  /*4e10*/  DMUL R12, R10, UR4 ;  /* 0x000000040a0c7c28 */ /* 0x001fd40008000000 */
[----:B------:R-:W0:Y:S02]  /*4e20*/  F2F.F32.F64 R12, R12 ;  /* 0x0000000c000c7310 */ /* 0x000e240000301000 */
[----:B0-----:R-:W-:-:S07]  /*4e30*/  FSEL R10, -R12, R12, !P0 ;  /* 0x0000000c0c0a7208 */ /* 0x001fce0004000100 */
.L_x_325:
[----:B------:R-:W-:Y:S05]  /*4e40*/  BSYNC.RECONVERGENT B1 ;  /* 0x0000000000017941 */ /* 0x000fea0003800200 */
.L_x_324:
[----:B------:R-:W-:Y:S01]  /*4e50*/  LOP3.LUT R13, R24, 0x1, RZ, 0xc0, !PT ;  /* 0x00000001180d7812 */ /* 0x000fe200078ec0ff */
        /* <DEDUP_REMOVED lines=13> */
[----:B------:R-:W-:Y:S01]  /*4f30*/  FFMA R12, R11, R12, R24 ;  /* 0x0000000c0b0c7223 */ /* 0x000fe20000000018 */
        /* <DEDUP_REMOVED lines=12> */
[----:B------:R-:W-:Y:S02]  /*5000*/  SHF.L.U32 R10, R5, 0x8, RZ ;  /* 0x00000008050a7819 */ /* 0x000fe400000006ff */
[----:B------:R-:W-:Y:S01]  /*5010*/  CS2R R20, SRZ ;  /* 0x0000000000147805 */ /* 0x000fe2000001ff00 */
[----:B------:R-:W0:Y:S01]  /*5020*/  LDCU.64 UR8, c[0x4][0x140] ;  /* 0x01002800ff0877ac */ /* 0x000e220008000a00 */
[----:B------:R-:W-:Y:S01]  /*5030*/  LOP3.LUT R23, R10, 0x80000000, RZ, 0xfc, !PT ;  /* 0x800000000a177812 */ /* 0x000fe200078efcff */
[----:B------:R-:W-:Y:S01]  /*5040*/  UMOV UR5, URZ ;  /* 0x000000ff00057c82 */ /* 0x000fe20008000000 */
[----:B------:R-:W-:-:S05]  /*5050*/  UMOV UR4, URZ ;  /* 0x000000ff00047c82 */ /* 0x000fca0008000000 */
.L_x_331:
        /* <DEDUP_REMOVED lines=57> */
[----:B------:R-:W-:Y:S02]  /*53f0*/  ISETP.EQ.AND P0, PT, R13, 0x8, PT ;  /* 0x000000080d00780c */ /* 0x000fe40003f02270 */
[----:B------:R-:W-:Y:S01]  /*5400*/  @P3 MOV R6, R15 ;  /* 0x0000000f00063202 */ /* 0x000fe20000000f00 */
[----:B------:R-:W-:Y:S01]  /*5410*/  @P4 IMAD.MOV.U32 R6, RZ, RZ, R16 ;  /* 0x000000ffff064224 */ /* 0x000fe200078e0010 */
[----:B------:R-:W-:Y:S01]  /*5420*/  SHF.L.W.U32.HI R10, R11, R12, R10 ;  /* 0x0000000c0b0a7219 */ /* 0x000fe20000010e0a */
[----:B------:R-:W-:-:S08]  /*5430*/  @P5 IMAD.MOV.U32 R6, RZ, RZ, R17 ;  /* 0x000000ffff065224 */ /* 0x000fd000078e0011 */
[----:B------:R-:W-:-:S05]  /*5440*/  @P0 IMAD.MOV.U32 R6, RZ, RZ, R21 ;  /* 0x000000ffff060224 */ /* 0x000fca00078e0015 */
[----:B------:R-:W-:-:S07]  /*5450*/  SHF.L.W.U32.HI R11, R6, R12, R11 ;  /* 0x0000000c060b7219 */ /* 0x000fce0000010e0b */
.L_x_333:
[----:B------:R-:W-:Y:S05]  /*5460*/  BSYNC.RECONVERGENT B2 ;  /* 0x0000000000027941 */ /* 0x000fea0003800200 */
.L_x_332:
        /* <DEDUP_REMOVED lines=18> */
.L_x_330:
[----:B------:R-:W-:Y:S05]  /*5590*/  BSYNC.RECONVERGENT B1 ;  /* 0x0000000000017941 */ /* 0x000fea0003800200 */
.L_x_329:
        /* <DEDUP_REMOVED lines=21> */
.L_x_323:
        /* <DEDUP_REMOVED lines=22> */
.L_x_336:
        /* <DEDUP_REMOVED lines=54> */
[----:B------:R-:W-:Y:S02]  /*5bb0*/  @P2 IMAD.MOV.U32 R13, RZ, RZ, R6 ;  /* 0x000000ffff0d2224 */ /* 0x000fe400078e0006 */
[----:B------:R-:W-:Y:S01]  /*5bc0*/  @P1 IMAD.MOV.U32 R13, RZ, RZ, R9 ;  /* 0x000000ffff0d1224 */ /* 0x000fe200078e0009 */
[----:B------:R-:W-:Y:S01]  /*5bd0*/  @P0 MOV R13, R14 ;  /* 0x0000000e000d0202 */ /* 0x000fe20000000f00 */
[----:B------:R-:W-:Y:S01]  /*5be0*/  @P3 IMAD.MOV.U32 R13, RZ, RZ, R15 ;  /* 0x000000ffff0d3224 */ /* 0x000fe200078e000f */
[----:B------:R-:W-:Y:S01]  /*5bf0*/  ISETP.EQ.AND P0, PT, R19, 0x8, PT ;  /* 0x000000081300780c */ /* 0x000fe20003f02270 */
[----:B------:R-:W-:Y:S01]  /*5c00*/  @P4 IMAD.MOV.U32 R13, RZ, RZ, R16 ;  /* 0x000000ffff0d4224 */ /* 0x000fe200078e0010 */
[----:B------:R-:W-:Y:S01]  /*5c10*/  LOP3.LUT R19, R18, 0x1f, RZ, 0xc0, !PT ;  /* 0x0000001f12137812 */ /* 0x000fe200078ec0ff */
[----:B------:R-:W-:-:S03]  /*5c20*/  @P5 IMAD.MOV.U32 R13, RZ, RZ, R17 ;  /* 0x000000ffff0d5224 */ /* 0x000fc600078e0011 */
[----:B------:R-:W-:-:S07]  /*5c30*/  SHF.L.W.U32.HI R0, R12, R19, R0 ;  /* 0x000000130c007219 */ /* 0x000fce0000010e00 */
[----:B------:R-:W-:-:S05]  /*5c40*/  @P0 IMAD.MOV.U32 R13, RZ, RZ, R21 ;  /* 0x000000ffff0d0224 */ /* 0x000fca00078e0015 */
[----:B------:R-:W-:-:S07]  /*5c50*/  SHF.L.W.U32.HI R12, R13, R19, R12 ;  /* 0x000000130d0c7219 */ /* 0x000fce0000010e0c */
.L_x_338:
[----:B------:R-:W-:Y:S05]  /*5c60*/  BSYNC.RECONVERGENT B2 ;  /* 0x0000000000027941 */ /* 0x000fea0003800200 */
.L_x_337:
        /* <DEDUP_REMOVED lines=9> */
[C---:B------:R-:W-:Y:S02]  /*5d00*/  LEA.HI R0, R21.reuse, R0, RZ, 0x1 ;  /* 0x0000000015007211 */ /* 0x040fe400078f08ff */
[----:B------:R-:W0:Y:S01]  /*5d10*/  I2F.F64.S64 R12, R12 ;  /* 0x0000000c000c7312 */ /* 0x000e220000301c00 */
[----:B------:R-:W-:Y:S02]  /*5d20*/  LOP3.LUT R22, R21, R5, RZ, 0x3c, !PT ;  /* 0x0000000515167212 */ /* 0x000fe400078e3cff */
[----:B------:R-:W-:Y:S02]  /*5d30*/  IMAD.MOV R21, RZ, RZ, -R0 ;  /* 0x000000ffff157224 */ /* 0x000fe400078e0a00 */
[----:B------:R-:W-:-:S04]  /*5d40*/  ISETP.GE.AND P0, PT, R22, RZ, PT ;  /* 0x000000ff1600720c */ /* 0x000fc80003f06270 */
[----:B------:R-:W-:Y:S01]  /*5d50*/  @!P1 MOV R0, R21 ;  /* 0x0000001500009202 */ /* 0x000fe20000000f00 */
[----:B0-----:R-:W-:-:S10]  /*5d60*/  DMUL R18, R12, UR4 ;  /* 0x000000040c127c28 */ /* 0x001fd40008000000 */
[----:B------:R-:W0:Y:S02]  /*5d70*/  F2F.F32.F64 R18, R18 ;  /* 0x0000001200127310 */ /* 0x000e240000301000 */
[----:B0-----:R-:W-:-:S07]  /*5d80*/  FSEL R13, -R18, R18, !P0 ;  /* 0x00000012120d7208 */ /* 0x001fce0004000100 */
.L_x_335:
[----:B------:R-:W-:Y:S05]  /*5d90*/  BSYNC.RECONVERGENT B1 ;  /* 0x0000000000017941 */ /* 0x000fea0003800200 */
.L_x_334:
[----:B------:R-:W-:Y:S02]  /*5da0*/  IMAD.MOV.U32 R21, RZ, RZ, 0x37cbac00 ;  /* 0x37cbac00ff157424 */ /* 0x000fe400078e00ff */
[----:B------:R-:W-:Y:S01]  /*5db0*/  FMUL R12, R13, R13 ;  /* 0x0000000d0d0c7220 */ /* 0x000fe20000400000 */
[----:B------:R-:W-:Y:S01]  /*5dc0*/  LOP3.LUT R19, R0, 0x1, RZ, 0xc0, !PT ;  /* 0x0000000100137812 */ /* 0x000fe200078ec0ff */
        /* <DEDUP_REMOVED lines=29> */
.L_x_341:
        /* <DEDUP_REMOVED lines=64> */
.L_x_343:
[----:B------:R-:W-:Y:S05]  /*63a0*/  BSYNC.RECONVERGENT B2 ;  /* 0x0000000000027941 */ /* 0x000fea0003800200 */
.L_x_342:
        /* <DEDUP_REMOVED lines=9> */
[----:B------:R-:W0:Y:S01]  /*6440*/  I2F.F64.S64 R12, R14 ;  /* 0x0000000e000c7312 */ /* 0x000e220000301c00 */
[C---:B------:R-:W-:Y:S02]  /*6450*/  LOP3.LUT R5, R11.reuse, R5, RZ, 0x3c, !PT ;  /* 0x000000050b057212 */ /* 0x040fe400078e3cff */
[----:B------:R-:W-:Y:S02]  /*6460*/  LEA.HI R11, R11, R0, RZ, 0x1 ;  /* 0x000000000b0b7211 */ /* 0x000fe400078f08ff */
[----:B------:R-:W-:-:S03]  /*6470*/  ISETP.GE.AND P0, PT, R5, RZ, PT ;  /* 0x000000ff0500720c */ /* 0x000fc60003f06270 */
[----:B------:R-:W-:-:S05]  /*6480*/  IMAD.MOV R0, RZ, RZ, -R11 ;  /* 0x000000ffff007224 */ /* 0x000fca00078e0a0b */
[----:B------:R-:W-:Y:S01]  /*6490*/  @!P1 MOV R11, R0 ;  /* 0x00000000000b9202 */ /* 0x000fe20000000f00 */
[----:B0-----:R-:W-:-:S10]  /*64a0*/  DMUL R12, R12, UR4 ;  /* 0x000000040c0c7c28 */ /* 0x001fd40008000000 */
[----:B------:R-:W0:Y:S02]  /*64b0*/  F2F.F32.F64 R12, R12 ;  /* 0x0000000c000c7310 */ /* 0x000e240000301000 */
[----:B0-----:R-:W-:-:S07]  /*64c0*/  FSEL R20, -R12, R12, !P0 ;  /* 0x0000000c0c147208 */ /* 0x001fce0004000100 */
.L_x_340:
[----:B------:R-:W-:Y:S05]  /*64d0*/  BSYNC.RECONVERGENT B1 ;  /* 0x0000000000017941 */ /* 0x000fea0003800200 */
.L_x_339:
[----:B------:R-:W-:Y:S02]  /*64e0*/  IMAD.MOV.U32 R5, RZ, RZ, 0x3bbb989d ;  /* 0x3bbb989dff057424 */ /* 0x000fe400078e00ff */
[----:B------:R-:W-:Y:S02]  /*64f0*/  IMAD.MOV.U32 R0, RZ, RZ, 0x437c0000 ;  /* 0x437c0000ff007424 */ /* 0x000fe400078e00ff */
[----:B------:R-:W-:Y:S01]  /*6500*/  FFMA.SAT R5, R10, R5, 0.5 ;  /* 0x3f0000000a057423 */ /* 0x000fe20000002005 */
[----:B------:R-:W-:-:S03]  /*6510*/  IMAD.MOV.U32 R6, RZ, RZ, 0x3d2aaabb ;  /* 0x3d2aaabbff067424 */ /* 0x000fc600078e00ff */
[----:B------:R-:W-:Y:S01]  /*6520*/  FFMA.RM R12, R5, R0, 12582913 ;  /* 0x4b400001050c7423 */ /* 0x000fe20000004000 */
[----:B------:R-:W-:Y:S01]  /*6530*/  FMUL R5, R20, R20 ;  /* 0x0000001414057220 */ /* 0x000fe20000400000 */
[----:B------:R-:W-:Y:S02]  /*6540*/  LOP3.LUT R0, R11, 0x1, RZ, 0xc0, !PT ;  /* 0x000000010b007812 */ /* 0x000fe400078ec0ff */
[----:B------:R-:W-:Y:S01]  /*6550*/  FADD R9, R12, -12583039 ;  /* 0xcb40007f0c097421 */ /* 0x000fe20000000000 */
[----:B------:R-:W-:Y:S01]  /*6560*/  FFMA R21, R5, R21, -0.0013887860113754868507 ;  /* 0xbab607ed05157423 */ /* 0x000fe20000000015 */
[----:B------:R-:W-:Y:S02]  /*6570*/  ISETP.NE.U32.AND P0, PT, R0, 0x1, PT ;  /* 0x000000010000780c */ /* 0x000fe40003f05070 */
[----:B------:R-:W-:Y:S02]  /*6580*/  FFMA R9, R10, 1.4426950216293334961, -R9 ;  /* 0x3fb8aa3b0a097823 */ /* 0x000fe40000000809 */
[----:B------:R-:W-:-:S02]  /*6590*/  FSEL R0, R21, -0.00019574658654164522886, !P0 ;  /* 0xb94d415315007808 */ /* 0x000fc40004000000 */
[----:B------:R-:W-:Y:S01]  /*65a0*/  FFMA R10, R10, 1.925963033500011079e-08, R9 ;  /* 0x32a570600a0a7823 */ /* 0x000fe20000000009 */
[----:B------:R-:W-:Y:S01]  /*65b0*/  FSEL R6, R6, 0.0083327032625675201416, !P0 ;  /* 0x3c0885e406067808 */ /* 0x000fe20004000000 */
[----:B------:R-:W-:-:S04]  /*65c0*/  IMAD.MOV.U32 R9, RZ, RZ, 0x3effffff ;  /* 0x3effffffff097424 */ /* 0x000fc800078e00ff */
[----:B------:R-:W0:Y:S01]  /*65d0*/  MUFU.EX2 R10, R10 ;  /* 0x0000000a000a7308 */ /* 0x000e220000000800 */
[----:B------:R-:W-:Y:S01]  /*65e0*/  FFMA R6, R5, R0, R6 ;  /* 0x0000000005067223 */ /* 0x000fe20000000006 */
[----:B------:R-:W-:Y:S02]  /*65f0*/  FSEL R9, -R9, -0.16666662693023681641, !P0 ;  /* 0xbe2aaaa809097808 */ /* 0x000fe40004000100 */
[----:B------:R-:W-:Y:S02]  /*6600*/  FSEL R0, R20, 1, P0 ;  /* 0x3f80000014007808 */ /* 0x000fe40000000000 */
[----:B------:R-:W-:Y:S01]  /*6610*/  LOP3.LUT P0, RZ, R11, 0x2, RZ, 0xc0, !PT ;  /* 0x000000020bff7812 */ /* 0x000fe2000780c0ff */
[C---:B------:R-:W-:Y:S01]  /*6620*/  FFMA R6, R5.reuse, R6, R9 ;  /* 0x0000000605067223 */ /* 0x040fe20000000009 */
[----:B------:R-:W-:Y:S02]  /*6630*/  IMAD.SHL.U32 R9, R12, 0x800000, RZ ;  /* 0x008000000c097824 */ /* 0x000fe400078e00ff */
[----:B------:R-:W-:-:S04]  /*6640*/  FFMA R5, R5, R0, RZ ;  /* 0x0000000005057223 */ /* 0x000fc800000000ff */
[----:B------:R-:W-:Y:S01]  /*6650*/  FFMA R5, R5, R6, R0 ;  /* 0x0000000605057223 */ /* 0x000fe20000000000 */
[----:B0-----:R-:W-:-:S04]  /*6660*/  FMUL R9, R9, R10 ;  /* 0x0000000a09097220 */ /* 0x001fc80000400000 */
[----:B------:R-:W-:Y:S01]  /*6670*/  @P0 FADD R5, RZ, -R5 ;  /* 0x80000005ff050221 */ /* 0x000fe20000000000 */
[----:B------:R-:W-:-:S03]  /*6680*/  FMUL R24, R9, R24 ;  /* 0x0000001809187220 */ /* 0x000fc60000400000 */
[----:B------:R-:W-:-:S07]  /*6690*/  FMUL R5, R9, R5 ;  /* 0x0000000509057220 */ /* 0x000fce0000400000 */
.L_x_310:
[----:B------:R-:W-:Y:S05]  /*66a0*/  BSYNC.RECONVERGENT B0 ;  /* 0x0000000000007941 */ /* 0x000fea0003800200 */
.L_x_308:
[----:B------:R-:W2:Y:S01]  /*66b0*/  LDG.E.S8 R2, desc[UR6][R2.64] ;  /* 0x0000000602027981 */ /* 0x000ea2000c1e1300 */
[----:B------:R-:W0:Y:S02]  /*66c0*/  LDC.64 R10, c[0x0][0x398] ;  /* 0x0000e600ff0a7b82 */ /* 0x000e240000000a00 */
[----:B0-----:R-:W-:Y:S01]  /*66d0*/  IMAD.WIDE R10, R4, 0x8, R10 ;  /* 0x00000008040a7825 */ /* 0x001fe200078e020a */
[----:B--2---:R-:W0:Y:S03]  /*66e0*/  I2F.S16 R0, R2 ;  /* 0x0000000200007306 */ /* 0x004e260000101400 */
[C---:B0-----:R-:W-:Y:S01]  /*66f0*/  FFMA R4, R0.reuse, R24, R7 ;  /* 0x0000001800047223 */ /* 0x041fe20000000007 */
[----:B------:R-:W-:-:S05]  /*6700*/  FFMA R5, R0, R5, R8 ;  /* 0x0000000500057223 */ /* 0x000fca0000000008 */
[----:B------:R-:W-:Y:S01]  /*6710*/  STG.E.64 desc[UR6][R10.64], R4 ;  /* 0x000000040a007986 */ /* 0x000fe2000c101b06 */
[----:B------:R-:W-:Y:S05]  /*6720*/  EXIT ;  /* 0x000000000000794d */ /* 0x000fea0003800000 */
.L_x_344:
        /* <DEDUP_REMOVED lines=13> */
.L_x_359:


//--------------------- .text._Z10init_spinsPaPKfxx --------------------------
	.section	.text._Z10init_spinsPaPKfxx,"ax",@progbits
	.align	128
        .global         _Z10init_spinsPaPKfxx
        .type           _Z10init_spinsPaPKfxx,@function
        .size           _Z10init_spinsPaPKfxx,(.L_x_360 - _Z10init_spinsPaPKfxx)
        .other          _Z10init_spinsPaPKfxx,@"STO_CUDA_ENTRY STV_DEFAULT"
_Z10init_spinsPaPKfxx:
.text._Z10init_spinsPaPKfxx:
[----:B------:R-:W-:Y:S01]  /*0000*/  LDC R1, c[0x0][0x37c] ;  /* 0x0000df00ff017b82 */ /* 0x000fe20000000800 */
[----:B------:R-:W0:Y:S01]  /*0010*/  S2R R5, SR_CTAID.X ;  /* 0x0000000000057919 */ /* 0x000e220000002500 */
[----:B------:R-:W1:Y:S01]  /*0020*/  LDCU.128 UR8, c[0x0][0x390] ;  /* 0x00007200ff0877ac */ /* 0x000e620008000c00 */
[----:B------:R-:W-:Y:S01]  /*0030*/  IMAD.MOV.U32 R3, RZ, RZ, RZ ;  /* 0x000000ffff037224 */ /* 0x000fe200078e00ff */
[----:B------:R-:W0:Y:S01]  /*0040*/  S2R R2, SR_TID.X ;  /* 0x0000000000027919 */ /* 0x000e220000002100 */
[----:B------:R-:W0:Y:S01]  /*0050*/  LDCU UR7, c[0x0][0x360] ;  /* 0x00006c00ff0777ac */ /* 0x000e220008000800 */
[----:B-1----:R-:W-:Y:S02]  /*0060*/  UIMAD UR6, UR11, UR8, URZ ;  /* 0x000000080b0672a4 */ /* 0x002fe4000f8e02ff */
[----:B------:R-:W-:Y:S02]  /*0070*/  UIMAD.WIDE.U32 UR4, UR10, UR8, URZ ;  /* 0x000000080a0472a5 */ /* 0x000fe4000f8e00ff */
[----:B------:R-:W-:-:S04]  /*0080*/  UIMAD UR6, UR10, UR9, UR6 ;  /* 0x000000090a0672a4 */ /* 0x000fc8000f8e0206 */
[----:B------:R-:W-:Y:S01]  /*0090*/  UIADD3 UR5, UPT, UPT, UR5, UR6, URZ ;  /* 0x0000000605057290 */ /* 0x000fe2000fffe0ff */
[----:B0-----:R-:W-:-:S03]  /*00a0*/  IMAD.WIDE.U32 R2, R5, UR7, R2 ;  /* 0x0000000705027c25 */ /* 0x001fc6000f8e0002 */
[----:B------:R-:W-:-:S04]  /*00b0*/  ISETP.GE.U32.AND P0, PT, R2, UR4, PT ;  /* 0x0000000402007c0c */ /* 0x000fc8000bf06070 */
[----:B------:R-:W-:-:S13]  /*00c0*/  ISETP.GE.AND.EX P0, PT, R3, UR5, PT, P0 ;  /* 0x0000000503007c0c */ /* 0x000fda000bf06300 */
[----:B------:R-:W-:Y:S05]  /*00d0*/  @P0 EXIT ;  /* 0x000000000000094d */ /* 0x000fea0003800000 */
[----:B------:R-:W0:Y:S01]  /*00e0*/  LDCU.128 UR8, c[0x0][0x380] ;  /* 0x00007000ff0877ac */ /* 0x000e220008000c00 */
[----:B------:R-:W1:Y:S01]  /*00f0*/  LDCU.64 UR4, c[0x0][0x358] ;  /* 0x00006b00ff0477ac */ /* 0x000e620008000a00 */
[----:B0-----:R-:W-:-:S04]  /*0100*/  LEA R4, P0, R2, UR10, 0x2 ;  /* 0x0000000a02047c11 */ /* 0x001fc8000f8010ff */
[----:B------:R-:W-:-:S05]  /*0110*/  LEA.HI.X R5, R2, UR11, R3, 0x2, P0 ;  /* 0x0000000b02057c11 */ /* 0x000fca00080f1403 */
[----:B-1----:R-:W2:Y:S01]  /*0120*/  LDG.E.CONSTANT R4, desc[UR4][R4.64] ;  /* 0x0000000404047981 */ /* 0x002ea2000c1e9900 */
[----:B------:R-:W-:Y:S01]  /*0130*/  IMAD.MOV.U32 R7, RZ, RZ, 0xffff ;  /* 0x0000ffffff077424 */ /* 0x000fe200078e00ff */
[----:B------:R-:W-:-:S04]  /*0140*/  IADD3 R2, P1, PT, R2, UR8, RZ ;  /* 0x0000000802027c10 */ /* 0x000fc8000ff3e0ff */
[----:B------:R-:W-:Y:S02]  /*0150*/  IADD3.X R3, PT, PT, R3, UR9, RZ, P1, !PT ;  /* 0x0000000903037c10 */ /* 0x000fe40008ffe4ff */
[----:B--2---:R-:W-:-:S04]  /*0160*/  FSETP.GEU.AND P0, PT, R4, 0.5, PT ;  /* 0x3f0000000400780b */ /* 0x004fc80003f0e000 */
[----:B------:R-:W-:-:S05]  /*0170*/  SEL R7, R7, 0x1, !P0 ;  /* 0x0000000107077807 */ /* 0x000fca0004000000 */
[----:B------:R-:W-:Y:S01]  /*0180*/  STG.E.U8 desc[UR4][R2.64], R7 ;  /* 0x0000000702007986 */ /* 0x000fe2000c101104 */
[----:B------:R-:W-:Y:S05]  /*0190*/  EXIT ;  /* 0x000000000000794d */ /* 0x000fea0003800000 */
.L_x_345:
        /* <DEDUP_REMOVED lines=14> */
.L_x_360:


//--------------------- .text._Z15init_randombondPaPKfxxf --------------------------
	.section	.text._Z15init_randombondPaPKfxxf,"ax",@progbits
	.align	128
        .global         _Z15init_randombondPaPKfxxf
        .type           _Z15init_randombondPaPKfxxf,@function
        .size           _Z15init_randombondPaPKfxxf,(.L_x_361 - _Z15init_randombondPaPKfxxf)
        .other          _Z15init_randombondPaPKfxxf,@"STO_CUDA_ENTRY STV_DEFAULT"
_Z15init_randombondPaPKfxxf:
.text._Z15init_randombondPaPKfxxf:
[----:B------:R-:W-:Y:S01]  /*0000*/  LDC R1, c[0x0][0x37c] ;  /* 0x0000df00ff017b82 */ /* 0x000fe20000000800 */
[----:B------:R-:W0:Y:S01]  /*0010*/  S2R R4, SR_TID.X ;  /* 0x0000000000047919 */ /* 0x000e220000002100 */
[----:B------:R-:W1:Y:S06]  /*0020*/  LDCU.128 UR8, c[0x0][0x390] ;  /* 0x00007200ff0877ac */ /* 0x000e6c0008000c00 */
[----:B------:R-:W0:Y:S08]  /*0030*/  S2UR UR7, SR_CTAID.X ;  /* 0x00000000000779c3 */ /* 0x000e300000002500 */
[----:B------:R-:W0:Y:S01]  /*0040*/  LDC R3, c[0x0][0x360] ;  /* 0x0000d800ff037b82 */ /* 0x000e220000000800 */
[----:B-1----:R-:W-:-:S02]  /*0050*/  UIMAD UR6, UR9, UR10, URZ ;  /* 0x0000000a090672a4 */ /* 0x002fc4000f8e02ff */
[----:B------:R-:W-:Y:S02]  /*0060*/  UIMAD.WIDE.U32 UR4, UR8, UR10, URZ ;  /* 0x0000000a080472a5 */ /* 0x000fe4000f8e00ff */
[----:B------:R-:W-:-:S04]  /*0070*/  UIMAD UR6, UR8, UR11, UR6 ;  /* 0x0000000b080672a4 */ /* 0x000fc8000f8e0206 */
[----:B------:R-:W-:Y:S02]  /*0080*/  UIADD3 UR5, UPT, UPT, UR5, UR6, URZ ;  /* 0x0000000605057290 */ /* 0x000fe4000fffe0ff */
[----:B------:R-:W-:Y:S02]  /*0090*/  USHF.L.U32 UR6, UR4, 0x1, URZ ;  /* 0x0000000104067899 */ /* 0x000fe400080006ff */
[----:B------:R-:W-:Y:S01]  /*00a0*/  USHF.L.U64.HI UR4, UR4, 0x1, UR5 ;  /* 0x0000000104047899 */ /* 0x000fe20008010205 */
[----:B0-----:R-:W-:-:S05]  /*00b0*/  IMAD R4, R3, UR7, R4 ;  /* 0x0000000703047c24 */ /* 0x001fca000f8e0204 */
[----:B------:R-:W-:Y:S01]  /*00c0*/  IMAD.U32 R0, RZ, RZ, UR4 ;  /* 0x00000004ff007e24 */ /* 0x000fe2000f8e00ff */
[----:B------:R-:W-:-:S04]  /*00d0*/  ISETP.LT.U32.AND P0, PT, R4, UR6, PT ;  /* 0x0000000604007c0c */ /* 0x000fc8000bf01070 */
[----:B------:R-:W-:-:S13]  /*00e0*/  ISETP.GT.AND.EX P0, PT, R0, RZ, PT, P0 ;  /* 0x000000ff0000720c */ /* 0x000fda0003f04300 */
[----:B------:R-:W-:Y:S05]  /*00f0*/  @!P0 EXIT ;  /* 0x000000000000894d */ /* 0x000fea0003800000 */
[----:B------:R-:W0:Y:S01]  /*0100*/  LDCU.128 UR8, c[0x0][0x380] ;  /* 0x00007000ff0877ac */ /* 0x000e220008000c00 */
[----:B------:R-:W1:Y:S01]  /*0110*/  LDCU.64 UR4, c[0x0][0x358] ;  /* 0x00006b00ff0477ac */ /* 0x000e620008000a00 */
[----:B------:R-:W2:Y:S01]  /*0120*/  LDCU UR6, c[0x0][0x3a0] ;  /* 0x00007400ff0677ac */ /* 0x000ea20008000800 */
[----:B0-----:R-:W-:-:S04]  /*0130*/  LEA R2, P0, R4, UR10, 0x2 ;  /* 0x0000000a04027c11 */ /* 0x001fc8000f8010ff */
[----:B------:R-:W-:-:S05]  /*0140*/  LEA.HI.X R3, R4, UR11, RZ, 0x2, P0 ;  /* 0x0000000b04037c11 */ /* 0x000fca00080f14ff */
[----:B-1----:R-:W2:Y:S01]  /*0150*/  LDG.E.CONSTANT R2, desc[UR4][R2.64] ;  /* 0x0000000402027981 */ /* 0x002ea2000c1e9900 */
[----:B------:R-:W-:Y:S01]  /*0160*/  IMAD.MOV.U32 R7, RZ, RZ, 0xffff ;  /* 0x0000ffffff077424 */ /* 0x000fe200078e00ff */
[----:B------:R-:W-:-:S05]  /*0170*/  IADD3 R4, P1, PT, R4, UR8, RZ ;  /* 0x0000000804047c10 */ /* 0x000fca000ff3e0ff */
[----:B------:R-:W-:Y:S01]  /*0180*/  IMAD.X R5, RZ, RZ, UR9, P1 ;  /* 0x00000009ff057e24 */ /* 0x000fe200088e06ff */
[----:B--2---:R-:W-:-:S04]  /*0190*/  FSETP.GEU.AND P0, PT, R2, UR6, PT ;  /* 0x0000000602007c0b */ /* 0x004fc8000bf0e000 */
[----:B------:R-:W-:-:S05]  /*01a0*/  SEL R7, R7, 0x1, !P0 ;  /* 0x0000000107077807 */ /* 0x000fca0004000000 */
[----:B------:R-:W-:Y:S01]  /*01b0*/  STG.E.U8 desc[UR4][R4.64], R7 ;  /* 0x0000000704007986 */ /* 0x000fe2000c101104 */
[----:B------:R-:W-:Y:S05]  /*01c0*/  EXIT ;  /* 0x000000000000794d */ /* 0x000fea0003800000 */
.L_x_346:
        /* <DEDUP_REMOVED lines=11> */
.L_x_361:


//--------------------- .nv.global.init           --------------------------
	.section	.nv.global.init,"aw",@progbits
	.align	4
.nv.global.init:
	.type		__cudart_i2opi_f,@object
	.size		__cudart_i2opi_f,(.L_40 - __cudart_i2opi_f)
__cudart_i2opi_f:
        /*0000*/ 	.byte	0x41, 0x90, 0x43, 0x3c, 0x99, 0x95, 0x62, 0xdb, 0xc0, 0xdd, 0x34, 0xf5, 0xd1, 0x57, 0x27, 0xfc
        /*0010*/ 	.byte	0x29, 0x15, 0x44, 0x4e, 0x6e, 0x83, 0xf9, 0xa2
.L_40:


//--------------------- .nv.shared._ZN3cub18CUB_300001_SM_10006detail6reduce28DeviceReduceSingleTileKernelINS2_10policy_hubIfyN4cuda3std3__44plusIvEEE10Policy1000EPfSC_iS9_ffNS7_10__identityEEEvT0_T1_T2_T3_T4_T6_ --------------------------
	.section	.nv.shared._ZN3cub18CUB_300001_SM_10006detail6reduce28DeviceReduceSingleTileKernelINS2_10policy_hubIfyN4cuda3std3__44plusIvEEE10Policy1000EPfSC_iS9_ffNS7_10__identityEEEvT0_T1_T2_T3_T4_T6_,"aw",@nobits
	.sectionflags	@""
	.align	4
.nv.shared._ZN3cub18CUB_300001_SM_10006detail6reduce28DeviceReduceSingleTileKernelINS2_10policy_hubIfyN4cuda3std3__44plusIvEEE10Policy1000EPfSC_iS9_ffNS7_10__identityEEEvT0_T1_T2_T3_T4_T6_:
	.zero		1068


//--------------------- .nv.shared.reserved.0     --------------------------
	.section	.nv.shared.reserved.0,"aw",@nobits
	.weak		__nv_reservedSMEM_offset_0_alias
	.size		__nv_reservedSMEM_offset_0_alias, 0, 64
	.other		__nv_reservedSMEM_offset_0_alias,@"STO_CUDA_RESERVED_SHARED STV_DEFAULT"
__nv_reservedSMEM_offset_0_alias:
	.zero		0
	.zero		64


//--------------------- .nv.global                --------------------------
	.section	.nv.global,"aw",@nobits
.nv.global:
	.type		_ZN34_INTERNAL_e84bda1b_4_k_cu_e117567a6thrust24THRUST_300001_SM_1000_NS12placeholders2_5E,@object
	.size		_ZN34_INTERNAL_e84bda1b_4_k_cu_e117567a6thrust24THRUST_300001_SM_1000_NS12placeholders2_5E,(_ZN34_INTERNAL_e84bda1b_4_k_cu_e117567a4cuda3std3__45__cpo6cbeginE - _ZN34_INTERNAL_e84bda1b_4_k_cu_e117567a6thrust24THRUST_300001_SM_1000_NS12placeholders2_5E)
_ZN34_INTERNAL_e84bda1b_4_k_cu_e117567a6thrust24THRUST_300001_SM_1000_NS12placeholders2_5E:
	.zero		1
	.type		_ZN34_INTERNAL_e84bda1b_4_k_cu_e117567a4cuda3std3__45__cpo6cbeginE,@object
	.size		_ZN34_INTERNAL_e84bda1b_4_k_cu_e117567a4cuda3std3__45__cpo6cbeginE,(_ZN34_INTERNAL_e84bda1b_4_k_cu_e117567a4cuda3std6ranges3__45__cpo6cbeginE - _ZN34_INTERNAL_e84bda1b_4_k_cu_e117567a4cuda3std3__45__cpo6cbeginE)
_ZN34_INTERNAL_e84bda1b_4_k_cu_e117567a4cuda3std3__45__cpo6cbeginE:
	.zero		1
	.type		_ZN34_INTERNAL_e84bda1b_4_k_cu_e117567a4cuda3std6ranges3__45__cpo6cbeginE,@object
	.size		_ZN34_INTERNAL_e84bda1b_4_k_cu_e117567a4cuda3std6ranges3__45__cpo6cbeginE,(_ZN34_INTERNAL_e84bda1b_4_k_cu_e117567a4cuda3std3__48in_placeE - _ZN34_INTERNAL_e84bda1b_4_k_cu_e117567a4cuda3std6ranges3__45__cpo6cbeginE)
_ZN34_INTERNAL_e84bda1b_4_k_cu_e117567a4cuda3std6ranges3__45__cpo6cbeginE:
	.zero		1
	.type		_ZN34_INTERNAL_e84bda1b_4_k_cu_e117567a4cuda3std3__48in_placeE,@object
	.size		_ZN34_INTERNAL_e84bda1b_4_k_cu_e117567a4cuda3std3__48in_placeE,(_ZN34_INTERNAL_e84bda1b_4_k_cu_e117567a4cuda3std6ranges3__45__cpo4sizeE - _ZN34_INTERNAL_e84bda1b_4_k_cu_e117567a4cuda3std3__48in_placeE)
_ZN34_INTERNAL_e84bda1b_4_k_cu_e117567a4cuda3std3__48in_placeE:
	.zero		1
	.type		_ZN34_INTERNAL_e84bda1b_4_k_cu_e117567a4cuda3std6ranges3__45__cpo4sizeE,@object
	.size		_ZN34_INTERNAL_e84bda1b_4_k_cu_e117567a4cuda3std6ranges3__45__cpo4sizeE,(_ZN34_INTERNAL_e84bda1b_4_k_cu_e117567a6thrust24THRUST_300001_SM_1000_NS12placeholders2_9E - _ZN34_INTERNAL_e84bda1b_4_k_cu_e117567a4cuda3std6ranges3__45__cpo4sizeE)
_ZN34_INTERNAL_e84bda1b_4_k_cu_e117567a4cuda3std6ranges3__45__cpo4sizeE:
	.zero		1
	.type		_ZN34_INTERNAL_e84bda1b_4_k_cu_e117567a6thrust24THRUST_300001_SM_1000_NS12placeholders2_9E,@object
	.size		_ZN34_INTERNAL_e84bda1b_4_k_cu_e117567a6thrust24THRUST_300001_SM_1000_NS12placeholders2_9E,(_ZN34_INTERNAL_e84bda1b_4_k_cu_e117567a4cuda3std3__45__cpo7crbeginE - _ZN34_INTERNAL_e84bda1b_4_k_cu_e117567a6thrust24THRUST_300001_SM_1000_NS12placeholders2_9E)
_ZN34_INTERNAL_e84bda1b_4_k_cu_e117567a6thrust24THRUST_300001_SM_1000_NS12placeholders2_9E:
	.zero		1
	.type		_ZN34_INTERNAL_e84bda1b_4_k_cu_e117567a4cuda3std3__45__cpo7crbeginE,@object
	.size		_ZN34_INTERNAL_e84bda1b_4_k_cu_e117567a4cuda3std3__45__cpo7crbeginE,(_ZN34_INTERNAL_e84bda1b_4_k_cu_e117567a4cuda3std6ranges3__45__cpo4nextE - _ZN34_INTERNAL_e84bda1b_4_k_cu_e117567a4cuda3std3__45__cpo7crbeginE)
_ZN34_INTERNAL_e84bda1b_4_k_cu_e117567a4cuda3std3__45__cpo7crbeginE:
	.zero		1
	.type		_ZN34_INTERNAL_e84bda1b_4_k_cu_e117567a4cuda3std6ranges3__45__cpo4nextE,@object
	.size		_ZN34_INTERNAL_e84bda1b_4_k_cu_e117567a4cuda3std6ranges3__45__cpo4nextE,(_ZN34_INTERNAL_e84bda1b_4_k_cu_e117567a4cuda3std6ranges3__45__cpo4swapE - _ZN34_INTERNAL_e84bda1b_4_k_cu_e117567a4cuda3std6ranges3__45__cpo4nextE)
_ZN34_INTERNAL_e84bda1b_4_k_cu_e117567a4cuda3std6ranges3__45__cpo4nextE:
	.zero		1
	.type		_ZN34_INTERNAL_e84bda1b_4_k_cu_e117567a4cuda3std6ranges3__45__cpo4swapE,@object
	.size		_ZN34_INTERNAL_e84bda1b_4_k_cu_e117567a4cuda3std6ranges3__45__cpo4swapE,(_ZN34_INTERNAL_e84bda1b_4_k_cu_e117567a6thrust24THRUST_300001_SM_1000_NS12placeholders2_1E - _ZN34_INTERNAL_e84bda1b_4_k_cu_e117567a4cuda3std6ranges3__45__cpo4swapE)
_ZN34_INTERNAL_e84bda1b_4_k_cu_e117567a4cuda3std6ranges3__45__cpo4swapE:
	.zero		1
	.type		_ZN34_INTERNAL_e84bda1b_4_k_cu_e117567a6thrust24THRUST_300001_SM_1000_NS12placeholders2_1E,@object
	.size		_ZN34_INTERNAL_e84bda1b_4_k_cu_e117567a6thrust24THRUST_300001_SM_1000_NS12placeholders2_1E,(_ZN34_INTERNAL_e84bda1b_4_k_cu_e117567a6thrust24THRUST_300001_SM_1000_NS12placeholders2_3E - _ZN34_INTERNAL_e84bda1b_4_k_cu_e117567a6thrust24THRUST_300001_SM_1000_NS12placeholders2_1E)
_ZN34_INTERNAL_e84bda1b_4_k_cu_e117567a6thrust24THRUST_300001_SM_1000_NS12placeholders2_1E:
	.zero		1
	.type		_ZN34_INTERNAL_e84bda1b_4_k_cu_e117567a6thrust24THRUST_300001_SM_1000_NS12placeholders2_3E,@object
	.size		_ZN34_INTERNAL_e84bda1b_4_k_cu_e117567a6thrust24THRUST_300001_SM_1000_NS12placeholders2_3E,(_ZN34_INTERNAL_e84bda1b_4_k_cu_e117567a4cuda3std3__45__cpo5beginE - _ZN34_INTERNAL_e84bda1b_4_k_cu_e117567a6thrust24THRUST_300001_SM_1000_NS12placeholders2_3E)
_ZN34_INTERNAL_e84bda1b_4_k_cu_e117567a6thrust24THRUST_300001_SM_1000_NS12placeholders2_3E:
	.zero		1
	.type		_ZN34_INTERNAL_e84bda1b_4_k_cu_e117567a4cuda3std3__45__cpo5beginE,@object
	.size		_ZN34_INTERNAL_e84bda1b_4_k_cu_e117567a4cuda3std3__45__cpo5beginE,(_ZN34_INTERNAL_e84bda1b_4_k_cu_e117567a4cuda3std6ranges3__45__cpo5beginE - _ZN34_INTERNAL_e84bda1b_4_k_cu_e117567a4cuda3std3__45__cpo5beginE)
_ZN34_INTERNAL_e84bda1b_4_k_cu_e117567a4cuda3std3__45__cpo5beginE:
	.zero		1
	.type		_ZN34_INTERNAL_e84bda1b_4_k_cu_e117567a4cuda3std6ranges3__45__cpo5beginE,@object
	.size		_ZN34_INTERNAL_e84bda1b_4_k_cu_e117567a4cuda3std6ranges3__45__cpo5beginE,(_ZN34_INTERNAL_e84bda1b_4_k_cu_e117567a4cuda3std3__436_GLOBAL__N__e84bda1b_4_k_cu_e117567a6ignoreE - _ZN34_INTERNAL_e84bda1b_4_k_cu_e117567a4cuda3std6ranges3__45__cpo5beginE)
_ZN34_INTERNAL_e84bda1b_4_k_cu_e117567a4cuda3std6ranges3__45__cpo5beginE:
	.zero		1
	.type		_ZN34_INTERNAL_e84bda1b_4_k_cu_e117567a4cuda3std3__436_GLOBAL__N__e84bda1b_4_k_cu_e117567a6ignoreE,@object
	.size		_ZN34_INTERNAL_e84bda1b_4_k_cu_e117567a4cuda3std3__436_GLOBAL__N__e84bda1b_4_k_cu_e117567a6ignoreE,(_ZN34_INTERNAL_e84bda1b_4_k_cu_e117567a4cuda3std6ranges3__45__cpo4dataE - _ZN34_INTERNAL_e84bda1b_4_k_cu_e117567a4cuda3std3__436_GLOBAL__N__e84bda1b_4_k_cu_e117567a6ignoreE)
_ZN34_INTERNAL_e84bda1b_4_k_cu_e117567a4cuda3std3__436_GLOBAL__N__e84bda1b_4_k_cu_e117567a6ignoreE:
	.zero		1
	.type		_ZN34_INTERNAL_e84bda1b_4_k_cu_e117567a4cuda3std6ranges3__45__cpo4dataE,@object
	.size		_ZN34_INTERNAL_e84bda1b_4_k_cu_e117567a4cuda3std6ranges3__45__cpo4dataE,(_ZN34_INTERNAL_e84bda1b_4_k_cu_e117567a6thrust24THRUST_300001_SM_1000_NS12placeholders2_7E - _ZN34_INTERNAL_e84bda1b_4_k_cu_e117567a4cuda3std6ranges3__45__cpo4dataE)
_ZN34_INTERNAL_e84bda1b_4_k_cu_e117567a4cuda3std6ranges3__45__cpo4dataE:
	.zero		1
	.type		_ZN34_INTERNAL_e84bda1b_4_k_cu_e117567a6thrust24THRUST_300001_SM_1000_NS12placeholders2_7E,@object
	.size		_ZN34_INTERNAL_e84bda1b_4_k_cu_e117567a6thrust24THRUST_300001_SM_1000_NS12placeholders2_7E,(_ZN34_INTERNAL_e84bda1b_4_k_cu_e117567a4cuda3std3__45__cpo6rbeginE - _ZN34_INTERNAL_e84bda1b_4_k_cu_e117567a6thrust24THRUST_300001_SM_1000_NS12placeholders2_7E)
_ZN34_INTERNAL_e84bda1b_4_k_cu_e117567a6thrust24THRUST_300001_SM_1000_NS12placeholders2_7E:
	.zero		1
	.type		_ZN34_INTERNAL_e84bda1b_4_k_cu_e117567a4cuda3std3__45__cpo6rbeginE,@object
	.size		_ZN34_INTERNAL_e84bda1b_4_k_cu_e117567a4cuda3std3__45__cpo6rbeginE,(_ZN34_INTERNAL_e84bda1b_4_k_cu_e117567a4cuda3std6ranges3__45__cpo7advanceE - _ZN34_INTERNAL_e84bda1b_4_k_cu_e117567a4cuda3std3__45__cpo6rbeginE)
_ZN34_INTERNAL_e84bda1b_4_k_cu_e117567a4cuda3std3__45__cpo6rbeginE:
	.zero		1
	.type		_ZN34_INTERNAL_e84bda1b_4_k_cu_e117567a4cuda3std6ranges3__45__cpo7advanceE,@object
	.size		_ZN34_INTERNAL_e84bda1b_4_k_cu_e117567a4cuda3std6ranges3__45__cpo7advanceE,(_ZN34_INTERNAL_e84bda1b_4_k_cu_e117567a4cuda3std3__47nulloptE - _ZN34_INTERNAL_e84bda1b_4_k_cu_e117567a4cuda3std6ranges3__45__cpo7advanceE)
_ZN34_INTERNAL_e84bda1b_4_k_cu_e117567a4cuda3std6ranges3__45__cpo7advanceE:
	.zero		1
	.type		_ZN34_INTERNAL_e84bda1b_4_k_cu_e117567a4cuda3std3__47nulloptE,@object
	.size		_ZN34_INTERNAL_e84bda1b_4_k_cu_e117567a4cuda3std3__47nulloptE,(_ZN34_INTERNAL_e84bda1b_4_k_cu_e117567a4cuda3std6ranges3__45__cpo8distanceE - _ZN34_INTERNAL_e84bda1b_4_k_cu_e117567a4cuda3std3__47nulloptE)
_ZN34_INTERNAL_e84bda1b_4_k_cu_e117567a4cuda3std3__47nulloptE:
	.zero		1
	.type		_ZN34_INTERNAL_e84bda1b_4_k_cu_e117567a4cuda3std6ranges3__45__cpo8distanceE,@object
	.size		_ZN34_INTERNAL_e84bda1b_4_k_cu_e117567a4cuda3std6ranges3__45__cpo8distanceE,(_ZN34_INTERNAL_e84bda1b_4_k_cu_e117567a6thrust24THRUST_300001_SM_1000_NS12placeholders2_6E - _ZN34_INTERNAL_e84bda1b_4_k_cu_e117567a4cuda3std6ranges3__45__cpo8distanceE)
_ZN34_INTERNAL_e84bda1b_4_k_cu_e117567a4cuda3std6ranges3__45__cpo8distanceE:
	.zero		1
	.type		_ZN34_INTERNAL_e84bda1b_4_k_cu_e117567a6thrust24THRUST_300001_SM_1000_NS12placeholders2_6E,@object
	.size		_ZN34_INTERNAL_e84bda1b_4_k_cu_e117567a6thrust24THRUST_300001_SM_1000_NS12placeholders2_6E,(_ZN34_INTERNAL_e84bda1b_4_k_cu_e117567a4cuda3std3__45__cpo4cendE - _ZN34_INTERNAL_e84bda1b_4_k_cu_e117567a6thrust24THRUST_300001_SM_1000_NS12placeholders2_6E)
_ZN34_INTERNAL_e84bda1b_4_k_cu_e117567a6thrust24THRUST_300001_SM_1000_NS12placeholders2_6E:
	.zero		1
	.type		_ZN34_INTERNAL_e84bda1b_4_k_cu_e117567a4cuda3std3__45__cpo4cendE,@object
	.size		_ZN34_INTERNAL_e84bda1b_4_k_cu_e117567a4cuda3std3__45__cpo4cendE,(_ZN34_INTERNAL_e84bda1b_4_k_cu_e117567a4cuda3std6ranges3__45__cpo4cendE - _ZN34_INTERNAL_e84bda1b_4_k_cu_e117567a4cuda3std3__45__cpo4cendE)
_ZN34_INTERNAL_e84bda1b_4_k_cu_e117567a4cuda3std3__45__cpo4cendE:
	.zero		1
	.type		_ZN34_INTERNAL_e84bda1b_4_k_cu_e117567a4cuda3std6ranges3__45__cpo4cendE,@object
	.size		_ZN34_INTERNAL_e84bda1b_4_k_cu_e117567a4cuda3std6ranges3__45__cpo4cendE,(_ZN34_INTERNAL_e84bda1b_4_k_cu_e117567a4cuda3std3__420unreachable_sentinelE - _ZN34_INTERNAL_e84bda1b_4_k_cu_e117567a4cuda3std6ranges3__45__cpo4cendE)
_ZN34_INTERNAL_e84bda1b_4_k_cu_e117567a4cuda3std6ranges3__45__cpo4cendE:
	.zero		1
	.type		_ZN34_INTERNAL_e84bda1b_4_k_cu_e117567a4cuda3std3__420unreachable_sentinelE,@object
	.size		_ZN34_INTERNAL_e84bda1b_4_k_cu_e117567a4cuda3std3__420unreachable_sentinelE,(_ZN34_INTERNAL_e84bda1b_4_k_cu_e117567a4cuda3std6ranges3__45__cpo5ssizeE - _ZN34_INTERNAL_e84bda1b_4_k_cu_e117567a4cuda3std3__420unreachable_sentinelE)
_ZN34_INTERNAL_e84bda1b_4_k_cu_e117567a4cuda3std3__420unreachable_sentinelE:
	.zero		1
	.type		_ZN34_INTERNAL_e84bda1b_4_k_cu_e117567a4cuda3std6ranges3__45__cpo5ssizeE,@object
	.size		_ZN34_INTERNAL_e84bda1b_4_k_cu_e117567a4cuda3std6ranges3__45__cpo5ssizeE,(_ZN34_INTERNAL_e84bda1b_4_k_cu_e117567a6thrust24THRUST_300001_SM_1000_NS12placeholders3_10E - _ZN34_INTERNAL_e84bda1b_4_k_cu_e117567a4cuda3std6ranges3__45__cpo5ssizeE)
_ZN34_INTERNAL_e84bda1b_4_k_cu_e117567a4cuda3std6ranges3__45__cpo5ssizeE:
	.zero		1
	.type		_ZN34_INTERNAL_e84bda1b_4_k_cu_e117567a6thrust24THRUST_300001_SM_1000_NS12placeholders3_10E,@object
	.size		_ZN34_INTERNAL_e84bda1b_4_k_cu_e117567a6thrust24THRUST_300001_SM_1000_NS12placeholders3_10E,(_ZN34_INTERNAL_e84bda1b_4_k_cu_e117567a4cuda3std3__45__cpo5crendE - _ZN34_INTERNAL_e84bda1b_4_k_cu_e117567a6thrust24THRUST_300001_SM_1000_NS12placeholders3_10E)
_ZN34_INTERNAL_e84bda1b_4_k_cu_e117567a6thrust24THRUST_300001_SM_1000_NS12placeholders3_10E:
	.zero		1
	.type		_ZN34_INTERNAL_e84bda1b_4_k_cu_e117567a4cuda3std3__45__cpo5crendE,@object
	.size		_ZN34_INTERNAL_e84bda1b_4_k_cu_e117567a4cuda3std3__45__cpo5crendE,(_ZN34_INTERNAL_e84bda1b_4_k_cu_e117567a4cuda3std6ranges3__45__cpo4prevE - _ZN34_INTERNAL_e84bda1b_4_k_cu_e117567a4cuda3std3__45__cpo5crendE)
_ZN34_INTERNAL_e84bda1b_4_k_cu_e117567a4cuda3std3__45__cpo5crendE:
	.zero		1
	.type		_ZN34_INTERNAL_e84bda1b_4_k_cu_e117567a4cuda3std6ranges3__45__cpo4prevE,@object
	.size		_ZN34_INTERNAL_e84bda1b_4_k_cu_e117567a4cuda3std6ranges3__45__cpo4prevE,(_ZN34_INTERNAL_e84bda1b_4_k_cu_e117567a4cuda3std6ranges3__45__cpo9iter_moveE - _ZN34_INTERNAL_e84bda1b_4_k_cu_e117567a4cuda3std6ranges3__45__cpo4prevE)
_ZN34_INTERNAL_e84bda1b_4_k_cu_e117567a4cuda3std6ranges3__45__cpo4prevE:
	.zero		1
	.type		_ZN34_INTERNAL_e84bda1b_4_k_cu_e117567a4cuda3std6ranges3__45__cpo9iter_moveE,@object
	.size		_ZN34_INTERNAL_e84bda1b_4_k_cu_e117567a4cuda3std6ranges3__45__cpo9iter_moveE,(_ZN34_INTERNAL_e84bda1b_4_k_cu_e117567a6thrust24THRUST_300001_SM_1000_NS12placeholders2_2E - _ZN34_INTERNAL_e84bda1b_4_k_cu_e117567a4cuda3std6ranges3__45__cpo9iter_moveE)
_ZN34_INTERNAL_e84bda1b_4_k_cu_e117567a4cuda3std6ranges3__45__cpo9iter_moveE:
	.zero		1
	.type		_ZN34_INTERNAL_e84bda1b_4_k_cu_e117567a6thrust24THRUST_300001_SM_1000_NS12placeholders2_2E,@object
	.size		_ZN34_INTERNAL_e84bda1b_4_k_cu_e117567a6thrust24THRUST_300001_SM_1000_NS12placeholders2_2E,(_ZN34_INTERNAL_e84bda1b_4_k_cu_e117567a6thrust24THRUST_300001_SM_1000_NS12placeholders2_4E - _ZN34_INTERNAL_e84bda1b_4_k_cu_e117567a6thrust24THRUST_300001_SM_1000_NS12placeholders2_2E)
_ZN34_INTERNAL_e84bda1b_4_k_cu_e117567a6thrust24THRUST_300001_SM_1000_NS12placeholders2_2E:
	.zero		1
	.type		_ZN34_INTERNAL_e84bda1b_4_k_cu_e117567a6thrust24THRUST_300001_SM_1000_NS12placeholders2_4E,@object
	.size		_ZN34_INTERNAL_e84bda1b_4_k_cu_e117567a6thrust24THRUST_300001_SM_1000_NS12placeholders2_4E,(_ZN34_INTERNAL_e84bda1b_4_k_cu_e117567a4cuda3std3__45__cpo3endE - _ZN34_INTERNAL_e84bda1b_4_k_cu_e117567a6thrust24THRUST_300001_SM_1000_NS12placeholders2_4E)
_ZN34_INTERNAL_e84bda1b_4_k_cu_e117567a6thrust24THRUST_300001_SM_1000_NS12placeholders2_4E:
	.zero		1
	.type		_ZN34_INTERNAL_e84bda1b_4_k_cu_e117567a4cuda3std3__45__cpo3endE,@object
	.size		_ZN34_INTERNAL_e84bda1b_4_k_cu_e117567a4cuda3std3__45__cpo3endE,(_ZN34_INTERNAL_e84bda1b_4_k_cu_e117567a4cuda3std6ranges3__45__cpo3endE - _ZN34_INTERNAL_e84bda1b_4_k_cu_e117567a4cuda3std3__45__cpo3endE)
_ZN34_INTERNAL_e84bda1b_4_k_cu_e117567a4cuda3std3__45__cpo3endE:
	.zero		1
	.type		_ZN34_INTERNAL_e84bda1b_4_k_cu_e117567a4cuda3std6ranges3__45__cpo3endE,@object
	.size		_ZN34_INTERNAL_e84bda1b_4_k_cu_e117567a4cuda3std6ranges3__45__cpo3endE,(_ZN34_INTERNAL_e84bda1b_4_k_cu_e117567a4cuda3std3__419piecewise_constructE - _ZN34_INTERNAL_e84bda1b_4_k_cu_e117567a4cuda3std6ranges3__45__cpo3endE)
_ZN34_INTERNAL_e84bda1b_4_k_cu_e117567a4cuda3std6ranges3__45__cpo3endE:
	.zero		1
	.type		_ZN34_INTERNAL_e84bda1b_4_k_cu_e117567a4cuda3std3__419piecewise_constructE,@object
	.size		_ZN34_INTERNAL_e84bda1b_4_k_cu_e117567a4cuda3std3__419piecewise_constructE,(_ZN34_INTERNAL_e84bda1b_4_k_cu_e117567a4cuda3std6ranges3__45__cpo5cdataE - _ZN34_INTERNAL_e84bda1b_4_k_cu_e117567a4cuda3std3__419piecewise_constructE)
_ZN34_INTERNAL_e84bda1b_4_k_cu_e117567a4cuda3std3__419piecewise_constructE:
	.zero		1
	.type		_ZN34_INTERNAL_e84bda1b_4_k_cu_e117567a4cuda3std6ranges3__45__cpo5cdataE,@object
	.size		_ZN34_INTERNAL_e84bda1b_4_k_cu_e117567a4cuda3std6ranges3__45__cpo5cdataE,(_ZN34_INTERNAL_e84bda1b_4_k_cu_e117567a6thrust24THRUST_300001_SM_1000_NS12placeholders2_8E - _ZN34_INTERNAL_e84bda1b_4_k_cu_e117567a4cuda3std6ranges3__45__cpo5cdataE)
_ZN34_INTERNAL_e84bda1b_4_k_cu_e117567a4cuda3std6ranges3__45__cpo5cdataE:
	.zero		1
	.type		_ZN34_INTERNAL_e84bda1b_4_k_cu_e117567a6thrust24THRUST_300001_SM_1000_NS12placeholders2_8E,@object
	.size		_ZN34_INTERNAL_e84bda1b_4_k_cu_e117567a6thrust24THRUST_300001_SM_1000_NS12placeholders2_8E,(_ZN34_INTERNAL_e84bda1b_4_k_cu_e117567a4cuda3std3__45__cpo4rendE - _ZN34_INTERNAL_e84bda1b_4_k_cu_e117567a6thrust24THRUST_300001_SM_1000_NS12placeholders2_8E)
_ZN34_INTERNAL_e84bda1b_4_k_cu_e117567a6thrust24THRUST_300001_SM_1000_NS12placeholders2_8E:
	.zero		1
	.type		_ZN34_INTERNAL_e84bda1b_4_k_cu_e117567a4cuda3std3__45__cpo4rendE,@object
	.size		_ZN34_INTERNAL_e84bda1b_4_k_cu_e117567a4cuda3std3__45__cpo4rendE,(_ZN34_INTERNAL_e84bda1b_4_k_cu_e117567a4cuda3std6ranges3__45__cpo9iter_swapE - _ZN34_INTERNAL_e84bda1b_4_k_cu_e117567a4cuda3std3__45__cpo4rendE)
_ZN34_INTERNAL_e84bda1b_4_k_cu_e117567a4cuda3std3__45__cpo4rendE:
	.zero		1
	.type		_ZN34_INTERNAL_e84bda1b_4_k_cu_e117567a4cuda3std6ranges3__45__cpo9iter_swapE,@object
	.size		_ZN34_INTERNAL_e84bda1b_4_k_cu_e117567a4cuda3std6ranges3__45__cpo9iter_swapE,(_ZN34_INTERNAL_e84bda1b_4_k_cu_e117567a4cuda3std3__48unexpectE - _ZN34_INTERNAL_e84bda1b_4_k_cu_e117567a4cuda3std6ranges3__45__cpo9iter_swapE)
_ZN34_INTERNAL_e84bda1b_4_k_cu_e117567a4cuda3std6ranges3__45__cpo9iter_swapE:
	.zero		1
	.type		_ZN34_INTERNAL_e84bda1b_4_k_cu_e117567a4cuda3std3__48unexpectE,@object
	.size		_ZN34_INTERNAL_e84bda1b_4_k_cu_e117567a4cuda3std3__48unexpectE,(_ZN34_INTERNAL_e84bda1b_4_k_cu_e117567a6thrust24THRUST_300001_SM_1000_NS6system6detail10sequential3seqE - _ZN34_INTERNAL_e84bda1b_4_k_cu_e117567a4cuda3std3__48unexpectE)
_ZN34_INTERNAL_e84bda1b_4_k_cu_e117567a4cuda3std3__48unexpectE:
	.zero		1
	.type		_ZN34_INTERNAL_e84bda1b_4_k_cu_e117567a6thrust24THRUST_300001_SM_1000_NS6system6detail10sequential3seqE,@object
	.size		_ZN34_INTERNAL_e84bda1b_4_k_cu_e117567a6thrust24THRUST_300001_SM_1000_NS6system6detail10sequential3seqE,(.L_29 - _ZN34_INTERNAL_e84bda1b_4_k_cu_e117567a6thrust24THRUST_300001_SM_1000_NS6system6detail10sequential3seqE)
_ZN34_INTERNAL_e84bda1b_4_k_cu_e117567a6thrust24THRUST_300001_SM_1000_NS6system6detail10sequential3seqE:
	.zero		1
.L_29:


//--------------------- .nv.shared._ZN3cub18CUB_300001_SM_10006detail6reduce18DeviceReduceKernelINS2_10policy_hubIfyN4cuda3std3__44plusIvEEE10Policy1000EPfyS9_fNS7_10__identityEEEvT0_PT3_T1_NS0_13GridEvenShareISH_EET2_T4_ --------------------------
	.section	.nv.shared._ZN3cub18CUB_300001_SM_10006detail6reduce18DeviceReduceKernelINS2_10policy_hubIfyN4cuda3std3__44plusIvEEE10Policy1000EPfyS9_fNS7_10__identityEEEvT0_PT3_T1_NS0_13GridEvenShareISH_EET2_T4_,"aw",@nobits
	.sectionflags	@""
	.align	4
.nv.shared._ZN3cub18CUB_300001_SM_10006detail6reduce18DeviceReduceKernelINS2_10policy_hubIfyN4cuda3std3__44plusIvEEE10Policy1000EPfyS9_fNS7_10__identityEEEvT0_PT3_T1_NS0_13GridEvenShareISH_EET2_T4_:
	.zero		1068


//--------------------- .nv.shared._ZN3cub18CUB_300001_SM_10006detail6reduce28DeviceReduceSingleTileKernelINS2_10policy_hubIfyN4cuda3std3__44plusIvEEE10Policy1000EPfSC_yS9_ffNS7_10__identityEEEvT0_T1_T2_T3_T4_T6_ --------------------------
	.section	.nv.shared._ZN3cub18CUB_300001_SM_10006detail6reduce28DeviceReduceSingleTileKernelINS2_10policy_hubIfyN4cuda3std3__44plusIvEEE10Policy1000EPfSC_yS9_ffNS7_10__identityEEEvT0_T1_T2_T3_T4_T6_,"aw",@nobits
	.sectionflags	@""
	.align	4
.nv.shared._ZN3cub18CUB_300001_SM_10006detail6reduce28DeviceReduceSingleTileKernelINS2_10policy_hubIfyN4cuda3std3__44plusIvEEE10Policy1000EPfSC_yS9_ffNS7_10__identityEEEvT0_T1_T2_T3_T4_T6_:
	.zero		1068


//--------------------- .nv.shared._ZN3cub18CUB_300001_SM_10006detail6reduce28DeviceReduceSingleTileKernelINS2_10policy_hubIN6thrust24THRUST_300001_SM_1000_NS7complexIfEEyN4cuda3std3__44plusIvEEE10Policy1000EPS8_SG_iSD_S8_S8_NSB_10__identityEEEvT0_T1_T2_T3_T4_T6_ --------------------------
	.section	.nv.shared._ZN3cub18CUB_300001_SM_10006detail6reduce28DeviceReduceSingleTileKernelINS2_10policy_hubIN6thrust24THRUST_300001_SM_1000_NS7complexIfEEyN4cuda3std3__44plusIvEEE10Policy1000EPS8_SG_iSD_S8_S8_NSB_10__identityEEEvT0_T1_T2_T3_T4_T6_,"aw",@nobits
	.sectionflags	@""
	.align	8
.nv.shared._ZN3cub18CUB_300001_SM_10006detail6reduce28DeviceReduceSingleTileKernelINS2_10policy_hubIN6thrust24THRUST_300001_SM_1000_NS7complexIfEEyN4cuda3std3__44plusIvEEE10Policy1000EPS8_SG_iSD_S8_S8_NSB_10__identityEEEvT0_T1_T2_T3_T4_T6_:
	.zero		1176


//--------------------- .nv.shared._ZN3cub18CUB_300001_SM_10006detail6reduce18DeviceReduceKernelINS2_10policy_hubIN6thrust24THRUST_300001_SM_1000_NS7complexIfEEyN4cuda3std3__44plusIvEEE10Policy1000EPS8_ySD_S8_NSB_10__identityEEEvT0_PT3_T1_NS0_13GridEvenShareISL_EET2_T4_ --------------------------
	.section	.nv.shared._ZN3cub18CUB_300001_SM_10006detail6reduce18DeviceReduceKernelINS2_10policy_hubIN6thrust24THRUST_300001_SM_1000_NS7complexIfEEyN4cuda3std3__44plusIvEEE10Policy1000EPS8_ySD_S8_NSB_10__identityEEEvT0_PT3_T1_NS0_13GridEvenShareISL_EET2_T4_,"aw",@nobits
	.sectionflags	@""
	.align	8
.nv.shared._ZN3cub18CUB_300001_SM_10006detail6reduce18DeviceReduceKernelINS2_10policy_hubIN6thrust24THRUST_300001_SM_1000_NS7complexIfEEyN4cuda3std3__44plusIvEEE10Policy1000EPS8_ySD_S8_NSB_10__identityEEEvT0_PT3_T1_NS0_13GridEvenShareISL_EET2_T4_:
	.zero		1176


//--------------------- .nv.shared._ZN3cub18CUB_300001_SM_10006detail6reduce28DeviceReduceSingleTileKernelINS2_10policy_hubIN6thrust24THRUST_300001_SM_1000_NS7complexIfEEyN4cuda3std3__44plusIvEEE10Policy1000EPS8_SG_ySD_S8_S8_NSB_10__identityEEEvT0_T1_T2_T3_T4_T6_ --------------------------
	.section	.nv.shared._ZN3cub18CUB_300001_SM_10006detail6reduce28DeviceReduceSingleTileKernelINS2_10policy_hubIN6thrust24THRUST_300001_SM_1000_NS7complexIfEEyN4cuda3std3__44plusIvEEE10Policy1000EPS8_SG_ySD_S8_S8_NSB_10__identityEEEvT0_T1_T2_T3_T4_T6_,"aw",@nobits
	.sectionflags	@""
	.align	8
.nv.shared._ZN3cub18CUB_300001_SM_10006detail6reduce28DeviceReduceSingleTileKernelINS2_10policy_hubIN6thrust24THRUST_300001_SM_1000_NS7complexIfEEyN4cuda3std3__44plusIvEEE10Policy1000EPS8_SG_ySD_S8_S8_NSB_10__identityEEEvT0_T1_T2_T3_T4_T6_:
	.zero		1176


//--------------------- .nv.constant0._ZN3cub18CUB_300001_SM_10006detail6reduce28DeviceReduceSingleTileKernelINS2_10policy_hubIfyN4cuda3std3__44plusIvEEE10Policy1000EPfSC_iS9_ffNS7_10__identityEEEvT0_T1_T2_T3_T4_T6_ --------------------------
	.section	.nv.constant0._ZN3cub18CUB_300001_SM_10006detail6reduce28DeviceReduceSingleTileKernelINS2_10policy_hubIfyN4cuda3std3__44plusIvEEE10Policy1000EPfSC_iS9_ffNS7_10__identityEEEvT0_T1_T2_T3_T4_T6_,"a",@progbits
	.sectionflags	@""
	.align	4
.nv.constant0._ZN3cub18CUB_300001_SM_10006detail6reduce28DeviceReduceSingleTileKernelINS2_10policy_hubIfyN4cuda3std3__44plusIvEEE10Policy1000EPfSC_iS9_ffNS7_10__identityEEEvT0_T1_T2_T3_T4_T6_:
	.zero		925


//--------------------- .nv.constant0._ZN3cub18CUB_300001_SM_10006detail6reduce18DeviceReduceKernelINS2_10policy_hubIfyN4cuda3std3__44plusIvEEE10Policy1000EPfyS9_fNS7_10__identityEEEvT0_PT3_T1_NS0_13GridEvenShareISH_EET2_T4_ --------------------------
	.section	.nv.constant0._ZN3cub18CUB_300001_SM_10006detail6reduce18DeviceReduceKernelINS2_10policy_hubIfyN4cuda3std3__44plusIvEEE10Policy1000EPfyS9_fNS7_10__identityEEEvT0_PT3_T1_NS0_13GridEvenShareISH_EET2_T4_,"a",@progbits
	.sectionflags	@""
	.align	4
.nv.constant0._ZN3cub18CUB_300001_SM_10006detail6reduce18DeviceReduceKernelINS2_10policy_hubIfyN4cuda3std3__44plusIvEEE10Policy1000EPfyS9_fNS7_10__identityEEEvT0_PT3_T1_NS0_13GridEvenShareISH_EET2_T4_:
	.zero		994


//--------------------- .nv.constant0._ZN3cub18CUB_300001_SM_10006detail6reduce28DeviceReduceSingleTileKernelINS2_10policy_hubIfyN4cuda3std3__44plusIvEEE10Policy1000EPfSC_yS9_ffNS7_10__identityEEEvT0_T1_T2_T3_T4_T6_ --------------------------
	.section	.nv.constant0._ZN3cub18CUB_300001_SM_10006detail6reduce28DeviceReduceSingleTileKernelINS2_10policy_hubIfyN4cuda3std3__44plusIvEEE10Policy1000EPfSC_yS9_ffNS7_10__identityEEEvT0_T1_T2_T3_T4_T6_,"a",@progbits
	.sectionflags	@""
	.align	4
.nv.constant0._ZN3cub18CUB_300001_SM_10006detail6reduce28DeviceReduceSingleTileKernelINS2_10policy_hubIfyN4cuda3std3__44plusIvEEE10Policy1000EPfSC_yS9_ffNS7_10__identityEEEvT0_T1_T2_T3_T4_T6_:
	.zero		929


//--------------------- .nv.constant0._ZN3cub18CUB_300001_SM_10006detail6reduce28DeviceReduceSingleTileKernelINS2_10policy_hubIN6thrust24THRUST_300001_SM_1000_NS7complexIfEEyN4cuda3std3__44plusIvEEE10Policy1000EPS8_SG_iSD_S8_S8_NSB_10__identityEEEvT0_T1_T2_T3_T4_T6_ --------------------------
	.section	.nv.constant0._ZN3cub18CUB_300001_SM_10006detail6reduce28DeviceReduceSingleTileKernelINS2_10policy_hubIN6thrust24THRUST_300001_SM_1000_NS7complexIfEEyN4cuda3std3__44plusIvEEE10Policy1000EPS8_SG_iSD_S8_S8_NSB_10__identityEEEvT0_T1_T2_T3_T4_T6_,"a",@progbits
	.sectionflags	@""
	.align	4
.nv.constant0._ZN3cub18CUB_300001_SM_10006detail6reduce28DeviceReduceSingleTileKernelINS2_10policy_hubIN6thrust24THRUST_300001_SM_1000_NS7complexIfEEyN4cuda3std3__44plusIvEEE10Policy1000EPS8_SG_iSD_S8_S8_NSB_10__identityEEEvT0_T1_T2_T3_T4_T6_:
	.zero		929


//--------------------- .nv.constant0._ZN3cub18CUB_300001_SM_10006detail6reduce18DeviceReduceKernelINS2_10policy_hubIN6thrust24THRUST_300001_SM_1000_NS7complexIfEEyN4cuda3std3__44plusIvEEE10Policy1000EPS8_ySD_S8_NSB_10__identityEEEvT0_PT3_T1_NS0_13GridEvenShareISL_EET2_T4_ --------------------------
	.section	.nv.constant0._ZN3cub18CUB_300001_SM_10006detail6reduce18DeviceReduceKernelINS2_10policy_hubIN6thrust24THRUST_300001_SM_1000_NS7complexIfEEyN4cuda3std3__44plusIvEEE10Policy1000EPS8_ySD_S8_NSB_10__identityEEEvT0_PT3_T1_NS0_13GridEvenShareISL_EET2_T4_,"a",@progbits
	.sectionflags	@""
	.align	4
.nv.constant0._ZN3cub18CUB_300001_SM_10006detail6reduce18DeviceReduceKernelINS2_10policy_hubIN6thrust24THRUST_300001_SM_1000_NS7complexIfEEyN4cuda3std3__44plusIvEEE10Policy1000EPS8_ySD_S8_NSB_10__identityEEEvT0_PT3_T1_NS0_13GridEvenShareISL_EET2_T4_:
	.zero		994


//--------------------- .nv.constant0._ZN3cub18CUB_300001_SM_10006detail6reduce28DeviceReduceSingleTileKernelINS2_10policy_hubIN6thrust24THRUST_300001_SM_1000_NS7complexIfEEyN4cuda3std3__44plusIvEEE10Policy1000EPS8_SG_ySD_S8_S8_NSB_10__identityEEEvT0_T1_T2_T3_T4_T6_ --------------------------
	.section	.nv.constant0._ZN3cub18CUB_300001_SM_10006detail6reduce28DeviceReduceSingleTileKernelINS2_10policy_hubIN6thrust24THRUST_300001_SM_1000_NS7complexIfEEyN4cuda3std3__44plusIvEEE10Policy1000EPS8_SG_ySD_S8_S8_NSB_10__identityEEEvT0_T1_T2_T3_T4_T6_,"a",@progbits
	.sectionflags	@""
	.align	4
.nv.constant0._ZN3cub18CUB_300001_SM_10006detail6reduce28DeviceReduceSingleTileKernelINS2_10policy_hubIN6thrust24THRUST_300001_SM_1000_NS7complexIfEEyN4cuda3std3__44plusIvEEE10Policy1000EPS8_SG_ySD_S8_S8_NSB_10__identityEEEvT0_T1_T2_T3_T4_T6_:
	.zero		937


//--------------------- .nv.constant0._ZN3cub18CUB_300001_SM_10006detail11EmptyKernelIvEEvv --------------------------
	.section	.nv.constant0._ZN3cub18CUB_300001_SM_10006detail11EmptyKernelIvEEvv,"a",@progbits
	.sectionflags	@""
	.align	4
.nv.constant0._ZN3cub18CUB_300001_SM_10006detail11EmptyKernelIvEEvv:
	.zero		896


//--------------------- .nv.constant0._Z11calc_energyILb1EEvPfPaS1_S1_xxff --------------------------
	.section	.nv.constant0._Z11calc_energyILb1EEvPfPaS1_S1_xxff,"a",@progbits
	.sectionflags	@""
	.align	4
.nv.constant0._Z11calc_energyILb1EEvPfPaS1_S1_xxff:
	.zero		952


//--------------------- .nv.constant0._Z8exp_betaPffi --------------------------
	.section	.nv.constant0._Z8exp_betaPffi,"a",@progbits
	.sectionflags	@""
	.align	4
.nv.constant0._Z8exp_betaPffi:
	.zero		912


//--------------------- .nv.constant0._Z10abs_squarePN6thrust24THRUST_300001_SM_1000_NS7complexIfEEi --------------------------
	.section	.nv.constant0._Z10abs_squarePN6thrust24THRUST_300001_SM_1000_NS7complexIfEEi,"a",@progbits
	.sectionflags	@""
	.align	4
.nv.constant0._Z10abs_squarePN6thrust24THRUST_300001_SM_1000_NS7complexIfEEi:
	.zero		908


//--------------------- .nv.constant0._Z11B2_latticesPaS_PKfPN6thrust24THRUST_300001_SM_1000_NS7complexIfEEii --------------------------
	.section	.nv.constant0._Z11B2_latticesPaS_PKfPN6thrust24THRUST_300001_SM_1000_NS7complexIfEEii,"a",@progbits
	.sectionflags	@""
	.align	4
.nv.constant0._Z11B2_latticesPaS_PKfPN6thrust24THRUST_300001_SM_1000_NS7complexIfEEii:
	.zero		936


//--------------------- .nv.constant0._Z10init_spinsPaPKfxx --------------------------
	.section	.nv.constant0._Z10init_spinsPaPKfxx,"a",@progbits
	.sectionflags	@""
	.align	4
.nv.constant0._Z10init_spinsPaPKfxx:
	.zero		928


//--------------------- .nv.constant0._Z15init_randombondPaPKfxxf --------------------------
	.section	.nv.constant0._Z15init_randombondPaPKfxxf,"a",@progbits
	.sectionflags	@""
	.align	4
.nv.constant0._Z15init_randombondPaPKfxxf:
	.zero		932


//--------------------- SYMBOLS --------------------------

	.type		.nv.reservedSmem.offset0,@object
	.size		.nv.reservedSmem.offset0,0x4
	.type		.nv.reservedSmem.cap,@object
	.size		.nv.reservedSmem.cap,0x4
